	.target	sm_103a

	.elftype	@"ET_EXEC"


//--------------------- .note.nv.tkinfo           --------------------------
	.section	.note.nv.tkinfo,"",@"SHT_NOTE"
	.sectionflags	@"SHF_NOTE_NV_TKINFO"
	.tkinfo
        /*0018*/ 	.word	0x00000002
        /*0030*/ 	.string	""
        /*0030*/ 	.string	"ptxas"
        /*0030*/ 	.string	"Cuda compilation tools, release 13.0, V13.0.88"
        /*0030*/ 	.string	"Build cuda_13.0.r13.0/compiler.36424714_0"
        /*0030*/ 	.string	"-arch sm_103a -m 64 "



//--------------------- .note.nv.cuinfo           --------------------------
	.section	.note.nv.cuinfo,"",@"SHT_NOTE"
	.sectionflags	@"SHF_NOTE_NV_CUINFO"
        /*0018*/ 	.short	0x0002
        /*001a*/ 	.short	0x0067
        /*001c*/ 	.short	0x0082
	.zero		2


//--------------------- .nv.info                  --------------------------
	.section	.nv.info,"",@"SHT_CUDA_INFO"
	.align	4


	//----- nvinfo : EIATTR_REGCOUNT
	.align		4
        /*0000*/ 	.byte	0x04, 0x2f
        /*0002*/ 	.short	(.L_43 - .L_42)
	.align		4
.L_42:
        /*0004*/ 	.word	index@(_Z16kInt8VectorQuantI6__halfLi1024ELi0EEvPT_PaPffii)
        /*0008*/ 	.word	0x0000001e


	//----- nvinfo : EIATTR_FRAME_SIZE
	.align		4
.L_43:
        /*000c*/ 	.byte	0x04, 0x11
        /*000e*/ 	.short	(.L_45 - .L_44)
	.align		4
.L_44:
        /*0010*/ 	.word	index@(_Z16kInt8VectorQuantI6__halfLi1024ELi0EEvPT_PaPffii)
        /*0014*/ 	.word	0x00000000


	//----- nvinfo : EIATTR_REGCOUNT
	.align		4
.L_45:
        /*0018*/ 	.byte	0x04, 0x2f
        /*001a*/ 	.short	(.L_47 - .L_46)
	.align		4
.L_46:
        /*001c*/ 	.word	index@(_Z16kInt8VectorQuantI6__halfLi1024ELi1EEvPT_PaPffii)
        /*0020*/ 	.word	0x00000014


	//----- nvinfo : EIATTR_FRAME_SIZE
	.align		4
.L_47:
        /*0024*/ 	.byte	0x04, 0x11
        /*0026*/ 	.short	(.L_49 - .L_48)
	.align		4
.L_48:
        /*0028*/ 	.word	index@(_Z16kInt8VectorQuantI6__halfLi1024ELi1EEvPT_PaPffii)
        /*002c*/ 	.word	0x00000000


	//----- nvinfo : EIATTR_REGCOUNT
	.align		4
.L_49:
        /*0030*/ 	.byte	0x04, 0x2f
        /*0032*/ 	.short	(.L_51 - .L_50)
	.align		4
.L_50:
        /*0034*/ 	.word	index@(_Z5kfuncIfLi0EEvPT_S1_S0_l)
        /*0038*/ 	.word	0x00000014


	//----- nvinfo : EIATTR_FRAME_SIZE
	.align		4
.L_51:
        /*003c*/ 	.byte	0x04, 0x11
        /*003e*/ 	.short	(.L_53 - .L_52)
	.align		4
.L_52:
        /*0040*/ 	.word	index@($__internal_3_$__cuda_sm20_div_u64)
        /*0044*/ 	.word	0x00000000


	//----- nvinfo : EIATTR_FRAME_SIZE
	.align		4
.L_53:
        /*0048*/ 	.byte	0x04, 0x11
        /*004a*/ 	.short	(.L_55 - .L_54)
	.align		4
.L_54:
        /*004c*/ 	.word	index@(_Z5kfuncIfLi0EEvPT_S1_S0_l)
        /*0050*/ 	.word	0x00000000


	//----- nvinfo : EIATTR_REGCOUNT
	.align		4
.L_55:
        /*0054*/ 	.byte	0x04, 0x2f
        /*0056*/ 	.short	(.L_57 - .L_56)
	.align		4
.L_56:
        /*0058*/ 	.word	index@(_Z5kfuncIhLi0EEvPT_S1_S0_l)
        /*005c*/ 	.word	0x00000014


	//----- nvinfo : EIATTR_FRAME_SIZE
	.align		4
.L_57:
        /*0060*/ 	.byte	0x04, 0x11
        /*0062*/ 	.short	(.L_59 - .L_58)
	.align		4
.L_58:
        /*0064*/ 	.word	index@($__internal_2_$__cuda_sm20_div_u64)
        /*0068*/ 	.word	0x00000000


	//----- nvinfo : EIATTR_FRAME_SIZE
	.align		4
.L_59:
        /*006c*/ 	.byte	0x04, 0x11
        /*006e*/ 	.short	(.L_61 - .L_60)
	.align		4
.L_60:
        /*0070*/ 	.word	index@(_Z5kfuncIhLi0EEvPT_S1_S0_l)
        /*0074*/ 	.word	0x00000000


	//----- nvinfo : EIATTR_REGCOUNT
	.align		4
.L_61:
        /*0078*/ 	.byte	0x04, 0x2f
        /*007a*/ 	.short	(.L_63 - .L_62)
	.align		4
.L_62:
        /*007c*/ 	.word	index@(_Z5kfuncIfLi1EEvPT_S1_S0_l)
        /*0080*/ 	.word	0x0000001c


	//----- nvinfo : EIATTR_FRAME_SIZE
	.align		4
.L_63:
        /*0084*/ 	.byte	0x04, 0x11
        /*0086*/ 	.short	(.L_65 - .L_64)
	.align		4
.L_64:
        /*0088*/ 	.word	index@($__internal_1_$__cuda_sm20_div_u64)
        /*008c*/ 	.word	0x00000000


	//----- nvinfo : EIATTR_FRAME_SIZE
	.align		4
.L_65:
        /*0090*/ 	.byte	0x04, 0x11
        /*0092*/ 	.short	(.L_67 - .L_66)
	.align		4
.L_66:
        /*0094*/ 	.word	index@(_Z5kfuncIfLi1EEvPT_S1_S0_l)
        /*0098*/ 	.word	0x00000000


	//----- nvinfo : EIATTR_REGCOUNT
	.align		4
.L_67:
        /*009c*/ 	.byte	0x04, 0x2f
        /*009e*/ 	.short	(.L_69 - .L_68)
	.align		4
.L_68:
        /*00a0*/ 	.word	index@(_Z5kfuncIfLi2EEvPT_S1_S0_l)
        /*00a4*/ 	.word	0x0000001a


	//----- nvinfo : EIATTR_FRAME_SIZE
	.align		4
.L_69:
        /*00a8*/ 	.byte	0x04, 0x11
        /*00aa*/ 	.short	(.L_71 - .L_70)
	.align		4
.L_70:
        /*00ac*/ 	.word	index@($__internal_0_$__cuda_sm20_div_u64)
        /*00b0*/ 	.word	0x00000000


	//----- nvinfo : EIATTR_FRAME_SIZE
	.align		4
.L_71:
        /*00b4*/ 	.byte	0x04, 0x11
        /*00b6*/ 	.short	(.L_73 - .L_72)
	.align		4
.L_72:
        /*00b8*/ 	.word	index@(_Z5kfuncIfLi2EEvPT_S1_S0_l)
        /*00bc*/ 	.word	0x00000000


	//----- nvinfo : EIATTR_REGCOUNT
	.align		4
.L_73:
        /*00c0*/ 	.byte	0x04, 0x2f
        /*00c2*/ 	.short	(.L_75 - .L_74)
	.align		4
.L_74:
        /*00c4*/ 	.word	index@(_Z26kgemm_4bit_inference_naiveI6__halfLi128ELi16EEviiiPT_PhPfPKfS2_iiii)
        /*00c8*/ 	.word	0x00000028


	//----- nvinfo : EIATTR_FRAME_SIZE
	.align		4
.L_75:
        /*00cc*/ 	.byte	0x04, 0x11
        /*00ce*/ 	.short	(.L_77 - .L_76)
	.align		4
.L_76:
        /*00d0*/ 	.word	index@(_Z26kgemm_4bit_inference_naiveI6__halfLi128ELi16EEviiiPT_PhPfPKfS2_iiii)
        /*00d4*/ 	.word	0x00000000


	//----- nvinfo : EIATTR_REGCOUNT
	.align		4
.L_77:
        /*00d8*/ 	.byte	0x04, 0x2f
        /*00da*/ 	.short	(.L_79 - .L_78)
	.align		4
.L_78:
        /*00dc*/ 	.word	index@(_Z26kgemm_4bit_inference_naiveI13__nv_bfloat16Li128ELi16EEviiiPT_PhPfPKfS2_iiii)
        /*00e0*/ 	.word	0x00000028


	//----- nvinfo : EIATTR_FRAME_SIZE
	.align		4
.L_79:
        /*00e4*/ 	.byte	0x04, 0x11
        /*00e6*/ 	.short	(.L_81 - .L_80)
	.align		4
.L_80:
        /*00e8*/ 	.word	index@(_Z26kgemm_4bit_inference_naiveI13__nv_bfloat16Li128ELi16EEviiiPT_PhPfPKfS2_iiii)
        /*00ec*/ 	.word	0x00000000


	//----- nvinfo : EIATTR_REGCOUNT
	.align		4
.L_81:
        /*00f0*/ 	.byte	0x04, 0x2f
        /*00f2*/ 	.short	(.L_83 - .L_82)
	.align		4
.L_82:
        /*00f4*/ 	.word	index@(_Z26kgemm_4bit_inference_naiveIfLi128ELi32EEviiiPT_PhPfPKfS1_iiii)
        /*00f8*/ 	.word	0x00000030


	//----- nvinfo : EIATTR_FRAME_SIZE
	.align		4
.L_83:
        /*00fc*/ 	.byte	0x04, 0x11
        /*00fe*/ 	.short	(.L_85 - .L_84)
	.align		4
.L_84:
        /*0100*/ 	.word	index@(_Z26kgemm_4bit_inference_naiveIfLi128ELi32EEviiiPT_PhPfPKfS1_iiii)
        /*0104*/ 	.word	0x00000000


	//----- nvinfo : EIATTR_REGCOUNT
	.align		4
.L_85:
        /*0108*/ 	.byte	0x04, 0x2f
        /*010a*/ 	.short	(.L_87 - .L_86)
	.align		4
.L_86:
        /*010c*/ 	.word	index@(_Z22kdequant_mm_int32_fp16ILi4ELi512EEvPiPfS1_P6__halfS3_iii)
        /*0110*/ 	.word	0x00000020


	//----- nvinfo : EIATTR_FRAME_SIZE
	.align		4
.L_87:
        /*0114*/ 	.byte	0x04, 0x11
        /*0116*/ 	.short	(.L_89 - .L_88)
	.align		4
.L_88:
        /*0118*/ 	.word	index@(_Z22kdequant_mm_int32_fp16ILi4ELi512EEvPiPfS1_P6__halfS3_iii)
        /*011c*/ 	.word	0x00000000


	//----- nvinfo : EIATTR_REGCOUNT
	.align		4
.L_89:
        /*0120*/ 	.byte	0x04, 0x2f
        /*0122*/ 	.short	(.L_91 - .L_90)
	.align		4
.L_90:
        /*0124*/ 	.word	index@(_Z33kPreconditionOptimizer32bit1StateI6__halfLi1ELi4096ELi8EEvPT_S2_PfS3_ffffiffi)
        /*0128*/ 	.word	0x0000003c


	//----- nvinfo : EIATTR_FRAME_SIZE
	.align		4
.L_91:
        /*012c*/ 	.byte	0x04, 0x11
        /*012e*/ 	.short	(.L_93 - .L_92)
	.align		4
.L_92:
        /*0130*/ 	.word	index@(_Z33kPreconditionOptimizer32bit1StateI6__halfLi1ELi4096ELi8EEvPT_S2_PfS3_ffffiffi)
        /*0134*/ 	.word	0x00000000


	//----- nvinfo : EIATTR_REGCOUNT
	.align		4
.L_93:
        /*0138*/ 	.byte	0x04, 0x2f
        /*013a*/ 	.short	(.L_95 - .L_94)
	.align		4
.L_94:
        /*013c*/ 	.word	index@(_Z33kPreconditionOptimizer32bit1StateIfLi1ELi4096ELi8EEvPT_S1_PfS2_ffffiffi)
        /*0140*/ 	.word	0x00000034


	//----- nvinfo : EIATTR_FRAME_SIZE
	.align		4
.L_95:
        /*0144*/ 	.byte	0x04, 0x11
        /*0146*/ 	.short	(.L_97 - .L_96)
	.align		4
.L_96:
        /*0148*/ 	.word	index@(_Z33kPreconditionOptimizer32bit1StateIfLi1ELi4096ELi8EEvPT_S1_PfS2_ffffiffi)
        /*014c*/ 	.word	0x00000000


	//----- nvinfo : EIATTR_REGCOUNT
	.align		4
.L_97:
        /*0150*/ 	.byte	0x04, 0x2f
        /*0152*/ 	.short	(.L_99 - .L_98)
	.align		4
.L_98:
        /*0154*/ 	.word	index@(_Z33kPreconditionOptimizer32bit1StateI13__nv_bfloat16Li1ELi4096ELi8EEvPT_S2_PfS3_ffffiffi)
        /*0158*/ 	.word	0x0000003e


	//----- nvinfo : EIATTR_FRAME_SIZE
	.align		4
.L_99:
        /*015c*/ 	.byte	0x04, 0x11
        /*015e*/ 	.short	(.L_101 - .L_100)
	.align		4
.L_100:
        /*0160*/ 	.word	index@(_Z33kPreconditionOptimizer32bit1StateI13__nv_bfloat16Li1ELi4096ELi8EEvPT_S2_PfS3_ffffiffi)
        /*0164*/ 	.word	0x00000000


	//----- nvinfo : EIATTR_REGCOUNT
	.align		4
.L_101:
        /*0168*/ 	.byte	0x04, 0x2f
        /*016a*/ 	.short	(.L_103 - .L_102)
	.align		4
.L_102:
        /*016c*/ 	.word	index@(_Z33kPreconditionOptimizer32bit1StateI6__halfLi2ELi4096ELi8EEvPT_S2_PfS3_ffffiffi)
        /*0170*/ 	.word	0x0000003c


	//----- nvinfo : EIATTR_FRAME_SIZE
	.align		4
.L_103:
        /*0174*/ 	.byte	0x04, 0x11
        /*0176*/ 	.short	(.L_105 - .L_104)
	.align		4
.L_104:
        /*0178*/ 	.word	index@(_Z33kPreconditionOptimizer32bit1StateI6__halfLi2ELi4096ELi8EEvPT_S2_PfS3_ffffiffi)
        /*017c*/ 	.word	0x00000000


	//----- nvinfo : EIATTR_REGCOUNT
	.align		4
.L_105:
        /*0180*/ 	.byte	0x04, 0x2f
        /*0182*/ 	.short	(.L_107 - .L_106)
	.align		4
.L_106:
        /*0184*/ 	.word	index@(_Z33kPreconditionOptimizer32bit1StateIfLi2ELi4096ELi8EEvPT_S1_PfS2_ffffiffi)
        /*0188*/ 	.word	0x00000037


	//----- nvinfo : EIATTR_FRAME_SIZE
	.align		4
.L_107:
        /*018c*/ 	.byte	0x04, 0x11
        /*018e*/ 	.short	(.L_109 - .L_108)
	.align		4
.L_108:
        /*0190*/ 	.word	index@(_Z33kPreconditionOptimizer32bit1StateIfLi2ELi4096ELi8EEvPT_S1_PfS2_ffffiffi)
        /*0194*/ 	.word	0x00000000


	//----- nvinfo : EIATTR_REGCOUNT
	.align		4
.L_109:
        /*0198*/ 	.byte	0x04, 0x2f
        /*019a*/ 	.short	(.L_111 - .L_110)
	.align		4
.L_110:
        /*019c*/ 	.word	index@(_Z33kPreconditionOptimizer32bit1StateI13__nv_bfloat16Li2ELi4096ELi8EEvPT_S2_PfS3_ffffiffi)
        /*01a0*/ 	.word	0x0000003d


	//----- nvinfo : EIATTR_FRAME_SIZE
	.align		4
.L_111:
        /*01a4*/ 	.byte	0x04, 0x11
        /*01a6*/ 	.short	(.L_113 - .L_112)
	.align		4
.L_112:
        /*01a8*/ 	.word	index@(_Z33kPreconditionOptimizer32bit1StateI13__nv_bfloat16Li2ELi4096ELi8EEvPT_S2_PfS3_ffffiffi)
        /*01ac*/ 	.word	0x00000000


	//----- nvinfo : EIATTR_REGCOUNT
	.align		4
.L_113:
        /*01b0*/ 	.byte	0x04, 0x2f
        /*01b2*/ 	.short	(.L_115 - .L_114)
	.align		4
.L_114:
        /*01b4*/ 	.word	index@(_Z33kPreconditionOptimizer32bit1StateI6__halfLi5ELi4096ELi8EEvPT_S2_PfS3_ffffiffi)
        /*01b8*/ 	.word	0x0000003c


	//----- nvinfo : EIATTR_FRAME_SIZE
	.align		4
.L_115:
        /*01bc*/ 	.byte	0x04, 0x11
        /*01be*/ 	.short	(.L_117 - .L_116)
	.align		4
.L_116:
        /*01c0*/ 	.word	index@(_Z33kPreconditionOptimizer32bit1StateI6__halfLi5ELi4096ELi8EEvPT_S2_PfS3_ffffiffi)
        /*01c4*/ 	.word	0x00000000


	//----- nvinfo : EIATTR_REGCOUNT
	.align		4
.L_117:
        /*01c8*/ 	.byte	0x04, 0x2f
        /*01ca*/ 	.short	(.L_119 - .L_118)
	.align		4
.L_118:
        /*01cc*/ 	.word	index@(_Z33kPreconditionOptimizer32bit1StateIfLi5ELi4096ELi8EEvPT_S1_PfS2_ffffiffi)
        /*01d0*/ 	.word	0x00000036


	//----- nvinfo : EIATTR_FRAME_SIZE
	.align		4
.L_119:
        /*01d4*/ 	.byte	0x04, 0x11
        /*01d6*/ 	.short	(.L_121 - .L_120)
	.align		4
.L_120:
        /*01d8*/ 	.word	index@(_Z33kPreconditionOptimizer32bit1StateIfLi5ELi4096ELi8EEvPT_S1_PfS2_ffffiffi)
        /*01dc*/ 	.word	0x00000000


	//----- nvinfo : EIATTR_REGCOUNT
	.align		4
.L_121:
        /*01e0*/ 	.byte	0x04, 0x2f
        /*01e2*/ 	.short	(.L_123 - .L_122)
	.align		4
.L_122:
        /*01e4*/ 	.word	index@(_Z33kPreconditionOptimizer32bit1StateI13__nv_bfloat16Li5ELi4096ELi8EEvPT_S2_PfS3_ffffiffi)
        /*01e8*/ 	.word	0x0000003c


	//----- nvinfo : EIATTR_FRAME_SIZE
	.align		4
.L_123:
        /*01ec*/ 	.byte	0x04, 0x11
        /*01ee*/ 	.short	(.L_125 - .L_124)
	.align		4
.L_124:
        /*01f0*/ 	.word	index@(_Z33kPreconditionOptimizer32bit1StateI13__nv_bfloat16Li5ELi4096ELi8EEvPT_S2_PfS3_ffffiffi)
        /*01f4*/ 	.word	0x00000000


	//----- nvinfo : EIATTR_REGCOUNT
	.align		4
.L_125:
        /*01f8*/ 	.byte	0x04, 0x2f
        /*01fa*/ 	.short	(.L_127 - .L_126)
	.align		4
.L_126:
        /*01fc*/ 	.word	index@(_Z33kPreconditionOptimizer32bit1StateI6__halfLi4ELi4096ELi8EEvPT_S2_PfS3_ffffiffi)
        /*0200*/ 	.word	0x0000003c


	//----- nvinfo : EIATTR_FRAME_SIZE
	.align		4
.L_127:
        /*0204*/ 	.byte	0x04, 0x11
        /*0206*/ 	.short	(.L_129 - .L_128)
	.align		4
.L_128:
        /*0208*/ 	.word	index@(_Z33kPreconditionOptimizer32bit1StateI6__halfLi4ELi4096ELi8EEvPT_S2_PfS3_ffffiffi)
        /*020c*/ 	.word	0x00000000


	//----- nvinfo : EIATTR_REGCOUNT
	.align		4
.L_129:
        /*0210*/ 	.byte	0x04, 0x2f
        /*0212*/ 	.short	(.L_131 - .L_130)
	.align		4
.L_130:
        /*0214*/ 	.word	index@(_Z33kPreconditionOptimizer32bit1StateIfLi4ELi4096ELi8EEvPT_S1_PfS2_ffffiffi)
        /*0218*/ 	.word	0x00000034


	//----- nvinfo : EIATTR_FRAME_SIZE
	.align		4
.L_131:
        /*021c*/ 	.byte	0x04, 0x11
        /*021e*/ 	.short	(.L_133 - .L_132)
	.align		4
.L_132:
        /*0220*/ 	.word	index@(_Z33kPreconditionOptimizer32bit1StateIfLi4ELi4096ELi8EEvPT_S1_PfS2_ffffiffi)
        /*0224*/ 	.word	0x00000000


	//----- nvinfo : EIATTR_REGCOUNT
	.align		4
.L_133:
        /*0228*/ 	.byte	0x04, 0x2f
        /*022a*/ 	.short	(.L_135 - .L_134)
	.align		4
.L_134:
        /*022c*/ 	.word	index@(_Z33kPreconditionOptimizer32bit1StateI13__nv_bfloat16Li4ELi4096ELi8EEvPT_S2_PfS3_ffffiffi)
        /*0230*/ 	.word	0x0000003b


	//----- nvinfo : EIATTR_FRAME_SIZE
	.align		4
.L_135:
        /*0234*/ 	.byte	0x04, 0x11
        /*0236*/ 	.short	(.L_137 - .L_136)
	.align		4
.L_136:
        /*0238*/ 	.word	index@(_Z33kPreconditionOptimizer32bit1StateI13__nv_bfloat16Li4ELi4096ELi8EEvPT_S2_PfS3_ffffiffi)
        /*023c*/ 	.word	0x00000000


	//----- nvinfo : EIATTR_REGCOUNT
	.align		4
.L_137:
        /*0240*/ 	.byte	0x04, 0x2f
        /*0242*/ 	.short	(.L_139 - .L_138)
	.align		4
.L_138:
        /*0244*/ 	.word	index@(_Z21kOptimizer32bit1StateI6__halfLi1EEvPT_S2_PfS3_ffffffiffbi)
        /*0248*/ 	.word	0x0000002a


	//----- nvinfo : EIATTR_FRAME_SIZE
	.align		4
.L_139:
        /*024c*/ 	.byte	0x04, 0x11
        /*024e*/ 	.short	(.L_141 - .L_140)
	.align		4
.L_140:
        /*0250*/ 	.word	index@(_Z21kOptimizer32bit1StateI6__halfLi1EEvPT_S2_PfS3_ffffffiffbi)
        /*0254*/ 	.word	0x00000000


	//----- nvinfo : EIATTR_REGCOUNT
	.align		4
.L_141:
        /*0258*/ 	.byte	0x04, 0x2f
        /*025a*/ 	.short	(.L_143 - .L_142)
	.align		4
.L_142:
        /*025c*/ 	.word	index@(_Z21kOptimizer32bit1StateIfLi1EEvPT_S1_PfS2_ffffffiffbi)
        /*0260*/ 	.word	0x00000030


	//----- nvinfo : EIATTR_FRAME_SIZE
	.align		4
.L_143:
        /*0264*/ 	.byte	0x04, 0x11
        /*0266*/ 	.short	(.L_145 - .L_144)
	.align		4
.L_144:
        /*0268*/ 	.word	index@(_Z21kOptimizer32bit1StateIfLi1EEvPT_S1_PfS2_ffffffiffbi)
        /*026c*/ 	.word	0x00000000


	//----- nvinfo : EIATTR_REGCOUNT
	.align		4
.L_145:
        /*0270*/ 	.byte	0x04, 0x2f
        /*0272*/ 	.short	(.L_147 - .L_146)
	.align		4
.L_146:
        /*0274*/ 	.word	index@(_Z21kOptimizer32bit1StateI13__nv_bfloat16Li1EEvPT_S2_PfS3_ffffffiffbi)
        /*0278*/ 	.word	0x00000030


	//----- nvinfo : EIATTR_FRAME_SIZE
	.align		4
.L_147:
        /*027c*/ 	.byte	0x04, 0x11
        /*027e*/ 	.short	(.L_149 - .L_148)
	.align		4
.L_148:
        /*0280*/ 	.word	index@(_Z21kOptimizer32bit1StateI13__nv_bfloat16Li1EEvPT_S2_PfS3_ffffffiffbi)
        /*0284*/ 	.word	0x00000000


	//----- nvinfo : EIATTR_REGCOUNT
	.align		4
.L_149:
        /*0288*/ 	.byte	0x04, 0x2f
        /*028a*/ 	.short	(.L_151 - .L_150)
	.align		4
.L_150:
        /*028c*/ 	.word	index@(_Z21kOptimizer32bit1StateI6__halfLi2EEvPT_S2_PfS3_ffffffiffbi)
        /*0290*/ 	.word	0x00000030


	//----- nvinfo : EIATTR_FRAME_SIZE
	.align		4
.L_151:
        /*0294*/ 	.byte	0x04, 0x11
        /*0296*/ 	.short	(.L_153 - .L_152)
	.align		4
.L_152:
        /*0298*/ 	.word	index@(_Z21kOptimizer32bit1StateI6__halfLi2EEvPT_S2_PfS3_ffffffiffbi)
        /*029c*/ 	.word	0x00000000


	//----- nvinfo : EIATTR_REGCOUNT
	.align		4
.L_153:
        /*02a0*/ 	.byte	0x04, 0x2f
        /*02a2*/ 	.short	(.L_155 - .L_154)
	.align		4
.L_154:
        /*02a4*/ 	.word	index@(_Z21kOptimizer32bit1StateIfLi2EEvPT_S1_PfS2_ffffffiffbi)
        /*02a8*/ 	.word	0x00000028


	//----- nvinfo : EIATTR_FRAME_SIZE
	.align		4
.L_155:
        /*02ac*/ 	.byte	0x04, 0x11
        /*02ae*/ 	.short	(.L_157 - .L_156)
	.align		4
.L_156:
        /*02b0*/ 	.word	index@(_Z21kOptimizer32bit1StateIfLi2EEvPT_S1_PfS2_ffffffiffbi)
        /*02b4*/ 	.word	0x00000000


	//----- nvinfo : EIATTR_REGCOUNT
	.align		4
.L_157:
        /*02b8*/ 	.byte	0x04, 0x2f
        /*02ba*/ 	.short	(.L_159 - .L_158)
	.align		4
.L_158:
        /*02bc*/ 	.word	index@(_Z21kOptimizer32bit1StateI13__nv_bfloat16Li2EEvPT_S2_PfS3_ffffffiffbi)
        /*02c0*/ 	.word	0x00000030


	//----- nvinfo : EIATTR_FRAME_SIZE
	.align		4
.L_159:
        /*02c4*/ 	.byte	0x04, 0x11
        /*02c6*/ 	.short	(.L_161 - .L_160)
	.align		4
.L_160:
        /*02c8*/ 	.word	index@(_Z21kOptimizer32bit1StateI13__nv_bfloat16Li2EEvPT_S2_PfS3_ffffffiffbi)
        /*02cc*/ 	.word	0x00000000


	//----- nvinfo : EIATTR_REGCOUNT
	.align		4
.L_161:
        /*02d0*/ 	.byte	0x04, 0x2f
        /*02d2*/ 	.short	(.L_163 - .L_162)
	.align		4
.L_162:
        /*02d4*/ 	.word	index@(_Z21kOptimizer32bit1StateI6__halfLi5EEvPT_S2_PfS3_ffffffiffbi)
        /*02d8*/ 	.word	0x00000030


	//----- nvinfo : EIATTR_FRAME_SIZE
	.align		4
.L_163:
        /*02dc*/ 	.byte	0x04, 0x11
        /*02de*/ 	.short	(.L_165 - .L_164)
	.align		4
.L_164:
        /*02e0*/ 	.word	index@(_Z21kOptimizer32bit1StateI6__halfLi5EEvPT_S2_PfS3_ffffffiffbi)
        /*02e4*/ 	.word	0x00000000


	//----- nvinfo : EIATTR_REGCOUNT
	.align		4
.L_165:
        /*02e8*/ 	.byte	0x04, 0x2f
        /*02ea*/ 	.short	(.L_167 - .L_166)
	.align		4
.L_166:
        /*02ec*/ 	.word	index@(_Z21kOptimizer32bit1StateIfLi5EEvPT_S1_PfS2_ffffffiffbi)
        /*02f0*/ 	.word	0x00000028


	//----- nvinfo : EIATTR_FRAME_SIZE
	.align		4
.L_167:
        /*02f4*/ 	.byte	0x04, 0x11
        /*02f6*/ 	.short	(.L_169 - .L_168)
	.align		4
.L_168:
        /*02f8*/ 	.word	index@(_Z21kOptimizer32bit1StateIfLi5EEvPT_S1_PfS2_ffffffiffbi)
        /*02fc*/ 	.word	0x00000000


	//----- nvinfo : EIATTR_REGCOUNT
	.align		4
.L_169:
        /*0300*/ 	.byte	0x04, 0x2f
        /*0302*/ 	.short	(.L_171 - .L_170)
	.align		4
.L_170:
        /*0304*/ 	.word	index@(_Z21kOptimizer32bit1StateI13__nv_bfloat16Li5EEvPT_S2_PfS3_ffffffiffbi)
        /*0308*/ 	.word	0x00000030


	//----- nvinfo : EIATTR_FRAME_SIZE
	.align		4
.L_171:
        /*030c*/ 	.byte	0x04, 0x11
        /*030e*/ 	.short	(.L_173 - .L_172)
	.align		4
.L_172:
        /*0310*/ 	.word	index@(_Z21kOptimizer32bit1StateI13__nv_bfloat16Li5EEvPT_S2_PfS3_ffffffiffbi)
        /*0314*/ 	.word	0x00000000


	//----- nvinfo : EIATTR_REGCOUNT
	.align		4
.L_173:
        /*0318*/ 	.byte	0x04, 0x2f
        /*031a*/ 	.short	(.L_175 - .L_174)
	.align		4
.L_174:
        /*031c*/ 	.word	index@(_Z21kOptimizer32bit1StateI6__halfLi4EEvPT_S2_PfS3_ffffffiffbi)
        /*0320*/ 	.word	0x00000030


	//----- nvinfo : EIATTR_FRAME_SIZE
	.align		4
.L_175:
        /*0324*/ 	.byte	0x04, 0x11
        /*0326*/ 	.short	(.L_177 - .L_176)
	.align		4
.L_176:
        /*0328*/ 	.word	index@(_Z21kOptimizer32bit1StateI6__halfLi4EEvPT_S2_PfS3_ffffffiffbi)
        /*032c*/ 	.word	0x00000000


	//----- nvinfo : EIATTR_REGCOUNT
	.align		4
.L_177:
        /*0330*/ 	.byte	0x04, 0x2f
        /*0332*/ 	.short	(.L_179 - .L_178)
	.align		4
.L_178:
        /*0334*/ 	.word	index@(_Z21kOptimizer32bit1StateIfLi4EEvPT_S1_PfS2_ffffffiffbi)
        /*0338*/ 	.word	0x00000028


	//----- nvinfo : EIATTR_FRAME_SIZE
	.align		4
.L_179:
        /*033c*/ 	.byte	0x04, 0x11
        /*033e*/ 	.short	(.L_181 - .L_180)
	.align		4
.L_180:
        /*0340*/ 	.word	index@(_Z21kOptimizer32bit1StateIfLi4EEvPT_S1_PfS2_ffffffiffbi)
        /*0344*/ 	.word	0x00000000


	//----- nvinfo : EIATTR_REGCOUNT
	.align		4
.L_181:
        /*0348*/ 	.byte	0x04, 0x2f
        /*034a*/ 	.short	(.L_183 - .L_182)
	.align		4
.L_182:
        /*034c*/ 	.word	index@(_Z21kOptimizer32bit1StateI13__nv_bfloat16Li4EEvPT_S2_PfS3_ffffffiffbi)
        /*0350*/ 	.word	0x00000030


	//----- nvinfo : EIATTR_FRAME_SIZE
	.align		4
.L_183:
        /*0354*/ 	.byte	0x04, 0x11
        /*0356*/ 	.short	(.L_185 - .L_184)
	.align		4
.L_184:
        /*0358*/ 	.word	index@(_Z21kOptimizer32bit1StateI13__nv_bfloat16Li4EEvPT_S2_PfS3_ffffffiffbi)
        /*035c*/ 	.word	0x00000000


	//----- nvinfo : EIATTR_REGCOUNT
	.align		4
.L_185:
        /*0360*/ 	.byte	0x04, 0x2f
        /*0362*/ 	.short	(.L_187 - .L_186)
	.align		4
.L_186:
        /*0364*/ 	.word	index@(_Z33kPreconditionOptimizer32bit2StateIfLi0ELi4096ELi8EEvPT_S1_PfS2_S2_ffffiffi)
        /*0368*/ 	.word	0x0000003e


	//----- nvinfo : EIATTR_FRAME_SIZE
	.align		4
.L_187:
        /*036c*/ 	.byte	0x04, 0x11
        /*036e*/ 	.short	(.L_189 - .L_188)
	.align		4
.L_188:
        /*0370*/ 	.word	index@(_Z33kPreconditionOptimizer32bit2StateIfLi0ELi4096ELi8EEvPT_S1_PfS2_S2_ffffiffi)
        /*0374*/ 	.word	0x00000000


	//----- nvinfo : EIATTR_REGCOUNT
	.align		4
.L_189:
        /*0378*/ 	.byte	0x04, 0x2f
        /*037a*/ 	.short	(.L_191 - .L_190)
	.align		4
.L_190:
        /*037c*/ 	.word	index@(_Z33kPreconditionOptimizer32bit2StateI6__halfLi0ELi4096ELi8EEvPT_S2_PfS3_S3_ffffiffi)
        /*0380*/ 	.word	0x00000040


	//----- nvinfo : EIATTR_FRAME_SIZE
	.align		4
.L_191:
        /*0384*/ 	.byte	0x04, 0x11
        /*0386*/ 	.short	(.L_193 - .L_192)
	.align		4
.L_192:
        /*0388*/ 	.word	index@(_Z33kPreconditionOptimizer32bit2StateI6__halfLi0ELi4096ELi8EEvPT_S2_PfS3_S3_ffffiffi)
        /*038c*/ 	.word	0x00000000


	//----- nvinfo : EIATTR_REGCOUNT
	.align		4
.L_193:
        /*0390*/ 	.byte	0x04, 0x2f
        /*0392*/ 	.short	(.L_195 - .L_194)
	.align		4
.L_194:
        /*0394*/ 	.word	index@(_Z33kPreconditionOptimizer32bit2StateI13__nv_bfloat16Li0ELi4096ELi8EEvPT_S2_PfS3_S3_ffffiffi)
        /*0398*/ 	.word	0x00000040


	//----- nvinfo : EIATTR_FRAME_SIZE
	.align		4
.L_195:
        /*039c*/ 	.byte	0x04, 0x11
        /*039e*/ 	.short	(.L_197 - .L_196)
	.align		4
.L_196:
        /*03a0*/ 	.word	index@(_Z33kPreconditionOptimizer32bit2StateI13__nv_bfloat16Li0ELi4096ELi8EEvPT_S2_PfS3_S3_ffffiffi)
        /*03a4*/ 	.word	0x00000000


	//----- nvinfo : EIATTR_REGCOUNT
	.align		4
.L_197:
        /*03a8*/ 	.byte	0x04, 0x2f
        /*03aa*/ 	.short	(.L_199 - .L_198)
	.align		4
.L_198:
        /*03ac*/ 	.word	index@(_Z33kPreconditionOptimizer32bit2StateIfLi6ELi4096ELi8EEvPT_S1_PfS2_S2_ffffiffi)
        /*03b0*/ 	.word	0x00000030


	//----- nvinfo : EIATTR_FRAME_SIZE
	.align		4
.L_199:
        /*03b4*/ 	.byte	0x04, 0x11
        /*03b6*/ 	.short	(.L_201 - .L_200)
	.align		4
.L_200:
        /*03b8*/ 	.word	index@(_Z33kPreconditionOptimizer32bit2StateIfLi6ELi4096ELi8EEvPT_S1_PfS2_S2_ffffiffi)
        /*03bc*/ 	.word	0x00000000


	//----- nvinfo : EIATTR_REGCOUNT
	.align		4
.L_201:
        /*03c0*/ 	.byte	0x04, 0x2f
        /*03c2*/ 	.short	(.L_203 - .L_202)
	.align		4
.L_202:
        /*03c4*/ 	.word	index@(_Z33kPreconditionOptimizer32bit2StateI6__halfLi6ELi4096ELi8EEvPT_S2_PfS3_S3_ffffiffi)
        /*03c8*/ 	.word	0x00000038


	//----- nvinfo : EIATTR_FRAME_SIZE
	.align		4
.L_203:
        /*03cc*/ 	.byte	0x04, 0x11
        /*03ce*/ 	.short	(.L_205 - .L_204)
	.align		4
.L_204:
        /*03d0*/ 	.word	index@(_Z33kPreconditionOptimizer32bit2StateI6__halfLi6ELi4096ELi8EEvPT_S2_PfS3_S3_ffffiffi)
        /*03d4*/ 	.word	0x00000000


	//----- nvinfo : EIATTR_REGCOUNT
	.align		4
.L_205:
        /*03d8*/ 	.byte	0x04, 0x2f
        /*03da*/ 	.short	(.L_207 - .L_206)
	.align		4
.L_206:
        /*03dc*/ 	.word	index@(_Z33kPreconditionOptimizer32bit2StateI13__nv_bfloat16Li6ELi4096ELi8EEvPT_S2_PfS3_S3_ffffiffi)
        /*03e0*/ 	.word	0x00000038


	//----- nvinfo : EIATTR_FRAME_SIZE
	.align		4
.L_207:
        /*03e4*/ 	.byte	0x04, 0x11
        /*03e6*/ 	.short	(.L_209 - .L_208)
	.align		4
.L_208:
        /*03e8*/ 	.word	index@(_Z33kPreconditionOptimizer32bit2StateI13__nv_bfloat16Li6ELi4096ELi8EEvPT_S2_PfS3_S3_ffffiffi)
        /*03ec*/ 	.word	0x00000000


	//----- nvinfo : EIATTR_REGCOUNT
	.align		4
.L_209:
        /*03f0*/ 	.byte	0x04, 0x2f
        /*03f2*/ 	.short	(.L_211 - .L_210)
	.align		4
.L_210:
        /*03f4*/ 	.word	index@(_Z21kOptimizer32bit2StateIfLi0EEvPT_S1_PfS2_S2_ffffffffiffbi)
        /*03f8*/ 	.word	0x00000036


	//----- nvinfo : EIATTR_FRAME_SIZE
	.align		4
.L_211:
        /*03fc*/ 	.byte	0x04, 0x11
        /*03fe*/ 	.short	(.L_213 - .L_212)
	.align		4
.L_212:
        /*0400*/ 	.word	index@(_Z21kOptimizer32bit2StateIfLi0EEvPT_S1_PfS2_S2_ffffffffiffbi)
        /*0404*/ 	.word	0x00000000


	//----- nvinfo : EIATTR_REGCOUNT
	.align		4
.L_213:
        /*0408*/ 	.byte	0x04, 0x2f
        /*040a*/ 	.short	(.L_215 - .L_214)
	.align		4
.L_214:
        /*040c*/ 	.word	index@(_Z21kOptimizer32bit2StateI6__halfLi0EEvPT_S2_PfS3_S3_ffffffffiffbi)
        /*0410*/ 	.word	0x00000038


	//----- nvinfo : EIATTR_FRAME_SIZE
	.align		4
.L_215:
        /*0414*/ 	.byte	0x04, 0x11
        /*0416*/ 	.short	(.L_217 - .L_216)
	.align		4
.L_216:
        /*0418*/ 	.word	index@(_Z21kOptimizer32bit2StateI6__halfLi0EEvPT_S2_PfS3_S3_ffffffffiffbi)
        /*041c*/ 	.word	0x00000000


	//----- nvinfo : EIATTR_REGCOUNT
	.align		4
.L_217:
        /*0420*/ 	.byte	0x04, 0x2f
        /*0422*/ 	.short	(.L_219 - .L_218)
	.align		4
.L_218:
        /*0424*/ 	.word	index@(_Z21kOptimizer32bit2StateI13__nv_bfloat16Li0EEvPT_S2_PfS3_S3_ffffffffiffbi)
        /*0428*/ 	.word	0x00000038


	//----- nvinfo : EIATTR_FRAME_SIZE
	.align		4
.L_219:
        /*042c*/ 	.byte	0x04, 0x11
        /*042e*/ 	.short	(.L_221 - .L_220)
	.align		4
.L_220:
        /*0430*/ 	.word	index@(_Z21kOptimizer32bit2StateI13__nv_bfloat16Li0EEvPT_S2_PfS3_S3_ffffffffiffbi)
        /*0434*/ 	.word	0x00000000


	//----- nvinfo : EIATTR_REGCOUNT
	.align		4
.L_221:
        /*0438*/ 	.byte	0x04, 0x2f
        /*043a*/ 	.short	(.L_223 - .L_222)
	.align		4
.L_222:
        /*043c*/ 	.word	index@(_Z21kOptimizer32bit2StateIfLi6EEvPT_S1_PfS2_S2_ffffffffiffbi)
        /*0440*/ 	.word	0x0000003e


	//----- nvinfo : EIATTR_FRAME_SIZE
	.align		4
.L_223:
        /*0444*/ 	.byte	0x04, 0x11
        /*0446*/ 	.short	(.L_225 - .L_224)
	.align		4
.L_224:
        /*0448*/ 	.word	index@(_Z21kOptimizer32bit2StateIfLi6EEvPT_S1_PfS2_S2_ffffffffiffbi)
        /*044c*/ 	.word	0x00000000


	//----- nvinfo : EIATTR_REGCOUNT
	.align		4
.L_225:
        /*0450*/ 	.byte	0x04, 0x2f
        /*0452*/ 	.short	(.L_227 - .L_226)
	.align		4
.L_226:
        /*0454*/ 	.word	index@(_Z21kOptimizer32bit2StateI6__halfLi6EEvPT_S2_PfS3_S3_ffffffffiffbi)
        /*0458*/ 	.word	0x00000040


	//----- nvinfo : EIATTR_FRAME_SIZE
	.align		4
.L_227:
        /*045c*/ 	.byte	0x04, 0x11
        /*045e*/ 	.short	(.L_229 - .L_228)
	.align		4
.L_228:
        /*0460*/ 	.word	index@(_Z21kOptimizer32bit2StateI6__halfLi6EEvPT_S2_PfS3_S3_ffffffffiffbi)
        /*0464*/ 	.word	0x00000000


	//----- nvinfo : EIATTR_REGCOUNT
	.align		4
.L_229:
        /*0468*/ 	.byte	0x04, 0x2f
        /*046a*/ 	.short	(.L_231 - .L_230)
	.align		4
.L_230:
        /*046c*/ 	.word	index@(_Z21kOptimizer32bit2StateI13__nv_bfloat16Li6EEvPT_S2_PfS3_S3_ffffffffiffbi)
        /*0470*/ 	.word	0x00000040


	//----- nvinfo : EIATTR_FRAME_SIZE
	.align		4
.L_231:
        /*0474*/ 	.byte	0x04, 0x11
        /*0476*/ 	.short	(.L_233 - .L_232)
	.align		4
.L_232:
        /*0478*/ 	.word	index@(_Z21kOptimizer32bit2StateI13__nv_bfloat16Li6EEvPT_S2_PfS3_S3_ffffffffiffbi)
        /*047c*/ 	.word	0x00000000


	//----- nvinfo : EIATTR_REGCOUNT
	.align		4
.L_233:
        /*0480*/ 	.byte	0x04, 0x2f
        /*0482*/ 	.short	(.L_235 - .L_234)
	.align		4
.L_234:
        /*0484*/ 	.word	index@(_Z18kQuantizeBlockwiseI6__halfLi4096ELi4ELi0ELi0EEvPfPT_S1_PhS1_ii)
        /*0488*/ 	.word	0x0000001f


	//----- nvinfo : EIATTR_FRAME_SIZE
	.align		4
.L_235:
        /*048c*/ 	.byte	0x04, 0x11
        /*048e*/ 	.short	(.L_237 - .L_236)
	.align		4
.L_236:
        /*0490*/ 	.word	index@(_Z18kQuantizeBlockwiseI6__halfLi4096ELi4ELi0ELi0EEvPfPT_S1_PhS1_ii)
        /*0494*/ 	.word	0x00000000


	//----- nvinfo : EIATTR_REGCOUNT
	.align		4
.L_237:
        /*0498*/ 	.byte	0x04, 0x2f
        /*049a*/ 	.short	(.L_239 - .L_238)
	.align		4
.L_238:
        /*049c*/ 	.word	index@(_Z18kQuantizeBlockwiseI6__halfLi4096ELi4ELi1ELi0EEvPfPT_S1_PhS1_ii)
        /*04a0*/ 	.word	0x00000020


	//----- nvinfo : EIATTR_FRAME_SIZE
	.align		4
.L_239:
        /*04a4*/ 	.byte	0x04, 0x11
        /*04a6*/ 	.short	(.L_241 - .L_240)
	.align		4
.L_240:
        /*04a8*/ 	.word	index@(_Z18kQuantizeBlockwiseI6__halfLi4096ELi4ELi1ELi0EEvPfPT_S1_PhS1_ii)
        /*04ac*/ 	.word	0x00000000


	//----- nvinfo : EIATTR_REGCOUNT
	.align		4
.L_241:
        /*04b0*/ 	.byte	0x04, 0x2f
        /*04b2*/ 	.short	(.L_243 - .L_242)
	.align		4
.L_242:
        /*04b4*/ 	.word	index@(_Z18kQuantizeBlockwiseI6__halfLi2048ELi4ELi0ELi0EEvPfPT_S1_PhS1_ii)
        /*04b8*/ 	.word	0x0000001f


	//----- nvinfo : EIATTR_FRAME_SIZE
	.align		4
.L_243:
        /*04bc*/ 	.byte	0x04, 0x11
        /*04be*/ 	.short	(.L_245 - .L_244)
	.align		4
.L_244:
        /*04c0*/ 	.word	index@(_Z18kQuantizeBlockwiseI6__halfLi2048ELi4ELi0ELi0EEvPfPT_S1_PhS1_ii)
        /*04c4*/ 	.word	0x00000000


	//----- nvinfo : EIATTR_REGCOUNT
	.align		4
.L_245:
        /*04c8*/ 	.byte	0x04, 0x2f
        /*04ca*/ 	.short	(.L_247 - .L_246)
	.align		4
.L_246:
        /*04cc*/ 	.word	index@(_Z18kQuantizeBlockwiseI6__halfLi1024ELi4ELi0ELi0EEvPfPT_S1_PhS1_ii)
        /*04d0*/ 	.word	0x0000001f


	//----- nvinfo : EIATTR_FRAME_SIZE
	.align		4
.L_247:
        /*04d4*/ 	.byte	0x04, 0x11
        /*04d6*/ 	.short	(.L_249 - .L_248)
	.align		4
.L_248:
        /*04d8*/ 	.word	index@(_Z18kQuantizeBlockwiseI6__halfLi1024ELi4ELi0ELi0EEvPfPT_S1_PhS1_ii)
        /*04dc*/ 	.word	0x00000000


	//----- nvinfo : EIATTR_REGCOUNT
	.align		4
.L_249:
        /*04e0*/ 	.byte	0x04, 0x2f
        /*04e2*/ 	.short	(.L_251 - .L_250)
	.align		4
.L_250:
        /*04e4*/ 	.word	index@(_Z18kQuantizeBlockwiseI6__halfLi512ELi2ELi0ELi0EEvPfPT_S1_PhS1_ii)
        /*04e8*/ 	.word	0x00000020


	//----- nvinfo : EIATTR_FRAME_SIZE
	.align		4
.L_251:
        /*04ec*/ 	.byte	0x04, 0x11
        /*04ee*/ 	.short	(.L_253 - .L_252)
	.align		4
.L_252:
        /*04f0*/ 	.word	index@(_Z18kQuantizeBlockwiseI6__halfLi512ELi2ELi0ELi0EEvPfPT_S1_PhS1_ii)
        /*04f4*/ 	.word	0x00000000


	//----- nvinfo : EIATTR_REGCOUNT
	.align		4
.L_253:
        /*04f8*/ 	.byte	0x04, 0x2f
        /*04fa*/ 	.short	(.L_255 - .L_254)
	.align		4
.L_254:
        /*04fc*/ 	.word	index@(_Z18kQuantizeBlockwiseI6__halfLi256ELi2ELi0ELi0EEvPfPT_S1_PhS1_ii)
        /*0500*/ 	.word	0x0000001f


	//----- nvinfo : EIATTR_FRAME_SIZE
	.align		4
.L_255:
        /*0504*/ 	.byte	0x04, 0x11
        /*0506*/ 	.short	(.L_257 - .L_256)
	.align		4
.L_256:
        /*0508*/ 	.word	index@(_Z18kQuantizeBlockwiseI6__halfLi256ELi2ELi0ELi0EEvPfPT_S1_PhS1_ii)
        /*050c*/ 	.word	0x00000000


	//----- nvinfo : EIATTR_REGCOUNT
	.align		4
.L_257:
        /*0510*/ 	.byte	0x04, 0x2f
        /*0512*/ 	.short	(.L_259 - .L_258)
	.align		4
.L_258:
        /*0514*/ 	.word	index@(_Z18kQuantizeBlockwiseI6__halfLi128ELi2ELi0ELi0EEvPfPT_S1_PhS1_ii)
        /*0518*/ 	.word	0x0000001f


	//----- nvinfo : EIATTR_FRAME_SIZE
	.align		4
.L_259:
        /*051c*/ 	.byte	0x04, 0x11
        /*051e*/ 	.short	(.L_261 - .L_260)
	.align		4
.L_260:
        /*0520*/ 	.word	index@(_Z18kQuantizeBlockwiseI6__halfLi128ELi2ELi0ELi0EEvPfPT_S1_PhS1_ii)
        /*0524*/ 	.word	0x00000000


	//----- nvinfo : EIATTR_REGCOUNT
	.align		4
.L_261:
        /*0528*/ 	.byte	0x04, 0x2f
        /*052a*/ 	.short	(.L_263 - .L_262)
	.align		4
.L_262:
        /*052c*/ 	.word	index@(_Z18kQuantizeBlockwiseI6__halfLi64ELi2ELi0ELi0EEvPfPT_S1_PhS1_ii)
        /*0530*/ 	.word	0x00000020


	//----- nvinfo : EIATTR_FRAME_SIZE
	.align		4
.L_263:
        /*0534*/ 	.byte	0x04, 0x11
        /*0536*/ 	.short	(.L_265 - .L_264)
	.align		4
.L_264:
        /*0538*/ 	.word	index@(_Z18kQuantizeBlockwiseI6__halfLi64ELi2ELi0ELi0EEvPfPT_S1_PhS1_ii)
        /*053c*/ 	.word	0x00000000


	//----- nvinfo : EIATTR_REGCOUNT
	.align		4
.L_265:
        /*0540*/ 	.byte	0x04, 0x2f
        /*0542*/ 	.short	(.L_267 - .L_266)
	.align		4
.L_266:
        /*0544*/ 	.word	index@(_Z18kQuantizeBlockwiseI6__halfLi4096ELi4ELi0ELi1EEvPfPT_S1_PhS1_ii)
        /*0548*/ 	.word	0x0000001f


	//----- nvinfo : EIATTR_FRAME_SIZE
	.align		4
.L_267:
        /*054c*/ 	.byte	0x04, 0x11
        /*054e*/ 	.short	(.L_269 - .L_268)
	.align		4
.L_268:
        /*0550*/ 	.word	index@(_Z18kQuantizeBlockwiseI6__halfLi4096ELi4ELi0ELi1EEvPfPT_S1_PhS1_ii)
        /*0554*/ 	.word	0x00000000


	//----- nvinfo : EIATTR_REGCOUNT
	.align		4
.L_269:
        /*0558*/ 	.byte	0x04, 0x2f
        /*055a*/ 	.short	(.L_271 - .L_270)
	.align		4
.L_270:
        /*055c*/ 	.word	index@(_Z18kQuantizeBlockwiseI6__halfLi2048ELi4ELi0ELi1EEvPfPT_S1_PhS1_ii)
        /*0560*/ 	.word	0x0000001f


	//----- nvinfo : EIATTR_FRAME_SIZE
	.align		4
.L_271:
        /*0564*/ 	.byte	0x04, 0x11
        /*0566*/ 	.short	(.L_273 - .L_272)
	.align		4
.L_272:
        /*0568*/ 	.word	index@(_Z18kQuantizeBlockwiseI6__halfLi2048ELi4ELi0ELi1EEvPfPT_S1_PhS1_ii)
        /*056c*/ 	.word	0x00000000


	//----- nvinfo : EIATTR_REGCOUNT
	.align		4
.L_273:
        /*0570*/ 	.byte	0x04, 0x2f
        /*0572*/ 	.short	(.L_275 - .L_274)
	.align		4
.L_274:
        /*0574*/ 	.word	index@(_Z18kQuantizeBlockwiseI6__halfLi1024ELi4ELi0ELi1EEvPfPT_S1_PhS1_ii)
        /*0578*/ 	.word	0x0000001d


	//----- nvinfo : EIATTR_FRAME_SIZE
	.align		4
.L_275:
        /*057c*/ 	.byte	0x04, 0x11
        /*057e*/ 	.short	(.L_277 - .L_276)
	.align		4
.L_276:
        /*0580*/ 	.word	index@(_Z18kQuantizeBlockwiseI6__halfLi1024ELi4ELi0ELi1EEvPfPT_S1_PhS1_ii)
        /*0584*/ 	.word	0x00000000


	//----- nvinfo : EIATTR_REGCOUNT
	.align		4
.L_277:
        /*0588*/ 	.byte	0x04, 0x2f
        /*058a*/ 	.short	(.L_279 - .L_278)
	.align		4
.L_278:
        /*058c*/ 	.word	index@(_Z18kQuantizeBlockwiseI6__halfLi512ELi2ELi0ELi1EEvPfPT_S1_PhS1_ii)
        /*0590*/ 	.word	0x0000001b


	//----- nvinfo : EIATTR_FRAME_SIZE
	.align		4
.L_279:
        /*0594*/ 	.byte	0x04, 0x11
        /*0596*/ 	.short	(.L_281 - .L_280)
	.align		4
.L_280:
        /*0598*/ 	.word	index@(_Z18kQuantizeBlockwiseI6__halfLi512ELi2ELi0ELi1EEvPfPT_S1_PhS1_ii)
        /*059c*/ 	.word	0x00000000


	//----- nvinfo : EIATTR_REGCOUNT
	.align		4
.L_281:
        /*05a0*/ 	.byte	0x04, 0x2f
        /*05a2*/ 	.short	(.L_283 - .L_282)
	.align		4
.L_282:
        /*05a4*/ 	.word	index@(_Z18kQuantizeBlockwiseI6__halfLi256ELi2ELi0ELi1EEvPfPT_S1_PhS1_ii)
        /*05a8*/ 	.word	0x0000001a


	//----- nvinfo : EIATTR_FRAME_SIZE
	.align		4
.L_283:
        /*05ac*/ 	.byte	0x04, 0x11
        /*05ae*/ 	.short	(.L_285 - .L_284)
	.align		4
.L_284:
        /*05b0*/ 	.word	index@(_Z18kQuantizeBlockwiseI6__halfLi256ELi2ELi0ELi1EEvPfPT_S1_PhS1_ii)
        /*05b4*/ 	.word	0x00000000


	//----- nvinfo : EIATTR_REGCOUNT
	.align		4
.L_285:
        /*05b8*/ 	.byte	0x04, 0x2f
        /*05ba*/ 	.short	(.L_287 - .L_286)
	.align		4
.L_286:
        /*05bc*/ 	.word	index@(_Z18kQuantizeBlockwiseI6__halfLi128ELi2ELi0ELi1EEvPfPT_S1_PhS1_ii)
        /*05c0*/ 	.word	0x0000001a


	//----- nvinfo : EIATTR_FRAME_SIZE
	.align		4
.L_287:
        /*05c4*/ 	.byte	0x04, 0x11
        /*05c6*/ 	.short	(.L_289 - .L_288)
	.align		4
.L_288:
        /*05c8*/ 	.word	index@(_Z18kQuantizeBlockwiseI6__halfLi128ELi2ELi0ELi1EEvPfPT_S1_PhS1_ii)
        /*05cc*/ 	.word	0x00000000


	//----- nvinfo : EIATTR_REGCOUNT
	.align		4
.L_289:
        /*05d0*/ 	.byte	0x04, 0x2f
        /*05d2*/ 	.short	(.L_291 - .L_290)
	.align		4
.L_290:
        /*05d4*/ 	.word	index@(_Z18kQuantizeBlockwiseI6__halfLi64ELi2ELi0ELi1EEvPfPT_S1_PhS1_ii)
        /*05d8*/ 	.word	0x00000014


	//----- nvinfo : EIATTR_FRAME_SIZE
	.align		4
.L_291:
        /*05dc*/ 	.byte	0x04, 0x11
        /*05de*/ 	.short	(.L_293 - .L_292)
	.align		4
.L_292:
        /*05e0*/ 	.word	index@(_Z18kQuantizeBlockwiseI6__halfLi64ELi2ELi0ELi1EEvPfPT_S1_PhS1_ii)
        /*05e4*/ 	.word	0x00000000


	//----- nvinfo : EIATTR_REGCOUNT
	.align		4
.L_293:
        /*05e8*/ 	.byte	0x04, 0x2f
        /*05ea*/ 	.short	(.L_295 - .L_294)
	.align		4
.L_294:
        /*05ec*/ 	.word	index@(_Z18kQuantizeBlockwiseI6__halfLi4096ELi4ELi0ELi2EEvPfPT_S1_PhS1_ii)
        /*05f0*/ 	.word	0x0000001f


	//----- nvinfo : EIATTR_FRAME_SIZE
	.align		4
.L_295:
        /*05f4*/ 	.byte	0x04, 0x11
        /*05f6*/ 	.short	(.L_297 - .L_296)
	.align		4
.L_296:
        /*05f8*/ 	.word	index@(_Z18kQuantizeBlockwiseI6__halfLi4096ELi4ELi0ELi2EEvPfPT_S1_PhS1_ii)
        /*05fc*/ 	.word	0x00000000


	//----- nvinfo : EIATTR_REGCOUNT
	.align		4
.L_297:
        /*0600*/ 	.byte	0x04, 0x2f
        /*0602*/ 	.short	(.L_299 - .L_298)
	.align		4
.L_298:
        /*0604*/ 	.word	index@(_Z18kQuantizeBlockwiseI6__halfLi2048ELi4ELi0ELi2EEvPfPT_S1_PhS1_ii)
        /*0608*/ 	.word	0x0000001f


	//----- nvinfo : EIATTR_FRAME_SIZE
	.align		4
.L_299:
        /*060c*/ 	.byte	0x04, 0x11
        /*060e*/ 	.short	(.L_301 - .L_300)
	.align		4
.L_300:
        /*0610*/ 	.word	index@(_Z18kQuantizeBlockwiseI6__halfLi2048ELi4ELi0ELi2EEvPfPT_S1_PhS1_ii)
        /*0614*/ 	.word	0x00000000


	//----- nvinfo : EIATTR_REGCOUNT
	.align		4
.L_301:
        /*0618*/ 	.byte	0x04, 0x2f
        /*061a*/ 	.short	(.L_303 - .L_302)
	.align		4
.L_302:
        /*061c*/ 	.word	index@(_Z18kQuantizeBlockwiseI6__halfLi1024ELi4ELi0ELi2EEvPfPT_S1_PhS1_ii)
        /*0620*/ 	.word	0x0000001d


	//----- nvinfo : EIATTR_FRAME_SIZE
	.align		4
.L_303:
        /*0624*/ 	.byte	0x04, 0x11
        /*0626*/ 	.short	(.L_305 - .L_304)
	.align		4
.L_304:
        /*0628*/ 	.word	index@(_Z18kQuantizeBlockwiseI6__halfLi1024ELi4ELi0ELi2EEvPfPT_S1_PhS1_ii)
        /*062c*/ 	.word	0x00000000


	//----- nvinfo : EIATTR_REGCOUNT
	.align		4
.L_305:
        /*0630*/ 	.byte	0x04, 0x2f
        /*0632*/ 	.short	(.L_307 - .L_306)
	.align		4
.L_306:
        /*0634*/ 	.word	index@(_Z18kQuantizeBlockwiseI6__halfLi512ELi2ELi0ELi2EEvPfPT_S1_PhS1_ii)
        /*0638*/ 	.word	0x0000001b


	//----- nvinfo : EIATTR_FRAME_SIZE
	.align		4
.L_307:
        /*063c*/ 	.byte	0x04, 0x11
        /*063e*/ 	.short	(.L_309 - .L_308)
	.align		4
.L_308:
        /*0640*/ 	.word	index@(_Z18kQuantizeBlockwiseI6__halfLi512ELi2ELi0ELi2EEvPfPT_S1_PhS1_ii)
        /*0644*/ 	.word	0x00000000


	//----- nvinfo : EIATTR_REGCOUNT
	.align		4
.L_309:
        /*0648*/ 	.byte	0x04, 0x2f
        /*064a*/ 	.short	(.L_311 - .L_310)
	.align		4
.L_310:
        /*064c*/ 	.word	index@(_Z18kQuantizeBlockwiseI6__halfLi256ELi2ELi0ELi2EEvPfPT_S1_PhS1_ii)
        /*0650*/ 	.word	0x0000001a


	//----- nvinfo : EIATTR_FRAME_SIZE
	.align		4
.L_311:
        /*0654*/ 	.byte	0x04, 0x11
        /*0656*/ 	.short	(.L_313 - .L_312)
	.align		4
.L_312:
        /*0658*/ 	.word	index@(_Z18kQuantizeBlockwiseI6__halfLi256ELi2ELi0ELi2EEvPfPT_S1_PhS1_ii)
        /*065c*/ 	.word	0x00000000


	//----- nvinfo : EIATTR_REGCOUNT
	.align		4
.L_313:
        /*0660*/ 	.byte	0x04, 0x2f
        /*0662*/ 	.short	(.L_315 - .L_314)
	.align		4
.L_314:
        /*0664*/ 	.word	index@(_Z18kQuantizeBlockwiseI6__halfLi128ELi2ELi0ELi2EEvPfPT_S1_PhS1_ii)
        /*0668*/ 	.word	0x0000001a


	//----- nvinfo : EIATTR_FRAME_SIZE
	.align		4
.L_315:
        /*066c*/ 	.byte	0x04, 0x11
        /*066e*/ 	.short	(.L_317 - .L_316)
	.align		4
.L_316:
        /*0670*/ 	.word	index@(_Z18kQuantizeBlockwiseI6__halfLi128ELi2ELi0ELi2EEvPfPT_S1_PhS1_ii)
        /*0674*/ 	.word	0x00000000


	//----- nvinfo : EIATTR_REGCOUNT
	.align		4
.L_317:
        /*0678*/ 	.byte	0x04, 0x2f
        /*067a*/ 	.short	(.L_319 - .L_318)
	.align		4
.L_318:
        /*067c*/ 	.word	index@(_Z18kQuantizeBlockwiseI6__halfLi64ELi2ELi0ELi2EEvPfPT_S1_PhS1_ii)
        /*0680*/ 	.word	0x00000014


	//----- nvinfo : EIATTR_FRAME_SIZE
	.align		4
.L_319:
        /*0684*/ 	.byte	0x04, 0x11
        /*0686*/ 	.short	(.L_321 - .L_320)
	.align		4
.L_320:
        /*0688*/ 	.word	index@(_Z18kQuantizeBlockwiseI6__halfLi64ELi2ELi0ELi2EEvPfPT_S1_PhS1_ii)
        /*068c*/ 	.word	0x00000000


	//----- nvinfo : EIATTR_REGCOUNT
	.align		4
.L_321:
        /*0690*/ 	.byte	0x04, 0x2f
        /*0692*/ 	.short	(.L_323 - .L_322)
	.align		4
.L_322:
        /*0694*/ 	.word	index@(_Z18kQuantizeBlockwiseIfLi4096ELi4ELi0ELi0EEvPfPT_S0_PhS0_ii)
        /*0698*/ 	.word	0x0000001f


	//----- nvinfo : EIATTR_FRAME_SIZE
	.align		4
.L_323:
        /*069c*/ 	.byte	0x04, 0x11
        /*069e*/ 	.short	(.L_325 - .L_324)
	.align		4
.L_324:
        /*06a0*/ 	.word	index@(_Z18kQuantizeBlockwiseIfLi4096ELi4ELi0ELi0EEvPfPT_S0_PhS0_ii)
        /*06a4*/ 	.word	0x00000000


	//----- nvinfo : EIATTR_REGCOUNT
	.align		4
.L_325:
        /*06a8*/ 	.byte	0x04, 0x2f
        /*06aa*/ 	.short	(.L_327 - .L_326)
	.align		4
.L_326:
        /*06ac*/ 	.word	index@(_Z18kQuantizeBlockwiseIfLi4096ELi4ELi1ELi0EEvPfPT_S0_PhS0_ii)
        /*06b0*/ 	.word	0x00000020


	//----- nvinfo : EIATTR_FRAME_SIZE
	.align		4
.L_327:
        /*06b4*/ 	.byte	0x04, 0x11
        /*06b6*/ 	.short	(.L_329 - .L_328)
	.align		4
.L_328:
        /*06b8*/ 	.word	index@(_Z18kQuantizeBlockwiseIfLi4096ELi4ELi1ELi0EEvPfPT_S0_PhS0_ii)
        /*06bc*/ 	.word	0x00000000


	//----- nvinfo : EIATTR_REGCOUNT
	.align		4
.L_329:
        /*06c0*/ 	.byte	0x04, 0x2f
        /*06c2*/ 	.short	(.L_331 - .L_330)
	.align		4
.L_330:
        /*06c4*/ 	.word	index@(_Z18kQuantizeBlockwiseIfLi2048ELi4ELi0ELi0EEvPfPT_S0_PhS0_ii)
        /*06c8*/ 	.word	0x0000001f


	//----- nvinfo : EIATTR_FRAME_SIZE
	.align		4
.L_331:
        /*06cc*/ 	.byte	0x04, 0x11
        /*06ce*/ 	.short	(.L_333 - .L_332)
	.align		4
.L_332:
        /*06d0*/ 	.word	index@(_Z18kQuantizeBlockwiseIfLi2048ELi4ELi0ELi0EEvPfPT_S0_PhS0_ii)
        /*06d4*/ 	.word	0x00000000


	//----- nvinfo : EIATTR_REGCOUNT
	.align		4
.L_333:
        /*06d8*/ 	.byte	0x04, 0x2f
        /*06da*/ 	.short	(.L_335 - .L_334)
	.align		4
.L_334:
        /*06dc*/ 	.word	index@(_Z18kQuantizeBlockwiseIfLi1024ELi4ELi0ELi0EEvPfPT_S0_PhS0_ii)
        /*06e0*/ 	.word	0x00000020


	//----- nvinfo : EIATTR_FRAME_SIZE
	.align		4
.L_335:
        /*06e4*/ 	.byte	0x04, 0x11
        /*06e6*/ 	.short	(.L_337 - .L_336)
	.align		4
.L_336:
        /*06e8*/ 	.word	index@(_Z18kQuantizeBlockwiseIfLi1024ELi4ELi0ELi0EEvPfPT_S0_PhS0_ii)
        /*06ec*/ 	.word	0x00000000


	//----- nvinfo : EIATTR_REGCOUNT
	.align		4
.L_337:
        /*06f0*/ 	.byte	0x04, 0x2f
        /*06f2*/ 	.short	(.L_339 - .L_338)
	.align		4
.L_338:
        /*06f4*/ 	.word	index@(_Z18kQuantizeBlockwiseIfLi512ELi2ELi0ELi0EEvPfPT_S0_PhS0_ii)
        /*06f8*/ 	.word	0x0000001f


	//----- nvinfo : EIATTR_FRAME_SIZE
	.align		4
.L_339:
        /*06fc*/ 	.byte	0x04, 0x11
        /*06fe*/ 	.short	(.L_341 - .L_340)
	.align		4
.L_340:
        /*0700*/ 	.word	index@(_Z18kQuantizeBlockwiseIfLi512ELi2ELi0ELi0EEvPfPT_S0_PhS0_ii)
        /*0704*/ 	.word	0x00000000


	//----- nvinfo : EIATTR_REGCOUNT
	.align		4
.L_341:
        /*0708*/ 	.byte	0x04, 0x2f
        /*070a*/ 	.short	(.L_343 - .L_342)
	.align		4
.L_342:
        /*070c*/ 	.word	index@(_Z18kQuantizeBlockwiseIfLi256ELi2ELi0ELi0EEvPfPT_S0_PhS0_ii)
        /*0710*/ 	.word	0x0000001f


	//----- nvinfo : EIATTR_FRAME_SIZE
	.align		4
.L_343:
        /*0714*/ 	.byte	0x04, 0x11
        /*0716*/ 	.short	(.L_345 - .L_344)
	.align		4
.L_344:
        /*0718*/ 	.word	index@(_Z18kQuantizeBlockwiseIfLi256ELi2ELi0ELi0EEvPfPT_S0_PhS0_ii)
        /*071c*/ 	.word	0x00000000


	//----- nvinfo : EIATTR_REGCOUNT
	.align		4
.L_345:
        /*0720*/ 	.byte	0x04, 0x2f
        /*0722*/ 	.short	(.L_347 - .L_346)
	.align		4
.L_346:
        /*0724*/ 	.word	index@(_Z18kQuantizeBlockwiseIfLi128ELi2ELi0ELi0EEvPfPT_S0_PhS0_ii)
        /*0728*/ 	.word	0x0000001f


	//----- nvinfo : EIATTR_FRAME_SIZE
	.align		4
.L_347:
        /*072c*/ 	.byte	0x04, 0x11
        /*072e*/ 	.short	(.L_349 - .L_348)
	.align		4
.L_348:
        /*0730*/ 	.word	index@(_Z18kQuantizeBlockwiseIfLi128ELi2ELi0ELi0EEvPfPT_S0_PhS0_ii)
        /*0734*/ 	.word	0x00000000


	//----- nvinfo : EIATTR_REGCOUNT
	.align		4
.L_349:
        /*0738*/ 	.byte	0x04, 0x2f
        /*073a*/ 	.short	(.L_351 - .L_350)
	.align		4
.L_350:
        /*073c*/ 	.word	index@(_Z18kQuantizeBlockwiseIfLi64ELi2ELi0ELi0EEvPfPT_S0_PhS0_ii)
        /*0740*/ 	.word	0x0000001f


	//----- nvinfo : EIATTR_FRAME_SIZE
	.align		4
.L_351:
        /*0744*/ 	.byte	0x04, 0x11
        /*0746*/ 	.short	(.L_353 - .L_352)
	.align		4
.L_352:
        /*0748*/ 	.word	index@(_Z18kQuantizeBlockwiseIfLi64ELi2ELi0ELi0EEvPfPT_S0_PhS0_ii)
        /*074c*/ 	.word	0x00000000


	//----- nvinfo : EIATTR_REGCOUNT
	.align		4
.L_353:
        /*0750*/ 	.byte	0x04, 0x2f
        /*0752*/ 	.short	(.L_355 - .L_354)
	.align		4
.L_354:
        /*0754*/ 	.word	index@(_Z18kQuantizeBlockwiseIfLi4096ELi4ELi0ELi1EEvPfPT_S0_PhS0_ii)
        /*0758*/ 	.word	0x0000001f


	//----- nvinfo : EIATTR_FRAME_SIZE
	.align		4
.L_355:
        /*075c*/ 	.byte	0x04, 0x11
        /*075e*/ 	.short	(.L_357 - .L_356)
	.align		4
.L_356:
        /*0760*/ 	.word	index@(_Z18kQuantizeBlockwiseIfLi4096ELi4ELi0ELi1EEvPfPT_S0_PhS0_ii)
        /*0764*/ 	.word	0x00000000


	//----- nvinfo : EIATTR_REGCOUNT
	.align		4
.L_357:
        /*0768*/ 	.byte	0x04, 0x2f
        /*076a*/ 	.short	(.L_359 - .L_358)
	.align		4
.L_358:
        /*076c*/ 	.word	index@(_Z18kQuantizeBlockwiseIfLi2048ELi4ELi0ELi1EEvPfPT_S0_PhS0_ii)
        /*0770*/ 	.word	0x0000001f


	//----- nvinfo : EIATTR_FRAME_SIZE
	.align		4
.L_359:
        /*0774*/ 	.byte	0x04, 0x11
        /*0776*/ 	.short	(.L_361 - .L_360)
	.align		4
.L_360:
        /*0778*/ 	.word	index@(_Z18kQuantizeBlockwiseIfLi2048ELi4ELi0ELi1EEvPfPT_S0_PhS0_ii)
        /*077c*/ 	.word	0x00000000


	//----- nvinfo : EIATTR_REGCOUNT
	.align		4
.L_361:
        /*0780*/ 	.byte	0x04, 0x2f
        /*0782*/ 	.short	(.L_363 - .L_362)
	.align		4
.L_362:
        /*0784*/ 	.word	index@(_Z18kQuantizeBlockwiseIfLi1024ELi4ELi0ELi1EEvPfPT_S0_PhS0_ii)
        /*0788*/ 	.word	0x0000001d


	//----- nvinfo : EIATTR_FRAME_SIZE
	.align		4
.L_363:
        /*078c*/ 	.byte	0x04, 0x11
        /*078e*/ 	.short	(.L_365 - .L_364)
	.align		4
.L_364:
        /*0790*/ 	.word	index@(_Z18kQuantizeBlockwiseIfLi1024ELi4ELi0ELi1EEvPfPT_S0_PhS0_ii)
        /*0794*/ 	.word	0x00000000


	//----- nvinfo : EIATTR_REGCOUNT
	.align		4
.L_365:
        /*0798*/ 	.byte	0x04, 0x2f
        /*079a*/ 	.short	(.L_367 - .L_366)
	.align		4
.L_366:
        /*079c*/ 	.word	index@(_Z18kQuantizeBlockwiseIfLi512ELi2ELi0ELi1EEvPfPT_S0_PhS0_ii)
        /*07a0*/ 	.word	0x0000001b


	//----- nvinfo : EIATTR_FRAME_SIZE
	.align		4
.L_367:
        /*07a4*/ 	.byte	0x04, 0x11
        /*07a6*/ 	.short	(.L_369 - .L_368)
	.align		4
.L_368:
        /*07a8*/ 	.word	index@(_Z18kQuantizeBlockwiseIfLi512ELi2ELi0ELi1EEvPfPT_S0_PhS0_ii)
        /*07ac*/ 	.word	0x00000000


	//----- nvinfo : EIATTR_REGCOUNT
	.align		4
.L_369:
        /*07b0*/ 	.byte	0x04, 0x2f
        /*07b2*/ 	.short	(.L_371 - .L_370)
	.align		4
.L_370:
        /*07b4*/ 	.word	index@(_Z18kQuantizeBlockwiseIfLi256ELi2ELi0ELi1EEvPfPT_S0_PhS0_ii)
        /*07b8*/ 	.word	0x00000019


	//----- nvinfo : EIATTR_FRAME_SIZE
	.align		4
.L_371:
        /*07bc*/ 	.byte	0x04, 0x11
        /*07be*/ 	.short	(.L_373 - .L_372)
	.align		4
.L_372:
        /*07c0*/ 	.word	index@(_Z18kQuantizeBlockwiseIfLi256ELi2ELi0ELi1EEvPfPT_S0_PhS0_ii)
        /*07c4*/ 	.word	0x00000000


	//----- nvinfo : EIATTR_REGCOUNT
	.align		4
.L_373:
        /*07c8*/ 	.byte	0x04, 0x2f
        /*07ca*/ 	.short	(.L_375 - .L_374)
	.align		4
.L_374:
        /*07cc*/ 	.word	index@(_Z18kQuantizeBlockwiseIfLi128ELi2ELi0ELi1EEvPfPT_S0_PhS0_ii)
        /*07d0*/ 	.word	0x00000019


	//----- nvinfo : EIATTR_FRAME_SIZE
	.align		4
.L_375:
        /*07d4*/ 	.byte	0x04, 0x11
        /*07d6*/ 	.short	(.L_377 - .L_376)
	.align		4
.L_376:
        /*07d8*/ 	.word	index@(_Z18kQuantizeBlockwiseIfLi128ELi2ELi0ELi1EEvPfPT_S0_PhS0_ii)
        /*07dc*/ 	.word	0x00000000


	//----- nvinfo : EIATTR_REGCOUNT
	.align		4
.L_377:
        /*07e0*/ 	.byte	0x04, 0x2f
        /*07e2*/ 	.short	(.L_379 - .L_378)
	.align		4
.L_378:
        /*07e4*/ 	.word	index@(_Z18kQuantizeBlockwiseIfLi64ELi2ELi0ELi1EEvPfPT_S0_PhS0_ii)
        /*07e8*/ 	.word	0x00000014


	//----- nvinfo : EIATTR_FRAME_SIZE
	.align		4
.L_379:
        /*07ec*/ 	.byte	0x04, 0x11
        /*07ee*/ 	.short	(.L_381 - .L_380)
	.align		4
.L_380:
        /*07f0*/ 	.word	index@(_Z18kQuantizeBlockwiseIfLi64ELi2ELi0ELi1EEvPfPT_S0_PhS0_ii)
        /*07f4*/ 	.word	0x00000000


	//----- nvinfo : EIATTR_REGCOUNT
	.align		4
.L_381:
        /*07f8*/ 	.byte	0x04, 0x2f
        /*07fa*/ 	.short	(.L_383 - .L_382)
	.align		4
.L_382:
        /*07fc*/ 	.word	index@(_Z18kQuantizeBlockwiseIfLi4096ELi4ELi0ELi2EEvPfPT_S0_PhS0_ii)
        /*0800*/ 	.word	0x0000001f


	//----- nvinfo : EIATTR_FRAME_SIZE
	.align		4
.L_383:
        /*0804*/ 	.byte	0x04, 0x11
        /*0806*/ 	.short	(.L_385 - .L_384)
	.align		4
.L_384:
        /*0808*/ 	.word	index@(_Z18kQuantizeBlockwiseIfLi4096ELi4ELi0ELi2EEvPfPT_S0_PhS0_ii)
        /*080c*/ 	.word	0x00000000


	//----- nvinfo : EIATTR_REGCOUNT
	.align		4
.L_385:
        /*0810*/ 	.byte	0x04, 0x2f
        /*0812*/ 	.short	(.L_387 - .L_386)
	.align		4
.L_386:
        /*0814*/ 	.word	index@(_Z18kQuantizeBlockwiseIfLi2048ELi4ELi0ELi2EEvPfPT_S0_PhS0_ii)
        /*0818*/ 	.word	0x0000001f


	//----- nvinfo : EIATTR_FRAME_SIZE
	.align		4
.L_387:
        /*081c*/ 	.byte	0x04, 0x11
        /*081e*/ 	.short	(.L_389 - .L_388)
	.align		4
.L_388:
        /*0820*/ 	.word	index@(_Z18kQuantizeBlockwiseIfLi2048ELi4ELi0ELi2EEvPfPT_S0_PhS0_ii)
        /*0824*/ 	.word	0x00000000


	//----- nvinfo : EIATTR_REGCOUNT
	.align		4
.L_389:
        /*0828*/ 	.byte	0x04, 0x2f
        /*082a*/ 	.short	(.L_391 - .L_390)
	.align		4
.L_390:
        /*082c*/ 	.word	index@(_Z18kQuantizeBlockwiseIfLi1024ELi4ELi0ELi2EEvPfPT_S0_PhS0_ii)
        /*0830*/ 	.word	0x0000001d


	//----- nvinfo : EIATTR_FRAME_SIZE
	.align		4
.L_391:
        /*0834*/ 	.byte	0x04, 0x11
        /*0836*/ 	.short	(.L_393 - .L_392)
	.align		4
.L_392:
        /*0838*/ 	.word	index@(_Z18kQuantizeBlockwiseIfLi1024ELi4ELi0ELi2EEvPfPT_S0_PhS0_ii)
        /*083c*/ 	.word	0x00000000


	//----- nvinfo : EIATTR_REGCOUNT
	.align		4
.L_393:
        /*0840*/ 	.byte	0x04, 0x2f
        /*0842*/ 	.short	(.L_395 - .L_394)
	.align		4
.L_394:
        /*0844*/ 	.word	index@(_Z18kQuantizeBlockwiseIfLi512ELi2ELi0ELi2EEvPfPT_S0_PhS0_ii)
        /*0848*/ 	.word	0x0000001b


	//----- nvinfo : EIATTR_FRAME_SIZE
	.align		4
.L_395:
        /*084c*/ 	.byte	0x04, 0x11
        /*084e*/ 	.short	(.L_397 - .L_396)
	.align		4
.L_396:
        /*0850*/ 	.word	index@(_Z18kQuantizeBlockwiseIfLi512ELi2ELi0ELi2EEvPfPT_S0_PhS0_ii)
        /*0854*/ 	.word	0x00000000


	//----- nvinfo : EIATTR_REGCOUNT
	.align		4
.L_397:
        /*0858*/ 	.byte	0x04, 0x2f
        /*085a*/ 	.short	(.L_399 - .L_398)
	.align		4
.L_398:
        /*085c*/ 	.word	index@(_Z18kQuantizeBlockwiseIfLi256ELi2ELi0ELi2EEvPfPT_S0_PhS0_ii)
        /*0860*/ 	.word	0x00000019


	//----- nvinfo : EIATTR_FRAME_SIZE
	.align		4
.L_399:
        /*0864*/ 	.byte	0x04, 0x11
        /*0866*/ 	.short	(.L_401 - .L_400)
	.align		4
.L_400:
        /*0868*/ 	.word	index@(_Z18kQuantizeBlockwiseIfLi256ELi2ELi0ELi2EEvPfPT_S0_PhS0_ii)
        /*086c*/ 	.word	0x00000000


	//----- nvinfo : EIATTR_REGCOUNT
	.align		4
.L_401:
        /*0870*/ 	.byte	0x04, 0x2f
        /*0872*/ 	.short	(.L_403 - .L_402)
	.align		4
.L_402:
        /*0874*/ 	.word	index@(_Z18kQuantizeBlockwiseIfLi128ELi2ELi0ELi2EEvPfPT_S0_PhS0_ii)
        /*0878*/ 	.word	0x00000019


	//----- nvinfo : EIATTR_FRAME_SIZE
	.align		4
.L_403:
        /*087c*/ 	.byte	0x04, 0x11
        /*087e*/ 	.short	(.L_405 - .L_404)
	.align		4
.L_404:
        /*0880*/ 	.word	index@(_Z18kQuantizeBlockwiseIfLi128ELi2ELi0ELi2EEvPfPT_S0_PhS0_ii)
        /*0884*/ 	.word	0x00000000


	//----- nvinfo : EIATTR_REGCOUNT
	.align		4
.L_405:
        /*0888*/ 	.byte	0x04, 0x2f
        /*088a*/ 	.short	(.L_407 - .L_406)
	.align		4
.L_406:
        /*088c*/ 	.word	index@(_Z18kQuantizeBlockwiseIfLi64ELi2ELi0ELi2EEvPfPT_S0_PhS0_ii)
        /*0890*/ 	.word	0x00000014


	//----- nvinfo : EIATTR_FRAME_SIZE
	.align		4
.L_407:
        /*0894*/ 	.byte	0x04, 0x11
        /*0896*/ 	.short	(.L_409 - .L_408)
	.align		4
.L_408:
        /*0898*/ 	.word	index@(_Z18kQuantizeBlockwiseIfLi64ELi2ELi0ELi2EEvPfPT_S0_PhS0_ii)
        /*089c*/ 	.word	0x00000000


	//----- nvinfo : EIATTR_REGCOUNT
	.align		4
.L_409:
        /*08a0*/ 	.byte	0x04, 0x2f
        /*08a2*/ 	.short	(.L_411 - .L_410)
	.align		4
.L_410:
        /*08a4*/ 	.word	index@(_Z18kQuantizeBlockwiseI13__nv_bfloat16Li4096ELi4ELi0ELi0EEvPfPT_S1_PhS1_ii)
        /*08a8*/ 	.word	0x0000001f


	//----- nvinfo : EIATTR_FRAME_SIZE
	.align		4
.L_411:
        /*08ac*/ 	.byte	0x04, 0x11
        /*08ae*/ 	.short	(.L_413 - .L_412)
	.align		4
.L_412:
        /*08b0*/ 	.word	index@(_Z18kQuantizeBlockwiseI13__nv_bfloat16Li4096ELi4ELi0ELi0EEvPfPT_S1_PhS1_ii)
        /*08b4*/ 	.word	0x00000000


	//----- nvinfo : EIATTR_REGCOUNT
	.align		4
.L_413:
        /*08b8*/ 	.byte	0x04, 0x2f
        /*08ba*/ 	.short	(.L_415 - .L_414)
	.align		4
.L_414:
        /*08bc*/ 	.word	index@(_Z18kQuantizeBlockwiseI13__nv_bfloat16Li4096ELi4ELi1ELi0EEvPfPT_S1_PhS1_ii)
        /*08c0*/ 	.word	0x00000020


	//----- nvinfo : EIATTR_FRAME_SIZE
	.align		4
.L_415:
        /*08c4*/ 	.byte	0x04, 0x11
        /*08c6*/ 	.short	(.L_417 - .L_416)
	.align		4
.L_416:
        /*08c8*/ 	.word	index@(_Z18kQuantizeBlockwiseI13__nv_bfloat16Li4096ELi4ELi1ELi0EEvPfPT_S1_PhS1_ii)
        /*08cc*/ 	.word	0x00000000


	//----- nvinfo : EIATTR_REGCOUNT
	.align		4
.L_417:
        /*08d0*/ 	.byte	0x04, 0x2f
        /*08d2*/ 	.short	(.L_419 - .L_418)
	.align		4
.L_418:
        /*08d4*/ 	.word	index@(_Z18kQuantizeBlockwiseI13__nv_bfloat16Li2048ELi4ELi0ELi0EEvPfPT_S1_PhS1_ii)
        /*08d8*/ 	.word	0x0000001f


	//----- nvinfo : EIATTR_FRAME_SIZE
	.align		4
.L_419:
        /*08dc*/ 	.byte	0x04, 0x11
        /*08de*/ 	.short	(.L_421 - .L_420)
	.align		4
.L_420:
        /*08e0*/ 	.word	index@(_Z18kQuantizeBlockwiseI13__nv_bfloat16Li2048ELi4ELi0ELi0EEvPfPT_S1_PhS1_ii)
        /*08e4*/ 	.word	0x00000000


	//----- nvinfo : EIATTR_REGCOUNT
	.align		4
.L_421:
        /*08e8*/ 	.byte	0x04, 0x2f
        /*08ea*/ 	.short	(.L_423 - .L_422)
	.align		4
.L_422:
        /*08ec*/ 	.word	index@(_Z18kQuantizeBlockwiseI13__nv_bfloat16Li1024ELi4ELi0ELi0EEvPfPT_S1_PhS1_ii)
        /*08f0*/ 	.word	0x0000001f


	//----- nvinfo : EIATTR_FRAME_SIZE
	.align		4
.L_423:
        /*08f4*/ 	.byte	0x04, 0x11
        /*08f6*/ 	.short	(.L_425 - .L_424)
	.align		4
.L_424:
        /*08f8*/ 	.word	index@(_Z18kQuantizeBlockwiseI13__nv_bfloat16Li1024ELi4ELi0ELi0EEvPfPT_S1_PhS1_ii)
        /*08fc*/ 	.word	0x00000000


	//----- nvinfo : EIATTR_REGCOUNT
	.align		4
.L_425:
        /*0900*/ 	.byte	0x04, 0x2f
        /*0902*/ 	.short	(.L_427 - .L_426)
	.align		4
.L_426:
        /*0904*/ 	.word	index@(_Z18kQuantizeBlockwiseI13__nv_bfloat16Li512ELi2ELi0ELi0EEvPfPT_S1_PhS1_ii)
        /*0908*/ 	.word	0x00000020


	//----- nvinfo : EIATTR_FRAME_SIZE
	.align		4
.L_427:
        /*090c*/ 	.byte	0x04, 0x11
        /*090e*/ 	.short	(.L_429 - .L_428)
	.align		4
.L_428:
        /*0910*/ 	.word	index@(_Z18kQuantizeBlockwiseI13__nv_bfloat16Li512ELi2ELi0ELi0EEvPfPT_S1_PhS1_ii)
        /*0914*/ 	.word	0x00000000


	//----- nvinfo : EIATTR_REGCOUNT
	.align		4
.L_429:
        /*0918*/ 	.byte	0x04, 0x2f
        /*091a*/ 	.short	(.L_431 - .L_430)
	.align		4
.L_430:
        /*091c*/ 	.word	index@(_Z18kQuantizeBlockwiseI13__nv_bfloat16Li256ELi2ELi0ELi0EEvPfPT_S1_PhS1_ii)
        /*0920*/ 	.word	0x0000001f


	//----- nvinfo : EIATTR_FRAME_SIZE
	.align		4
.L_431:
        /*0924*/ 	.byte	0x04, 0x11
        /*0926*/ 	.short	(.L_433 - .L_432)
	.align		4
.L_432:
        /*0928*/ 	.word	index@(_Z18kQuantizeBlockwiseI13__nv_bfloat16Li256ELi2ELi0ELi0EEvPfPT_S1_PhS1_ii)
        /*092c*/ 	.word	0x00000000


	//----- nvinfo : EIATTR_REGCOUNT
	.align		4
.L_433:
        /*0930*/ 	.byte	0x04, 0x2f
        /*0932*/ 	.short	(.L_435 - .L_434)
	.align		4
.L_434:
        /*0934*/ 	.word	index@(_Z18kQuantizeBlockwiseI13__nv_bfloat16Li128ELi2ELi0ELi0EEvPfPT_S1_PhS1_ii)
        /*0938*/ 	.word	0x0000001f


	//----- nvinfo : EIATTR_FRAME_SIZE
	.align		4
.L_435:
        /*093c*/ 	.byte	0x04, 0x11
        /*093e*/ 	.short	(.L_437 - .L_436)
	.align		4
.L_436:
        /*0940*/ 	.word	index@(_Z18kQuantizeBlockwiseI13__nv_bfloat16Li128ELi2ELi0ELi0EEvPfPT_S1_PhS1_ii)
        /*0944*/ 	.word	0x00000000


	//----- nvinfo : EIATTR_REGCOUNT
	.align		4
.L_437:
        /*0948*/ 	.byte	0x04, 0x2f
        /*094a*/ 	.short	(.L_439 - .L_438)
	.align		4
.L_438:
        /*094c*/ 	.word	index@(_Z18kQuantizeBlockwiseI13__nv_bfloat16Li64ELi2ELi0ELi0EEvPfPT_S1_PhS1_ii)
        /*0950*/ 	.word	0x00000020


	//----- nvinfo : EIATTR_FRAME_SIZE
	.align		4
.L_439:
        /*0954*/ 	.byte	0x04, 0x11
        /*0956*/ 	.short	(.L_441 - .L_440)
	.align		4
.L_440:
        /*0958*/ 	.word	index@(_Z18kQuantizeBlockwiseI13__nv_bfloat16Li64ELi2ELi0ELi0EEvPfPT_S1_PhS1_ii)
        /*095c*/ 	.word	0x00000000


	//----- nvinfo : EIATTR_REGCOUNT
	.align		4
.L_441:
        /*0960*/ 	.byte	0x04, 0x2f
        /*0962*/ 	.short	(.L_443 - .L_442)
	.align		4
.L_442:
        /*0964*/ 	.word	index@(_Z18kQuantizeBlockwiseI13__nv_bfloat16Li4096ELi4ELi0ELi1EEvPfPT_S1_PhS1_ii)
        /*0968*/ 	.word	0x0000001f


	//----- nvinfo : EIATTR_FRAME_SIZE
	.align		4
.L_443:
        /*096c*/ 	.byte	0x04, 0x11
        /*096e*/ 	.short	(.L_445 - .L_444)
	.align		4
.L_444:
        /*0970*/ 	.word	index@(_Z18kQuantizeBlockwiseI13__nv_bfloat16Li4096ELi4ELi0ELi1EEvPfPT_S1_PhS1_ii)
        /*0974*/ 	.word	0x00000000


	//----- nvinfo : EIATTR_REGCOUNT
	.align		4
.L_445:
        /*0978*/ 	.byte	0x04, 0x2f
        /*097a*/ 	.short	(.L_447 - .L_446)
	.align		4
.L_446:
        /*097c*/ 	.word	index@(_Z18kQuantizeBlockwiseI13__nv_bfloat16Li2048ELi4ELi0ELi1EEvPfPT_S1_PhS1_ii)
        /*0980*/ 	.word	0x0000001f


	//----- nvinfo : EIATTR_FRAME_SIZE
	.align		4
.L_447:
        /*0984*/ 	.byte	0x04, 0x11
        /*0986*/ 	.short	(.L_449 - .L_448)
	.align		4
.L_448:
        /*0988*/ 	.word	index@(_Z18kQuantizeBlockwiseI13__nv_bfloat16Li2048ELi4ELi0ELi1EEvPfPT_S1_PhS1_ii)
        /*098c*/ 	.word	0x00000000


	//----- nvinfo : EIATTR_REGCOUNT
	.align		4
.L_449:
        /*0990*/ 	.byte	0x04, 0x2f
        /*0992*/ 	.short	(.L_451 - .L_450)
	.align		4
.L_450:
        /*0994*/ 	.word	index@(_Z18kQuantizeBlockwiseI13__nv_bfloat16Li1024ELi4ELi0ELi1EEvPfPT_S1_PhS1_ii)
        /*0998*/ 	.word	0x0000001e


	//----- nvinfo : EIATTR_FRAME_SIZE
	.align		4
.L_451:
        /*099c*/ 	.byte	0x04, 0x11
        /*099e*/ 	.short	(.L_453 - .L_452)
	.align		4
.L_452:
        /*09a0*/ 	.word	index@(_Z18kQuantizeBlockwiseI13__nv_bfloat16Li1024ELi4ELi0ELi1EEvPfPT_S1_PhS1_ii)
        /*09a4*/ 	.word	0x00000000


	//----- nvinfo : EIATTR_REGCOUNT
	.align		4
.L_453:
        /*09a8*/ 	.byte	0x04, 0x2f
        /*09aa*/ 	.short	(.L_455 - .L_454)
	.align		4
.L_454:
        /*09ac*/ 	.word	index@(_Z18kQuantizeBlockwiseI13__nv_bfloat16Li512ELi2ELi0ELi1EEvPfPT_S1_PhS1_ii)
        /*09b0*/ 	.word	0x0000001b


	//----- nvinfo : EIATTR_FRAME_SIZE
	.align		4
.L_455:
        /*09b4*/ 	.byte	0x04, 0x11
        /*09b6*/ 	.short	(.L_457 - .L_456)
	.align		4
.L_456:
        /*09b8*/ 	.word	index@(_Z18kQuantizeBlockwiseI13__nv_bfloat16Li512ELi2ELi0ELi1EEvPfPT_S1_PhS1_ii)
        /*09bc*/ 	.word	0x00000000


	//----- nvinfo : EIATTR_REGCOUNT
	.align		4
.L_457:
        /*09c0*/ 	.byte	0x04, 0x2f
        /*09c2*/ 	.short	(.L_459 - .L_458)
	.align		4
.L_458:
        /*09c4*/ 	.word	index@(_Z18kQuantizeBlockwiseI13__nv_bfloat16Li256ELi2ELi0ELi1EEvPfPT_S1_PhS1_ii)
        /*09c8*/ 	.word	0x0000001a


	//----- nvinfo : EIATTR_FRAME_SIZE
	.align		4
.L_459:
        /*09cc*/ 	.byte	0x04, 0x11
        /*09ce*/ 	.short	(.L_461 - .L_460)
	.align		4
.L_460:
        /*09d0*/ 	.word	index@(_Z18kQuantizeBlockwiseI13__nv_bfloat16Li256ELi2ELi0ELi1EEvPfPT_S1_PhS1_ii)
        /*09d4*/ 	.word	0x00000000


	//----- nvinfo : EIATTR_REGCOUNT
	.align		4
.L_461:
        /*09d8*/ 	.byte	0x04, 0x2f
        /*09da*/ 	.short	(.L_463 - .L_462)
	.align		4
.L_462:
        /*09dc*/ 	.word	index@(_Z18kQuantizeBlockwiseI13__nv_bfloat16Li128ELi2ELi0ELi1EEvPfPT_S1_PhS1_ii)
        /*09e0*/ 	.word	0x0000001a


	//----- nvinfo : EIATTR_FRAME_SIZE
	.align		4
.L_463:
        /*09e4*/ 	.byte	0x04, 0x11
        /*09e6*/ 	.short	(.L_465 - .L_464)
	.align		4
.L_464:
        /*09e8*/ 	.word	index@(_Z18kQuantizeBlockwiseI13__nv_bfloat16Li128ELi2ELi0ELi1EEvPfPT_S1_PhS1_ii)
        /*09ec*/ 	.word	0x00000000


	//----- nvinfo : EIATTR_REGCOUNT
	.align		4
.L_465:
        /*09f0*/ 	.byte	0x04, 0x2f
        /*09f2*/ 	.short	(.L_467 - .L_466)
	.align		4
.L_466:
        /*09f4*/ 	.word	index@(_Z18kQuantizeBlockwiseI13__nv_bfloat16Li64ELi2ELi0ELi1EEvPfPT_S1_PhS1_ii)
        /*09f8*/ 	.word	0x00000014


	//----- nvinfo : EIATTR_FRAME_SIZE
	.align		4
.L_467:
        /*09fc*/ 	.byte	0x04, 0x11
        /*09fe*/ 	.short	(.L_469 - .L_468)
	.align		4
.L_468:
        /*0a00*/ 	.word	index@(_Z18kQuantizeBlockwiseI13__nv_bfloat16Li64ELi2ELi0ELi1EEvPfPT_S1_PhS1_ii)
        /*0a04*/ 	.word	0x00000000


	//----- nvinfo : EIATTR_REGCOUNT
	.align		4
.L_469:
        /*0a08*/ 	.byte	0x04, 0x2f
        /*0a0a*/ 	.short	(.L_471 - .L_470)
	.align		4
.L_470:
        /*0a0c*/ 	.word	index@(_Z18kQuantizeBlockwiseI13__nv_bfloat16Li4096ELi4ELi0ELi2EEvPfPT_S1_PhS1_ii)
        /*0a10*/ 	.word	0x0000001f


	//----- nvinfo : EIATTR_FRAME_SIZE
	.align		4
.L_471:
        /*0a14*/ 	.byte	0x04, 0x11
        /*0a16*/ 	.short	(.L_473 - .L_472)
	.align		4
.L_472:
        /*0a18*/ 	.word	index@(_Z18kQuantizeBlockwiseI13__nv_bfloat16Li4096ELi4ELi0ELi2EEvPfPT_S1_PhS1_ii)
        /*0a1c*/ 	.word	0x00000000


	//----- nvinfo : EIATTR_REGCOUNT
	.align		4
.L_473:
        /*0a20*/ 	.byte	0x04, 0x2f
        /*0a22*/ 	.short	(.L_475 - .L_474)
	.align		4
.L_474:
        /*0a24*/ 	.word	index@(_Z18kQuantizeBlockwiseI13__nv_bfloat16Li2048ELi4ELi0ELi2EEvPfPT_S1_PhS1_ii)
        /*0a28*/ 	.word	0x0000001f


	//----- nvinfo : EIATTR_FRAME_SIZE
	.align		4
.L_475:
        /*0a2c*/ 	.byte	0x04, 0x11
        /*0a2e*/ 	.short	(.L_477 - .L_476)
	.align		4
.L_476:
        /*0a30*/ 	.word	index@(_Z18kQuantizeBlockwiseI13__nv_bfloat16Li2048ELi4ELi0ELi2EEvPfPT_S1_PhS1_ii)
        /*0a34*/ 	.word	0x00000000


	//----- nvinfo : EIATTR_REGCOUNT
	.align		4
.L_477:
        /*0a38*/ 	.byte	0x04, 0x2f
        /*0a3a*/ 	.short	(.L_479 - .L_478)
	.align		4
.L_478:
        /*0a3c*/ 	.word	index@(_Z18kQuantizeBlockwiseI13__nv_bfloat16Li1024ELi4ELi0ELi2EEvPfPT_S1_PhS1_ii)
        /*0a40*/ 	.word	0x0000001e


	//----- nvinfo : EIATTR_FRAME_SIZE
	.align		4
.L_479:
        /*0a44*/ 	.byte	0x04, 0x11
        /*0a46*/ 	.short	(.L_481 - .L_480)
	.align		4
.L_480:
        /*0a48*/ 	.word	index@(_Z18kQuantizeBlockwiseI13__nv_bfloat16Li1024ELi4ELi0ELi2EEvPfPT_S1_PhS1_ii)
        /*0a4c*/ 	.word	0x00000000


	//----- nvinfo : EIATTR_REGCOUNT
	.align		4
.L_481:
        /*0a50*/ 	.byte	0x04, 0x2f
        /*0a52*/ 	.short	(.L_483 - .L_482)
	.align		4
.L_482:
        /*0a54*/ 	.word	index@(_Z18kQuantizeBlockwiseI13__nv_bfloat16Li512ELi2ELi0ELi2EEvPfPT_S1_PhS1_ii)
        /*0a58*/ 	.word	0x0000001b


	//----- nvinfo : EIATTR_FRAME_SIZE
	.align		4
.L_483:
        /*0a5c*/ 	.byte	0x04, 0x11
        /*0a5e*/ 	.short	(.L_485 - .L_484)
	.align		4
.L_484:
        /*0a60*/ 	.word	index@(_Z18kQuantizeBlockwiseI13__nv_bfloat16Li512ELi2ELi0ELi2EEvPfPT_S1_PhS1_ii)
        /*0a64*/ 	.word	0x00000000


	//----- nvinfo : EIATTR_REGCOUNT
	.align		4
.L_485:
        /*0a68*/ 	.byte	0x04, 0x2f
        /*0a6a*/ 	.short	(.L_487 - .L_486)
	.align		4
.L_486:
        /*0a6c*/ 	.word	index@(_Z18kQuantizeBlockwiseI13__nv_bfloat16Li256ELi2ELi0ELi2EEvPfPT_S1_PhS1_ii)
        /*0a70*/ 	.word	0x0000001a


	//----- nvinfo : EIATTR_FRAME_SIZE
	.align		4
.L_487:
        /*0a74*/ 	.byte	0x04, 0x11
        /*0a76*/ 	.short	(.L_489 - .L_488)
	.align		4
.L_488:
        /*0a78*/ 	.word	index@(_Z18kQuantizeBlockwiseI13__nv_bfloat16Li256ELi2ELi0ELi2EEvPfPT_S1_PhS1_ii)
        /*0a7c*/ 	.word	0x00000000


	//----- nvinfo : EIATTR_REGCOUNT
	.align		4
.L_489:
        /*0a80*/ 	.byte	0x04, 0x2f
        /*0a82*/ 	.short	(.L_491 - .L_490)
	.align		4
.L_490:
        /*0a84*/ 	.word	index@(_Z18kQuantizeBlockwiseI13__nv_bfloat16Li128ELi2ELi0ELi2EEvPfPT_S1_PhS1_ii)
        /*0a88*/ 	.word	0x0000001a


	//----- nvinfo : EIATTR_FRAME_SIZE
	.align		4
.L_491:
        /*0a8c*/ 	.byte	0x04, 0x11
        /*0a8e*/ 	.short	(.L_493 - .L_492)
	.align		4
.L_492:
        /*0a90*/ 	.word	index@(_Z18kQuantizeBlockwiseI13__nv_bfloat16Li128ELi2ELi0ELi2EEvPfPT_S1_PhS1_ii)
        /*0a94*/ 	.word	0x00000000


	//----- nvinfo : EIATTR_REGCOUNT
	.align		4
.L_493:
        /*0a98*/ 	.byte	0x04, 0x2f
        /*0a9a*/ 	.short	(.L_495 - .L_494)
	.align		4
.L_494:
        /*0a9c*/ 	.word	index@(_Z18kQuantizeBlockwiseI13__nv_bfloat16Li64ELi2ELi0ELi2EEvPfPT_S1_PhS1_ii)
        /*0aa0*/ 	.word	0x00000014


	//----- nvinfo : EIATTR_FRAME_SIZE
	.align		4
.L_495:
        /*0aa4*/ 	.byte	0x04, 0x11
        /*0aa6*/ 	.short	(.L_497 - .L_496)
	.align		4
.L_496:
        /*0aa8*/ 	.word	index@(_Z18kQuantizeBlockwiseI13__nv_bfloat16Li64ELi2ELi0ELi2EEvPfPT_S1_PhS1_ii)
        /*0aac*/ 	.word	0x00000000


	//----- nvinfo : EIATTR_REGCOUNT
	.align		4
.L_497:
        /*0ab0*/ 	.byte	0x04, 0x2f
        /*0ab2*/ 	.short	(.L_499 - .L_498)
	.align		4
.L_498:
        /*0ab4*/ 	.word	index@(_Z23kQuantizeBlockwiseSmallI6__halfLi32ELi1EEvPfPT_S1_PhS1_ii)
        /*0ab8*/ 	.word	0x00000018


	//----- nvinfo : EIATTR_FRAME_SIZE
	.align		4
.L_499:
        /*0abc*/ 	.byte	0x04, 0x11
        /*0abe*/ 	.short	(.L_501 - .L_500)
	.align		4
.L_500:
        /*0ac0*/ 	.word	index@(_Z23kQuantizeBlockwiseSmallI6__halfLi32ELi1EEvPfPT_S1_PhS1_ii)
        /*0ac4*/ 	.word	0x00000000


	//----- nvinfo : EIATTR_REGCOUNT
	.align		4
.L_501:
        /*0ac8*/ 	.byte	0x04, 0x2f
        /*0aca*/ 	.short	(.L_503 - .L_502)
	.align		4
.L_502:
        /*0acc*/ 	.word	index@(_Z23kQuantizeBlockwiseSmallIfLi32ELi1EEvPfPT_S0_PhS0_ii)
        /*0ad0*/ 	.word	0x0000001a


	//----- nvinfo : EIATTR_FRAME_SIZE
	.align		4
.L_503:
        /*0ad4*/ 	.byte	0x04, 0x11
        /*0ad6*/ 	.short	(.L_505 - .L_504)
	.align		4
.L_504:
        /*0ad8*/ 	.word	index@(_Z23kQuantizeBlockwiseSmallIfLi32ELi1EEvPfPT_S0_PhS0_ii)
        /*0adc*/ 	.word	0x00000000


	//----- nvinfo : EIATTR_REGCOUNT
	.align		4
.L_505:
        /*0ae0*/ 	.byte	0x04, 0x2f
        /*0ae2*/ 	.short	(.L_507 - .L_506)
	.align		4
.L_506:
        /*0ae4*/ 	.word	index@(_Z23kQuantizeBlockwiseSmallI13__nv_bfloat16Li32ELi1EEvPfPT_S1_PhS1_ii)
        /*0ae8*/ 	.word	0x00000018


	//----- nvinfo : EIATTR_FRAME_SIZE
	.align		4
.L_507:
        /*0aec*/ 	.byte	0x04, 0x11
        /*0aee*/ 	.short	(.L_509 - .L_508)
	.align		4
.L_508:
        /*0af0*/ 	.word	index@(_Z23kQuantizeBlockwiseSmallI13__nv_bfloat16Li32ELi1EEvPfPT_S1_PhS1_ii)
        /*0af4*/ 	.word	0x00000000


	//----- nvinfo : EIATTR_REGCOUNT
	.align		4
.L_509:
        /*0af8*/ 	.byte	0x04, 0x2f
        /*0afa*/ 	.short	(.L_511 - .L_510)
	.align		4
.L_510:
        /*0afc*/ 	.word	index@(_Z23kQuantizeBlockwiseSmallI6__halfLi32ELi2EEvPfPT_S1_PhS1_ii)
        /*0b00*/ 	.word	0x00000018


	//----- nvinfo : EIATTR_FRAME_SIZE
	.align		4
.L_511:
        /*0b04*/ 	.byte	0x04, 0x11
        /*0b06*/ 	.short	(.L_513 - .L_512)
	.align		4
.L_512:
        /*0b08*/ 	.word	index@(_Z23kQuantizeBlockwiseSmallI6__halfLi32ELi2EEvPfPT_S1_PhS1_ii)
        /*0b0c*/ 	.word	0x00000000


	//----- nvinfo : EIATTR_REGCOUNT
	.align		4
.L_513:
        /*0b10*/ 	.byte	0x04, 0x2f
        /*0b12*/ 	.short	(.L_515 - .L_514)
	.align		4
.L_514:
        /*0b14*/ 	.word	index@(_Z23kQuantizeBlockwiseSmallIfLi32ELi2EEvPfPT_S0_PhS0_ii)
        /*0b18*/ 	.word	0x0000001a


	//----- nvinfo : EIATTR_FRAME_SIZE
	.align		4
.L_515:
        /*0b1c*/ 	.byte	0x04, 0x11
        /*0b1e*/ 	.short	(.L_517 - .L_516)
	.align		4
.L_516:
        /*0b20*/ 	.word	index@(_Z23kQuantizeBlockwiseSmallIfLi32ELi2EEvPfPT_S0_PhS0_ii)
        /*0b24*/ 	.word	0x00000000


	//----- nvinfo : EIATTR_REGCOUNT
	.align		4
.L_517:
        /*0b28*/ 	.byte	0x04, 0x2f
        /*0b2a*/ 	.short	(.L_519 - .L_518)
	.align		4
.L_518:
        /*0b2c*/ 	.word	index@(_Z23kQuantizeBlockwiseSmallI13__nv_bfloat16Li32ELi2EEvPfPT_S1_PhS1_ii)
        /*0b30*/ 	.word	0x00000018


	//----- nvinfo : EIATTR_FRAME_SIZE
	.align		4
.L_519:
        /*0b34*/ 	.byte	0x04, 0x11
        /*0b36*/ 	.short	(.L_521 - .L_520)
	.align		4
.L_520:
        /*0b38*/ 	.word	index@(_Z23kQuantizeBlockwiseSmallI13__nv_bfloat16Li32ELi2EEvPfPT_S1_PhS1_ii)
        /*0b3c*/ 	.word	0x00000000


	//----- nvinfo : EIATTR_REGCOUNT
	.align		4
.L_521:
        /*0b40*/ 	.byte	0x04, 0x2f
        /*0b42*/ 	.short	(.L_523 - .L_522)
	.align		4
.L_522:
        /*0b44*/ 	.word	index@(_Z23kQuantizeBlockwiseSmallI6__halfLi64ELi1EEvPfPT_S1_PhS1_ii)
        /*0b48*/ 	.word	0x00000012


	//----- nvinfo : EIATTR_FRAME_SIZE
	.align		4
.L_523:
        /*0b4c*/ 	.byte	0x04, 0x11
        /*0b4e*/ 	.short	(.L_525 - .L_524)
	.align		4
.L_524:
        /*0b50*/ 	.word	index@(_Z23kQuantizeBlockwiseSmallI6__halfLi64ELi1EEvPfPT_S1_PhS1_ii)
        /*0b54*/ 	.word	0x00000000


	//----- nvinfo : EIATTR_REGCOUNT
	.align		4
.L_525:
        /*0b58*/ 	.byte	0x04, 0x2f
        /*0b5a*/ 	.short	(.L_527 - .L_526)
	.align		4
.L_526:
        /*0b5c*/ 	.word	index@(_Z23kQuantizeBlockwiseSmallIfLi64ELi1EEvPfPT_S0_PhS0_ii)
        /*0b60*/ 	.word	0x00000012


	//----- nvinfo : EIATTR_FRAME_SIZE
	.align		4
.L_527:
        /*0b64*/ 	.byte	0x04, 0x11
        /*0b66*/ 	.short	(.L_529 - .L_528)
	.align		4
.L_528:
        /*0b68*/ 	.word	index@(_Z23kQuantizeBlockwiseSmallIfLi64ELi1EEvPfPT_S0_PhS0_ii)
        /*0b6c*/ 	.word	0x00000000


	//----- nvinfo : EIATTR_REGCOUNT
	.align		4
.L_529:
        /*0b70*/ 	.byte	0x04, 0x2f
        /*0b72*/ 	.short	(.L_531 - .L_530)
	.align		4
.L_530:
        /*0b74*/ 	.word	index@(_Z23kQuantizeBlockwiseSmallI13__nv_bfloat16Li64ELi1EEvPfPT_S1_PhS1_ii)
        /*0b78*/ 	.word	0x00000012


	//----- nvinfo : EIATTR_FRAME_SIZE
	.align		4
.L_531:
        /*0b7c*/ 	.byte	0x04, 0x11
        /*0b7e*/ 	.short	(.L_533 - .L_532)
	.align		4
.L_532:
        /*0b80*/ 	.word	index@(_Z23kQuantizeBlockwiseSmallI13__nv_bfloat16Li64ELi1EEvPfPT_S1_PhS1_ii)
        /*0b84*/ 	.word	0x00000000


	//----- nvinfo : EIATTR_REGCOUNT
	.align		4
.L_533:
        /*0b88*/ 	.byte	0x04, 0x2f
        /*0b8a*/ 	.short	(.L_535 - .L_534)
	.align		4
.L_534:
        /*0b8c*/ 	.word	index@(_Z23kQuantizeBlockwiseSmallI6__halfLi64ELi2EEvPfPT_S1_PhS1_ii)
        /*0b90*/ 	.word	0x00000012


	//----- nvinfo : EIATTR_FRAME_SIZE
	.align		4
.L_535:
        /*0b94*/ 	.byte	0x04, 0x11
        /*0b96*/ 	.short	(.L_537 - .L_536)
	.align		4
.L_536:
        /*0b98*/ 	.word	index@(_Z23kQuantizeBlockwiseSmallI6__halfLi64ELi2EEvPfPT_S1_PhS1_ii)
        /*0b9c*/ 	.word	0x00000000


	//----- nvinfo : EIATTR_REGCOUNT
	.align		4
.L_537:
        /*0ba0*/ 	.byte	0x04, 0x2f
        /*0ba2*/ 	.short	(.L_539 - .L_538)
	.align		4
.L_538:
        /*0ba4*/ 	.word	index@(_Z23kQuantizeBlockwiseSmallIfLi64ELi2EEvPfPT_S0_PhS0_ii)
        /*0ba8*/ 	.word	0x00000012


	//----- nvinfo : EIATTR_FRAME_SIZE
	.align		4
.L_539:
        /*0bac*/ 	.byte	0x04, 0x11
        /*0bae*/ 	.short	(.L_541 - .L_540)
	.align		4
.L_540:
        /*0bb0*/ 	.word	index@(_Z23kQuantizeBlockwiseSmallIfLi64ELi2EEvPfPT_S0_PhS0_ii)
        /*0bb4*/ 	.word	0x00000000


	//----- nvinfo : EIATTR_REGCOUNT
	.align		4
.L_541:
        /*0bb8*/ 	.byte	0x04, 0x2f
        /*0bba*/ 	.short	(.L_543 - .L_542)
	.align		4
.L_542:
        /*0bbc*/ 	.word	index@(_Z23kQuantizeBlockwiseSmallI13__nv_bfloat16Li64ELi2EEvPfPT_S1_PhS1_ii)
        /*0bc0*/ 	.word	0x00000012


	//----- nvinfo : EIATTR_FRAME_SIZE
	.align		4
.L_543:
        /*0bc4*/ 	.byte	0x04, 0x11
        /*0bc6*/ 	.short	(.L_545 - .L_544)
	.align		4
.L_544:
        /*0bc8*/ 	.word	index@(_Z23kQuantizeBlockwiseSmallI13__nv_bfloat16Li64ELi2EEvPfPT_S1_PhS1_ii)
        /*0bcc*/ 	.word	0x00000000


	//----- nvinfo : EIATTR_REGCOUNT
	.align		4
.L_545:
        /*0bd0*/ 	.byte	0x04, 0x2f
        /*0bd2*/ 	.short	(.L_547 - .L_546)
	.align		4
.L_546:
        /*0bd4*/ 	.word	index@(_Z20kDequantizeBlockwiseI6__halfLi512ELi64ELi8ELi1EEvPfPhS1_PT_ii)
        /*0bd8*/ 	.word	0x00000028


	//----- nvinfo : EIATTR_FRAME_SIZE
	.align		4
.L_547:
        /*0bdc*/ 	.byte	0x04, 0x11
        /*0bde*/ 	.short	(.L_549 - .L_548)
	.align		4
.L_548:
        /*0be0*/ 	.word	index@(_Z20kDequantizeBlockwiseI6__halfLi512ELi64ELi8ELi1EEvPfPhS1_PT_ii)
        /*0be4*/ 	.word	0x00000000


	//----- nvinfo : EIATTR_REGCOUNT
	.align		4
.L_549:
        /*0be8*/ 	.byte	0x04, 0x2f
        /*0bea*/ 	.short	(.L_551 - .L_550)
	.align		4
.L_550:
        /*0bec*/ 	.word	index@(_Z20kDequantizeBlockwiseI6__halfLi512ELi64ELi8ELi0EEvPfPhS1_PT_ii)
        /*0bf0*/ 	.word	0x00000028


	//----- nvinfo : EIATTR_FRAME_SIZE
	.align		4
.L_551:
        /*0bf4*/ 	.byte	0x04, 0x11
        /*0bf6*/ 	.short	(.L_553 - .L_552)
	.align		4
.L_552:
        /*0bf8*/ 	.word	index@(_Z20kDequantizeBlockwiseI6__halfLi512ELi64ELi8ELi0EEvPfPhS1_PT_ii)
        /*0bfc*/ 	.word	0x00000000


	//----- nvinfo : EIATTR_REGCOUNT
	.align		4
.L_553:
        /*0c00*/ 	.byte	0x04, 0x2f
        /*0c02*/ 	.short	(.L_555 - .L_554)
	.align		4
.L_554:
        /*0c04*/ 	.word	index@(_Z20kDequantizeBlockwiseI6__halfLi512ELi64ELi8ELi2EEvPfPhS1_PT_ii)
        /*0c08*/ 	.word	0x00000028


	//----- nvinfo : EIATTR_FRAME_SIZE
	.align		4
.L_555:
        /*0c0c*/ 	.byte	0x04, 0x11
        /*0c0e*/ 	.short	(.L_557 - .L_556)
	.align		4
.L_556:
        /*0c10*/ 	.word	index@(_Z20kDequantizeBlockwiseI6__halfLi512ELi64ELi8ELi2EEvPfPhS1_PT_ii)
        /*0c14*/ 	.word	0x00000000


	//----- nvinfo : EIATTR_REGCOUNT
	.align		4
.L_557:
        /*0c18*/ 	.byte	0x04, 0x2f
        /*0c1a*/ 	.short	(.L_559 - .L_558)
	.align		4
.L_558:
        /*0c1c*/ 	.word	index@(_Z20kDequantizeBlockwiseIfLi512ELi64ELi8ELi1EEvPfPhS0_PT_ii)
        /*0c20*/ 	.word	0x00000028


	//----- nvinfo : EIATTR_FRAME_SIZE
	.align		4
.L_559:
        /*0c24*/ 	.byte	0x04, 0x11
        /*0c26*/ 	.short	(.L_561 - .L_560)
	.align		4
.L_560:
        /*0c28*/ 	.word	index@(_Z20kDequantizeBlockwiseIfLi512ELi64ELi8ELi1EEvPfPhS0_PT_ii)
        /*0c2c*/ 	.word	0x00000000


	//----- nvinfo : EIATTR_REGCOUNT
	.align		4
.L_561:
        /*0c30*/ 	.byte	0x04, 0x2f
        /*0c32*/ 	.short	(.L_563 - .L_562)
	.align		4
.L_562:
        /*0c34*/ 	.word	index@(_Z20kDequantizeBlockwiseIfLi512ELi64ELi8ELi0EEvPfPhS0_PT_ii)
        /*0c38*/ 	.word	0x00000028


	//----- nvinfo : EIATTR_FRAME_SIZE
	.align		4
.L_563:
        /*0c3c*/ 	.byte	0x04, 0x11
        /*0c3e*/ 	.short	(.L_565 - .L_564)
	.align		4
.L_564:
        /*0c40*/ 	.word	index@(_Z20kDequantizeBlockwiseIfLi512ELi64ELi8ELi0EEvPfPhS0_PT_ii)
        /*0c44*/ 	.word	0x00000000


	//----- nvinfo : EIATTR_REGCOUNT
	.align		4
.L_565:
        /*0c48*/ 	.byte	0x04, 0x2f
        /*0c4a*/ 	.short	(.L_567 - .L_566)
	.align		4
.L_566:
        /*0c4c*/ 	.word	index@(_Z20kDequantizeBlockwiseIfLi512ELi64ELi8ELi2EEvPfPhS0_PT_ii)
        /*0c50*/ 	.word	0x00000030


	//----- nvinfo : EIATTR_FRAME_SIZE
	.align		4
.L_567:
        /*0c54*/ 	.byte	0x04, 0x11
        /*0c56*/ 	.short	(.L_569 - .L_568)
	.align		4
.L_568:
        /*0c58*/ 	.word	index@(_Z20kDequantizeBlockwiseIfLi512ELi64ELi8ELi2EEvPfPhS0_PT_ii)
        /*0c5c*/ 	.word	0x00000000


	//----- nvinfo : EIATTR_REGCOUNT
	.align		4
.L_569:
        /*0c60*/ 	.byte	0x04, 0x2f
        /*0c62*/ 	.short	(.L_571 - .L_570)
	.align		4
.L_570:
        /*0c64*/ 	.word	index@(_Z20kDequantizeBlockwiseI13__nv_bfloat16Li512ELi64ELi8ELi1EEvPfPhS1_PT_ii)
        /*0c68*/ 	.word	0x00000028


	//----- nvinfo : EIATTR_FRAME_SIZE
	.align		4
.L_571:
        /*0c6c*/ 	.byte	0x04, 0x11
        /*0c6e*/ 	.short	(.L_573 - .L_572)
	.align		4
.L_572:
        /*0c70*/ 	.word	index@(_Z20kDequantizeBlockwiseI13__nv_bfloat16Li512ELi64ELi8ELi1EEvPfPhS1_PT_ii)
        /*0c74*/ 	.word	0x00000000


	//----- nvinfo : EIATTR_REGCOUNT
	.align		4
.L_573:
        /*0c78*/ 	.byte	0x04, 0x2f
        /*0c7a*/ 	.short	(.L_575 - .L_574)
	.align		4
.L_574:
        /*0c7c*/ 	.word	index@(_Z20kDequantizeBlockwiseI13__nv_bfloat16Li512ELi64ELi8ELi0EEvPfPhS1_PT_ii)
        /*0c80*/ 	.word	0x00000028


	//----- nvinfo : EIATTR_FRAME_SIZE
	.align		4
.L_575:
        /*0c84*/ 	.byte	0x04, 0x11
        /*0c86*/ 	.short	(.L_577 - .L_576)
	.align		4
.L_576:
        /*0c88*/ 	.word	index@(_Z20kDequantizeBlockwiseI13__nv_bfloat16Li512ELi64ELi8ELi0EEvPfPhS1_PT_ii)
        /*0c8c*/ 	.word	0x00000000


	//----- nvinfo : EIATTR_REGCOUNT
	.align		4
.L_577:
        /*0c90*/ 	.byte	0x04, 0x2f
        /*0c92*/ 	.short	(.L_579 - .L_578)
	.align		4
.L_578:
        /*0c94*/ 	.word	index@(_Z20kDequantizeBlockwiseI13__nv_bfloat16Li512ELi64ELi8ELi2EEvPfPhS1_PT_ii)
        /*0c98*/ 	.word	0x00000028


	//----- nvinfo : EIATTR_FRAME_SIZE
	.align		4
.L_579:
        /*0c9c*/ 	.byte	0x04, 0x11
        /*0c9e*/ 	.short	(.L_581 - .L_580)
	.align		4
.L_580:
        /*0ca0*/ 	.word	index@(_Z20kDequantizeBlockwiseI13__nv_bfloat16Li512ELi64ELi8ELi2EEvPfPhS1_PT_ii)
        /*0ca4*/ 	.word	0x00000000


	//----- nvinfo : EIATTR_REGCOUNT
	.align		4
.L_581:
        /*0ca8*/ 	.byte	0x04, 0x2f
        /*0caa*/ 	.short	(.L_583 - .L_582)
	.align		4
.L_582:
        /*0cac*/ 	.word	index@(_Z35kOptimizerStatic8bit2StateBlockwiseIfLi0ELi256ELi1EEvPT_S1_PhS2_fffffifPfS3_S3_S3_ffbi)
        /*0cb0*/ 	.word	0x00000037


	//----- nvinfo : EIATTR_FRAME_SIZE
	.align		4
.L_583:
        /*0cb4*/ 	.byte	0x04, 0x11
        /*0cb6*/ 	.short	(.L_585 - .L_584)
	.align		4
.L_584:
        /*0cb8*/ 	.word	index@(_Z35kOptimizerStatic8bit2StateBlockwiseIfLi0ELi256ELi1EEvPT_S1_PhS2_fffffifPfS3_S3_S3_ffbi)
        /*0cbc*/ 	.word	0x00000018


	//----- nvinfo : EIATTR_REGCOUNT
	.align		4
.L_585:
        /*0cc0*/ 	.byte	0x04, 0x2f
        /*0cc2*/ 	.short	(.L_587 - .L_586)
	.align		4
.L_586:
        /*0cc4*/ 	.word	index@(_Z35kOptimizerStatic8bit2StateBlockwiseI6__halfLi0ELi256ELi1EEvPT_S2_PhS3_fffffifPfS4_S4_S4_ffbi)
        /*0cc8*/ 	.word	0x00000037


	//----- nvinfo : EIATTR_FRAME_SIZE
	.align		4
.L_587:
        /*0ccc*/ 	.byte	0x04, 0x11
        /*0cce*/ 	.short	(.L_589 - .L_588)
	.align		4
.L_588:
        /*0cd0*/ 	.word	index@(_Z35kOptimizerStatic8bit2StateBlockwiseI6__halfLi0ELi256ELi1EEvPT_S2_PhS3_fffffifPfS4_S4_S4_ffbi)
        /*0cd4*/ 	.word	0x00000018


	//----- nvinfo : EIATTR_REGCOUNT
	.align		4
.L_589:
        /*0cd8*/ 	.byte	0x04, 0x2f
        /*0cda*/ 	.short	(.L_591 - .L_590)
	.align		4
.L_590:
        /*0cdc*/ 	.word	index@(_Z35kOptimizerStatic8bit2StateBlockwiseI13__nv_bfloat16Li0ELi256ELi1EEvPT_S2_PhS3_fffffifPfS4_S4_S4_ffbi)
        /*0ce0*/ 	.word	0x00000037


	//----- nvinfo : EIATTR_FRAME_SIZE
	.align		4
.L_591:
        /*0ce4*/ 	.byte	0x04, 0x11
        /*0ce6*/ 	.short	(.L_593 - .L_592)
	.align		4
.L_592:
        /*0ce8*/ 	.word	index@(_Z35kOptimizerStatic8bit2StateBlockwiseI13__nv_bfloat16Li0ELi256ELi1EEvPT_S2_PhS3_fffffifPfS4_S4_S4_ffbi)
        /*0cec*/ 	.word	0x00000018


	//----- nvinfo : EIATTR_REGCOUNT
	.align		4
.L_593:
        /*0cf0*/ 	.byte	0x04, 0x2f
        /*0cf2*/ 	.short	(.L_595 - .L_594)
	.align		4
.L_594:
        /*0cf4*/ 	.word	index@(_Z35kOptimizerStatic8bit2StateBlockwiseIfLi6ELi256ELi1EEvPT_S1_PhS2_fffffifPfS3_S3_S3_ffbi)
        /*0cf8*/ 	.word	0x0000003f


	//----- nvinfo : EIATTR_FRAME_SIZE
	.align		4
.L_595:
        /*0cfc*/ 	.byte	0x04, 0x11
        /*0cfe*/ 	.short	(.L_597 - .L_596)
	.align		4
.L_596:
        /*0d00*/ 	.word	index@(_Z35kOptimizerStatic8bit2StateBlockwiseIfLi6ELi256ELi1EEvPT_S1_PhS2_fffffifPfS3_S3_S3_ffbi)
        /*0d04*/ 	.word	0x00000018


	//----- nvinfo : EIATTR_REGCOUNT
	.align		4
.L_597:
        /*0d08*/ 	.byte	0x04, 0x2f
        /*0d0a*/ 	.short	(.L_599 - .L_598)
	.align		4
.L_598:
        /*0d0c*/ 	.word	index@(_Z35kOptimizerStatic8bit2StateBlockwiseI6__halfLi6ELi256ELi1EEvPT_S2_PhS3_fffffifPfS4_S4_S4_ffbi)
        /*0d10*/ 	.word	0x0000003f


	//----- nvinfo : EIATTR_FRAME_SIZE
	.align		4
.L_599:
        /*0d14*/ 	.byte	0x04, 0x11
        /*0d16*/ 	.short	(.L_601 - .L_600)
	.align		4
.L_600:
        /*0d18*/ 	.word	index@(_Z35kOptimizerStatic8bit2StateBlockwiseI6__halfLi6ELi256ELi1EEvPT_S2_PhS3_fffffifPfS4_S4_S4_ffbi)
        /*0d1c*/ 	.word	0x00000018


	//----- nvinfo : EIATTR_REGCOUNT
	.align		4
.L_601:
        /*0d20*/ 	.byte	0x04, 0x2f
        /*0d22*/ 	.short	(.L_603 - .L_602)
	.align		4
.L_602:
        /*0d24*/ 	.word	index@(_Z35kOptimizerStatic8bit2StateBlockwiseI13__nv_bfloat16Li6ELi256ELi1EEvPT_S2_PhS3_fffffifPfS4_S4_S4_ffbi)
        /*0d28*/ 	.word	0x0000003f


	//----- nvinfo : EIATTR_FRAME_SIZE
	.align		4
.L_603:
        /*0d2c*/ 	.byte	0x04, 0x11
        /*0d2e*/ 	.short	(.L_605 - .L_604)
	.align		4
.L_604:
        /*0d30*/ 	.word	index@(_Z35kOptimizerStatic8bit2StateBlockwiseI13__nv_bfloat16Li6ELi256ELi1EEvPT_S2_PhS3_fffffifPfS4_S4_S4_ffbi)
        /*0d34*/ 	.word	0x00000018


	//----- nvinfo : EIATTR_REGCOUNT
	.align		4
.L_605:
        /*0d38*/ 	.byte	0x04, 0x2f
        /*0d3a*/ 	.short	(.L_607 - .L_606)
	.align		4
.L_606:
        /*0d3c*/ 	.word	index@(_Z35kOptimizerStatic8bit1StateBlockwiseIfLi1ELi256ELi1EEvPT_S1_PhfffifPfS3_ffbi)
        /*0d40*/ 	.word	0x0000002f


	//----- nvinfo : EIATTR_FRAME_SIZE
	.align		4
.L_607:
        /*0d44*/ 	.byte	0x04, 0x11
        /*0d46*/ 	.short	(.L_609 - .L_608)
	.align		4
.L_608:
        /*0d48*/ 	.word	index@(_Z35kOptimizerStatic8bit1StateBlockwiseIfLi1ELi256ELi1EEvPT_S1_PhfffifPfS3_ffbi)
        /*0d4c*/ 	.word	0x00000000


	//----- nvinfo : EIATTR_REGCOUNT
	.align		4
.L_609:
        /*0d50*/ 	.byte	0x04, 0x2f
        /*0d52*/ 	.short	(.L_611 - .L_610)
	.align		4
.L_610:
        /*0d54*/ 	.word	index@(_Z35kOptimizerStatic8bit1StateBlockwiseI6__halfLi1ELi256ELi1EEvPT_S2_PhfffifPfS4_ffbi)
        /*0d58*/ 	.word	0x0000002f


	//----- nvinfo : EIATTR_FRAME_SIZE
	.align		4
.L_611:
        /*0d5c*/ 	.byte	0x04, 0x11
        /*0d5e*/ 	.short	(.L_613 - .L_612)
	.align		4
.L_612:
        /*0d60*/ 	.word	index@(_Z35kOptimizerStatic8bit1StateBlockwiseI6__halfLi1ELi256ELi1EEvPT_S2_PhfffifPfS4_ffbi)
        /*0d64*/ 	.word	0x00000000


	//----- nvinfo : EIATTR_REGCOUNT
	.align		4
.L_613:
        /*0d68*/ 	.byte	0x04, 0x2f
        /*0d6a*/ 	.short	(.L_615 - .L_614)
	.align		4
.L_614:
        /*0d6c*/ 	.word	index@(_Z35kOptimizerStatic8bit1StateBlockwiseI13__nv_bfloat16Li1ELi256ELi1EEvPT_S2_PhfffifPfS4_ffbi)
        /*0d70*/ 	.word	0x0000002f


	//----- nvinfo : EIATTR_FRAME_SIZE
	.align		4
.L_615:
        /*0d74*/ 	.byte	0x04, 0x11
        /*0d76*/ 	.short	(.L_617 - .L_616)
	.align		4
.L_616:
        /*0d78*/ 	.word	index@(_Z35kOptimizerStatic8bit1StateBlockwiseI13__nv_bfloat16Li1ELi256ELi1EEvPT_S2_PhfffifPfS4_ffbi)
        /*0d7c*/ 	.word	0x00000000


	//----- nvinfo : EIATTR_REGCOUNT
	.align		4
.L_617:
        /*0d80*/ 	.byte	0x04, 0x2f
        /*0d82*/ 	.short	(.L_619 - .L_618)
	.align		4
.L_618:
        /*0d84*/ 	.word	index@(_Z35kOptimizerStatic8bit1StateBlockwiseIfLi2ELi256ELi1EEvPT_S1_PhfffifPfS3_ffbi)
        /*0d88*/ 	.word	0x00000030


	//----- nvinfo : EIATTR_FRAME_SIZE
	.align		4
.L_619:
        /*0d8c*/ 	.byte	0x04, 0x11
        /*0d8e*/ 	.short	(.L_621 - .L_620)
	.align		4
.L_620:
        /*0d90*/ 	.word	index@(_Z35kOptimizerStatic8bit1StateBlockwiseIfLi2ELi256ELi1EEvPT_S1_PhfffifPfS3_ffbi)
        /*0d94*/ 	.word	0x00000000


	//----- nvinfo : EIATTR_REGCOUNT
	.align		4
.L_621:
        /*0d98*/ 	.byte	0x04, 0x2f
        /*0d9a*/ 	.short	(.L_623 - .L_622)
	.align		4
.L_622:
        /*0d9c*/ 	.word	index@(_Z35kOptimizerStatic8bit1StateBlockwiseI6__halfLi2ELi256ELi1EEvPT_S2_PhfffifPfS4_ffbi)
        /*0da0*/ 	.word	0x0000002f


	//----- nvinfo : EIATTR_FRAME_SIZE
	.align		4
.L_623:
        /*0da4*/ 	.byte	0x04, 0x11
        /*0da6*/ 	.short	(.L_625 - .L_624)
	.align		4
.L_624:
        /*0da8*/ 	.word	index@(_Z35kOptimizerStatic8bit1StateBlockwiseI6__halfLi2ELi256ELi1EEvPT_S2_PhfffifPfS4_ffbi)
        /*0dac*/ 	.word	0x00000000


	//----- nvinfo : EIATTR_REGCOUNT
	.align		4
.L_625:
        /*0db0*/ 	.byte	0x04, 0x2f
        /*0db2*/ 	.short	(.L_627 - .L_626)
	.align		4
.L_626:
        /*0db4*/ 	.word	index@(_Z35kOptimizerStatic8bit1StateBlockwiseI13__nv_bfloat16Li2ELi256ELi1EEvPT_S2_PhfffifPfS4_ffbi)
        /*0db8*/ 	.word	0x0000002f


	//----- nvinfo : EIATTR_FRAME_SIZE
	.align		4
.L_627:
        /*0dbc*/ 	.byte	0x04, 0x11
        /*0dbe*/ 	.short	(.L_629 - .L_628)
	.align		4
.L_628:
        /*0dc0*/ 	.word	index@(_Z35kOptimizerStatic8bit1StateBlockwiseI13__nv_bfloat16Li2ELi256ELi1EEvPT_S2_PhfffifPfS4_ffbi)
        /*0dc4*/ 	.word	0x00000000


	//----- nvinfo : EIATTR_REGCOUNT
	.align		4
.L_629:
        /*0dc8*/ 	.byte	0x04, 0x2f
        /*0dca*/ 	.short	(.L_631 - .L_630)
	.align		4
.L_630:
        /*0dcc*/ 	.word	index@(_Z35kOptimizerStatic8bit1StateBlockwiseIfLi5ELi256ELi1EEvPT_S1_PhfffifPfS3_ffbi)
        /*0dd0*/ 	.word	0x00000030


	//----- nvinfo : EIATTR_FRAME_SIZE
	.align		4
.L_631:
        /*0dd4*/ 	.byte	0x04, 0x11
        /*0dd6*/ 	.short	(.L_633 - .L_632)
	.align		4
.L_632:
        /*0dd8*/ 	.word	index@(_Z35kOptimizerStatic8bit1StateBlockwiseIfLi5ELi256ELi1EEvPT_S1_PhfffifPfS3_ffbi)
        /*0ddc*/ 	.word	0x00000000


	//----- nvinfo : EIATTR_REGCOUNT
	.align		4
.L_633:
        /*0de0*/ 	.byte	0x04, 0x2f
        /*0de2*/ 	.short	(.L_635 - .L_634)
	.align		4
.L_634:
        /*0de4*/ 	.word	index@(_Z35kOptimizerStatic8bit1StateBlockwiseI6__halfLi5ELi256ELi1EEvPT_S2_PhfffifPfS4_ffbi)
        /*0de8*/ 	.word	0x00000030


	//----- nvinfo : EIATTR_FRAME_SIZE
	.align		4
.L_635:
        /*0dec*/ 	.byte	0x04, 0x11
        /*0dee*/ 	.short	(.L_637 - .L_636)
	.align		4
.L_636:
        /*0df0*/ 	.word	index@(_Z35kOptimizerStatic8bit1StateBlockwiseI6__halfLi5ELi256ELi1EEvPT_S2_PhfffifPfS4_ffbi)
        /*0df4*/ 	.word	0x00000000


	//----- nvinfo : EIATTR_REGCOUNT
	.align		4
.L_637:
        /*0df8*/ 	.byte	0x04, 0x2f
        /*0dfa*/ 	.short	(.L_639 - .L_638)
	.align		4
.L_638:
        /*0dfc*/ 	.word	index@(_Z35kOptimizerStatic8bit1StateBlockwiseI13__nv_bfloat16Li5ELi256ELi1EEvPT_S2_PhfffifPfS4_ffbi)
        /*0e00*/ 	.word	0x00000030


	//----- nvinfo : EIATTR_FRAME_SIZE
	.align		4
.L_639:
        /*0e04*/ 	.byte	0x04, 0x11
        /*0e06*/ 	.short	(.L_641 - .L_640)
	.align		4
.L_640:
        /*0e08*/ 	.word	index@(_Z35kOptimizerStatic8bit1StateBlockwiseI13__nv_bfloat16Li5ELi256ELi1EEvPT_S2_PhfffifPfS4_ffbi)
        /*0e0c*/ 	.word	0x00000000


	//----- nvinfo : EIATTR_REGCOUNT
	.align		4
.L_641:
        /*0e10*/ 	.byte	0x04, 0x2f
        /*0e12*/ 	.short	(.L_643 - .L_642)
	.align		4
.L_642:
        /*0e14*/ 	.word	index@(_Z35kOptimizerStatic8bit1StateBlockwiseIfLi4ELi256ELi1EEvPT_S1_PhfffifPfS3_ffbi)
        /*0e18*/ 	.word	0x0000002d


	//----- nvinfo : EIATTR_FRAME_SIZE
	.align		4
.L_643:
        /*0e1c*/ 	.byte	0x04, 0x11
        /*0e1e*/ 	.short	(.L_645 - .L_644)
	.align		4
.L_644:
        /*0e20*/ 	.word	index@(_Z35kOptimizerStatic8bit1StateBlockwiseIfLi4ELi256ELi1EEvPT_S1_PhfffifPfS3_ffbi)
        /*0e24*/ 	.word	0x00000000


	//----- nvinfo : EIATTR_REGCOUNT
	.align		4
.L_645:
        /*0e28*/ 	.byte	0x04, 0x2f
        /*0e2a*/ 	.short	(.L_647 - .L_646)
	.align		4
.L_646:
        /*0e2c*/ 	.word	index@(_Z35kOptimizerStatic8bit1StateBlockwiseI6__halfLi4ELi256ELi1EEvPT_S2_PhfffifPfS4_ffbi)
        /*0e30*/ 	.word	0x0000002d


	//----- nvinfo : EIATTR_FRAME_SIZE
	.align		4
.L_647:
        /*0e34*/ 	.byte	0x04, 0x11
        /*0e36*/ 	.short	(.L_649 - .L_648)
	.align		4
.L_648:
        /*0e38*/ 	.word	index@(_Z35kOptimizerStatic8bit1StateBlockwiseI6__halfLi4ELi256ELi1EEvPT_S2_PhfffifPfS4_ffbi)
        /*0e3c*/ 	.word	0x00000000


	//----- nvinfo : EIATTR_REGCOUNT
	.align		4
.L_649:
        /*0e40*/ 	.byte	0x04, 0x2f
        /*0e42*/ 	.short	(.L_651 - .L_650)
	.align		4
.L_650:
        /*0e44*/ 	.word	index@(_Z35kOptimizerStatic8bit1StateBlockwiseI13__nv_bfloat16Li4ELi256ELi1EEvPT_S2_PhfffifPfS4_ffbi)
        /*0e48*/ 	.word	0x0000002d


	//----- nvinfo : EIATTR_FRAME_SIZE
	.align		4
.L_651:
        /*0e4c*/ 	.byte	0x04, 0x11
        /*0e4e*/ 	.short	(.L_653 - .L_652)
	.align		4
.L_652:
        /*0e50*/ 	.word	index@(_Z35kOptimizerStatic8bit1StateBlockwiseI13__nv_bfloat16Li4ELi256ELi1EEvPT_S2_PhfffifPfS4_ffbi)
        /*0e54*/ 	.word	0x00000000


	//----- nvinfo : EIATTR_REGCOUNT
	.align		4
.L_653:
        /*0e58*/ 	.byte	0x04, 0x2f
        /*0e5a*/ 	.short	(.L_655 - .L_654)
	.align		4
.L_654:
        /*0e5c*/ 	.word	index@(_ZN3cub18CUB_300001_SM_10306detail11EmptyKernelIvEEvv)
        /*0e60*/ 	.word	0x00000004


	//----- nvinfo : EIATTR_FRAME_SIZE
	.align		4
.L_655:
        /*0e64*/ 	.byte	0x04, 0x11
        /*0e66*/ 	.short	(.L_657 - .L_656)
	.align		4
.L_656:
        /*0e68*/ 	.word	index@(_ZN3cub18CUB_300001_SM_10306detail11EmptyKernelIvEEvv)
        /*0e6c*/ 	.word	0x00000000


	//----- nvinfo : EIATTR_MIN_STACK_SIZE
	.align		4
.L_657:
        /*0e70*/ 	.byte	0x04, 0x12
        /*0e72*/ 	.short	(.L_659 - .L_658)
	.align		4
.L_658:
        /*0e74*/ 	.word	index@(_ZN3cub18CUB_300001_SM_10306detail11EmptyKernelIvEEvv)
        /*0e78*/ 	.word	0x00000000


	//----- nvinfo : EIATTR_MIN_STACK_SIZE
	.align		4
.L_659:
        /*0e7c*/ 	.byte	0x04, 0x12
        /*0e7e*/ 	.short	(.L_661 - .L_660)
	.align		4
.L_660:
        /*0e80*/ 	.word	index@(_Z35kOptimizerStatic8bit1StateBlockwiseI13__nv_bfloat16Li4ELi256ELi1EEvPT_S2_PhfffifPfS4_ffbi)
        /*0e84*/ 	.word	0x00000000


	//----- nvinfo : EIATTR_MIN_STACK_SIZE
	.align		4
.L_661:
        /*0e88*/ 	.byte	0x04, 0x12
        /*0e8a*/ 	.short	(.L_663 - .L_662)
	.align		4
.L_662:
        /*0e8c*/ 	.word	index@(_Z35kOptimizerStatic8bit1StateBlockwiseI6__halfLi4ELi256ELi1EEvPT_S2_PhfffifPfS4_ffbi)
        /*0e90*/ 	.word	0x00000000


	//----- nvinfo : EIATTR_MIN_STACK_SIZE
	.align		4
.L_663:
        /*0e94*/ 	.byte	0x04, 0x12
        /*0e96*/ 	.short	(.L_665 - .L_664)
	.align		4
.L_664:
        /*0e98*/ 	.word	index@(_Z35kOptimizerStatic8bit1StateBlockwiseIfLi4ELi256ELi1EEvPT_S1_PhfffifPfS3_ffbi)
        /*0e9c*/ 	.word	0x00000000


	//----- nvinfo : EIATTR_MIN_STACK_SIZE
	.align		4
.L_665:
        /*0ea0*/ 	.byte	0x04, 0x12
        /*0ea2*/ 	.short	(.L_667 - .L_666)
	.align		4
.L_666:
        /*0ea4*/ 	.word	index@(_Z35kOptimizerStatic8bit1StateBlockwiseI13__nv_bfloat16Li5ELi256ELi1EEvPT_S2_PhfffifPfS4_ffbi)
        /*0ea8*/ 	.word	0x00000000


	//----- nvinfo : EIATTR_MIN_STACK_SIZE
	.align		4
.L_667:
        /*0eac*/ 	.byte	0x04, 0x12
        /*0eae*/ 	.short	(.L_669 - .L_668)
	.align		4
.L_668:
        /*0eb0*/ 	.word	index@(_Z35kOptimizerStatic8bit1StateBlockwiseI6__halfLi5ELi256ELi1EEvPT_S2_PhfffifPfS4_ffbi)
        /*0eb4*/ 	.word	0x00000000


	//----- nvinfo : EIATTR_MIN_STACK_SIZE
	.align		4
.L_669:
        /*0eb8*/ 	.byte	0x04, 0x12
        /*0eba*/ 	.short	(.L_671 - .L_670)
	.align		4
.L_670:
        /*0ebc*/ 	.word	index@(_Z35kOptimizerStatic8bit1StateBlockwiseIfLi5ELi256ELi1EEvPT_S1_PhfffifPfS3_ffbi)
        /*0ec0*/ 	.word	0x00000000


	//----- nvinfo : EIATTR_MIN_STACK_SIZE
	.align		4
.L_671:
        /*0ec4*/ 	.byte	0x04, 0x12
        /*0ec6*/ 	.short	(.L_673 - .L_672)
	.align		4
.L_672:
        /*0ec8*/ 	.word	index@(_Z35kOptimizerStatic8bit1StateBlockwiseI13__nv_bfloat16Li2ELi256ELi1EEvPT_S2_PhfffifPfS4_ffbi)
        /*0ecc*/ 	.word	0x00000000


	//----- nvinfo : EIATTR_MIN_STACK_SIZE
	.align		4
.L_673:
        /*0ed0*/ 	.byte	0x04, 0x12
        /*0ed2*/ 	.short	(.L_675 - .L_674)
	.align		4
.L_674:
        /*0ed4*/ 	.word	index@(_Z35kOptimizerStatic8bit1StateBlockwiseI6__halfLi2ELi256ELi1EEvPT_S2_PhfffifPfS4_ffbi)
        /*0ed8*/ 	.word	0x00000000


	//----- nvinfo : EIATTR_MIN_STACK_SIZE
	.align		4
.L_675:
        /*0edc*/ 	.byte	0x04, 0x12
        /*0ede*/ 	.short	(.L_677 - .L_676)
	.align		4
.L_676:
        /*0ee0*/ 	.word	index@(_Z35kOptimizerStatic8bit1StateBlockwiseIfLi2ELi256ELi1EEvPT_S1_PhfffifPfS3_ffbi)
        /*0ee4*/ 	.word	0x00000000


	//----- nvinfo : EIATTR_MIN_STACK_SIZE
	.align		4
.L_677:
        /*0ee8*/ 	.byte	0x04, 0x12
        /*0eea*/ 	.short	(.L_679 - .L_678)
	.align		4
.L_678:
        /*0eec*/ 	.word	index@(_Z35kOptimizerStatic8bit1StateBlockwiseI13__nv_bfloat16Li1ELi256ELi1EEvPT_S2_PhfffifPfS4_ffbi)
        /*0ef0*/ 	.word	0x00000000


	//----- nvinfo : EIATTR_MIN_STACK_SIZE
	.align		4
.L_679:
        /*0ef4*/ 	.byte	0x04, 0x12
        /*0ef6*/ 	.short	(.L_681 - .L_680)
	.align		4
.L_680:
        /*0ef8*/ 	.word	index@(_Z35kOptimizerStatic8bit1StateBlockwiseI6__halfLi1ELi256ELi1EEvPT_S2_PhfffifPfS4_ffbi)
        /*0efc*/ 	.word	0x00000000


	//----- nvinfo : EIATTR_MIN_STACK_SIZE
	.align		4
.L_681:
        /*0f00*/ 	.byte	0x04, 0x12
        /*0f02*/ 	.short	(.L_683 - .L_682)
	.align		4
.L_682:
        /*0f04*/ 	.word	index@(_Z35kOptimizerStatic8bit1StateBlockwiseIfLi1ELi256ELi1EEvPT_S1_PhfffifPfS3_ffbi)
        /*0f08*/ 	.word	0x00000000


	//----- nvinfo : EIATTR_MIN_STACK_SIZE
	.align		4
.L_683:
        /*0f0c*/ 	.byte	0x04, 0x12
        /*0f0e*/ 	.short	(.L_685 - .L_684)
	.align		4
.L_684:
        /*0f10*/ 	.word	index@(_Z35kOptimizerStatic8bit2StateBlockwiseI13__nv_bfloat16Li6ELi256ELi1EEvPT_S2_PhS3_fffffifPfS4_S4_S4_ffbi)
        /*0f14*/ 	.word	0x00000018


	//----- nvinfo : EIATTR_MIN_STACK_SIZE
	.align		4
.L_685:
        /*0f18*/ 	.byte	0x04, 0x12
        /*0f1a*/ 	.short	(.L_687 - .L_686)
	.align		4
.L_686:
        /*0f1c*/ 	.word	index@(_Z35kOptimizerStatic8bit2StateBlockwiseI6__halfLi6ELi256ELi1EEvPT_S2_PhS3_fffffifPfS4_S4_S4_ffbi)
        /*0f20*/ 	.word	0x00000018


	//----- nvinfo : EIATTR_MIN_STACK_SIZE
	.align		4
.L_687:
        /*0f24*/ 	.byte	0x04, 0x12
        /*0f26*/ 	.short	(.L_689 - .L_688)
	.align		4
.L_688:
        /*0f28*/ 	.word	index@(_Z35kOptimizerStatic8bit2StateBlockwiseIfLi6ELi256ELi1EEvPT_S1_PhS2_fffffifPfS3_S3_S3_ffbi)
        /*0f2c*/ 	.word	0x00000018


	//----- nvinfo : EIATTR_MIN_STACK_SIZE
	.align		4
.L_689:
        /*0f30*/ 	.byte	0x04, 0x12
        /*0f32*/ 	.short	(.L_691 - .L_690)
	.align		4
.L_690:
        /*0f34*/ 	.word	index@(_Z35kOptimizerStatic8bit2StateBlockwiseI13__nv_bfloat16Li0ELi256ELi1EEvPT_S2_PhS3_fffffifPfS4_S4_S4_ffbi)
        /*0f38*/ 	.word	0x00000018


	//----- nvinfo : EIATTR_MIN_STACK_SIZE
	.align		4
.L_691:
        /*0f3c*/ 	.byte	0x04, 0x12
        /*0f3e*/ 	.short	(.L_693 - .L_692)
	.align		4
.L_692:
        /*0f40*/ 	.word	index@(_Z35kOptimizerStatic8bit2StateBlockwiseI6__halfLi0ELi256ELi1EEvPT_S2_PhS3_fffffifPfS4_S4_S4_ffbi)
        /*0f44*/ 	.word	0x00000018


	//----- nvinfo : EIATTR_MIN_STACK_SIZE
	.align		4
.L_693:
        /*0f48*/ 	.byte	0x04, 0x12
        /*0f4a*/ 	.short	(.L_695 - .L_694)
	.align		4
.L_694:
        /*0f4c*/ 	.word	index@(_Z35kOptimizerStatic8bit2StateBlockwiseIfLi0ELi256ELi1EEvPT_S1_PhS2_fffffifPfS3_S3_S3_ffbi)
        /*0f50*/ 	.word	0x00000018


	//----- nvinfo : EIATTR_MIN_STACK_SIZE
	.align		4
.L_695:
        /*0f54*/ 	.byte	0x04, 0x12
        /*0f56*/ 	.short	(.L_697 - .L_696)
	.align		4
.L_696:
        /*0f58*/ 	.word	index@(_Z20kDequantizeBlockwiseI13__nv_bfloat16Li512ELi64ELi8ELi2EEvPfPhS1_PT_ii)
        /*0f5c*/ 	.word	0x00000000


	//----- nvinfo : EIATTR_MIN_STACK_SIZE
	.align		4
.L_697:
        /*0f60*/ 	.byte	0x04, 0x12
        /*0f62*/ 	.short	(.L_699 - .L_698)
	.align		4
.L_698:
        /*0f64*/ 	.word	index@(_Z20kDequantizeBlockwiseI13__nv_bfloat16Li512ELi64ELi8ELi0EEvPfPhS1_PT_ii)
        /*0f68*/ 	.word	0x00000000


	//----- nvinfo : EIATTR_MIN_STACK_SIZE
	.align		4
.L_699:
        /*0f6c*/ 	.byte	0x04, 0x12
        /*0f6e*/ 	.short	(.L_701 - .L_700)
	.align		4
.L_700:
        /*0f70*/ 	.word	index@(_Z20kDequantizeBlockwiseI13__nv_bfloat16Li512ELi64ELi8ELi1EEvPfPhS1_PT_ii)
        /*0f74*/ 	.word	0x00000000


	//----- nvinfo : EIATTR_MIN_STACK_SIZE
	.align		4
.L_701:
        /*0f78*/ 	.byte	0x04, 0x12
        /*0f7a*/ 	.short	(.L_703 - .L_702)
	.align		4
.L_702:
        /*0f7c*/ 	.word	index@(_Z20kDequantizeBlockwiseIfLi512ELi64ELi8ELi2EEvPfPhS0_PT_ii)
        /*0f80*/ 	.word	0x00000000


	//----- nvinfo : EIATTR_MIN_STACK_SIZE
	.align		4
.L_703:
        /*0f84*/ 	.byte	0x04, 0x12
        /*0f86*/ 	.short	(.L_705 - .L_704)
	.align		4
.L_704:
        /*0f88*/ 	.word	index@(_Z20kDequantizeBlockwiseIfLi512ELi64ELi8ELi0EEvPfPhS0_PT_ii)
        /*0f8c*/ 	.word	0x00000000


	//----- nvinfo : EIATTR_MIN_STACK_SIZE
	.align		4
.L_705:
        /*0f90*/ 	.byte	0x04, 0x12
        /*0f92*/ 	.short	(.L_707 - .L_706)
	.align		4
.L_706:
        /*0f94*/ 	.word	index@(_Z20kDequantizeBlockwiseIfLi512ELi64ELi8ELi1EEvPfPhS0_PT_ii)
        /*0f98*/ 	.word	0x00000000


	//----- nvinfo : EIATTR_MIN_STACK_SIZE
	.align		4
.L_707:
        /*0f9c*/ 	.byte	0x04, 0x12
        /*0f9e*/ 	.short	(.L_709 - .L_708)
	.align		4
.L_708:
        /*0fa0*/ 	.word	index@(_Z20kDequantizeBlockwiseI6__halfLi512ELi64ELi8ELi2EEvPfPhS1_PT_ii)
        /*0fa4*/ 	.word	0x00000000


	//----- nvinfo : EIATTR_MIN_STACK_SIZE
	.align		4
.L_709:
        /*0fa8*/ 	.byte	0x04, 0x12
        /*0faa*/ 	.short	(.L_711 - .L_710)
	.align		4
.L_710:
        /*0fac*/ 	.word	index@(_Z20kDequantizeBlockwiseI6__halfLi512ELi64ELi8ELi0EEvPfPhS1_PT_ii)
        /*0fb0*/ 	.word	0x00000000


	//----- nvinfo : EIATTR_MIN_STACK_SIZE
	.align		4
.L_711:
        /*0fb4*/ 	.byte	0x04, 0x12
        /*0fb6*/ 	.short	(.L_713 - .L_712)
	.align		4
.L_712:
        /*0fb8*/ 	.word	index@(_Z20kDequantizeBlockwiseI6__halfLi512ELi64ELi8ELi1EEvPfPhS1_PT_ii)
        /*0fbc*/ 	.word	0x00000000


	//----- nvinfo : EIATTR_MIN_STACK_SIZE
	.align		4
.L_713:
        /*0fc0*/ 	.byte	0x04, 0x12
        /*0fc2*/ 	.short	(.L_715 - .L_714)
	.align		4
.L_714:
        /*0fc4*/ 	.word	index@(_Z23kQuantizeBlockwiseSmallI13__nv_bfloat16Li64ELi2EEvPfPT_S1_PhS1_ii)
        /*0fc8*/ 	.word	0x00000000


	//----- nvinfo : EIATTR_MIN_STACK_SIZE
	.align		4
.L_715:
        /*0fcc*/ 	.byte	0x04, 0x12
        /*0fce*/ 	.short	(.L_717 - .L_716)
	.align		4
.L_716:
        /*0fd0*/ 	.word	index@(_Z23kQuantizeBlockwiseSmallIfLi64ELi2EEvPfPT_S0_PhS0_ii)
        /*0fd4*/ 	.word	0x00000000


	//----- nvinfo : EIATTR_MIN_STACK_SIZE
	.align		4
.L_717:
        /*0fd8*/ 	.byte	0x04, 0x12
        /*0fda*/ 	.short	(.L_719 - .L_718)
	.align		4
.L_718:
        /*0fdc*/ 	.word	index@(_Z23kQuantizeBlockwiseSmallI6__halfLi64ELi2EEvPfPT_S1_PhS1_ii)
        /*0fe0*/ 	.word	0x00000000


	//----- nvinfo : EIATTR_MIN_STACK_SIZE
	.align		4
.L_719:
        /*0fe4*/ 	.byte	0x04, 0x12
        /*0fe6*/ 	.short	(.L_721 - .L_720)
	.align		4
.L_720:
        /*0fe8*/ 	.word	index@(_Z23kQuantizeBlockwiseSmallI13__nv_bfloat16Li64ELi1EEvPfPT_S1_PhS1_ii)
        /*0fec*/ 	.word	0x00000000


	//----- nvinfo : EIATTR_MIN_STACK_SIZE
	.align		4
.L_721:
        /*0ff0*/ 	.byte	0x04, 0x12
        /*0ff2*/ 	.short	(.L_723 - .L_722)
	.align		4
.L_722:
        /*0ff4*/ 	.word	index@(_Z23kQuantizeBlockwiseSmallIfLi64ELi1EEvPfPT_S0_PhS0_ii)
        /*0ff8*/ 	.word	0x00000000


	//----- nvinfo : EIATTR_MIN_STACK_SIZE
	.align		4
.L_723:
        /*0ffc*/ 	.byte	0x04, 0x12
        /*0ffe*/ 	.short	(.L_725 - .L_724)
	.align		4
.L_724:
        /*1000*/ 	.word	index@(_Z23kQuantizeBlockwiseSmallI6__halfLi64ELi1EEvPfPT_S1_PhS1_ii)
        /*1004*/ 	.word	0x00000000


	//----- nvinfo : EIATTR_MIN_STACK_SIZE
	.align		4
.L_725:
        /*1008*/ 	.byte	0x04, 0x12
        /*100a*/ 	.short	(.L_727 - .L_726)
	.align		4
.L_726:
        /*100c*/ 	.word	index@(_Z23kQuantizeBlockwiseSmallI13__nv_bfloat16Li32ELi2EEvPfPT_S1_PhS1_ii)
        /*1010*/ 	.word	0x00000000


	//----- nvinfo : EIATTR_MIN_STACK_SIZE
	.align		4
.L_727:
        /*1014*/ 	.byte	0x04, 0x12
        /*1016*/ 	.short	(.L_729 - .L_728)
	.align		4
.L_728:
        /*1018*/ 	.word	index@(_Z23kQuantizeBlockwiseSmallIfLi32ELi2EEvPfPT_S0_PhS0_ii)
        /*101c*/ 	.word	0x00000000


	//----- nvinfo : EIATTR_MIN_STACK_SIZE
	.align		4
.L_729:
        /*1020*/ 	.byte	0x04, 0x12
        /*1022*/ 	.short	(.L_731 - .L_730)
	.align		4
.L_730:
        /*1024*/ 	.word	index@(_Z23kQuantizeBlockwiseSmallI6__halfLi32ELi2EEvPfPT_S1_PhS1_ii)
        /*1028*/ 	.word	0x00000000


	//----- nvinfo : EIATTR_MIN_STACK_SIZE
	.align		4
.L_731:
        /*102c*/ 	.byte	0x04, 0x12
        /*102e*/ 	.short	(.L_733 - .L_732)
	.align		4
.L_732:
        /*1030*/ 	.word	index@(_Z23kQuantizeBlockwiseSmallI13__nv_bfloat16Li32ELi1EEvPfPT_S1_PhS1_ii)
        /*1034*/ 	.word	0x00000000


	//----- nvinfo : EIATTR_MIN_STACK_SIZE
	.align		4
.L_733:
        /*1038*/ 	.byte	0x04, 0x12
        /*103a*/ 	.short	(.L_735 - .L_734)
	.align		4
.L_734:
        /*103c*/ 	.word	index@(_Z23kQuantizeBlockwiseSmallIfLi32ELi1EEvPfPT_S0_PhS0_ii)
        /*1040*/ 	.word	0x00000000


	//----- nvinfo : EIATTR_MIN_STACK_SIZE
	.align		4
.L_735:
        /*1044*/ 	.byte	0x04, 0x12
        /*1046*/ 	.short	(.L_737 - .L_736)
	.align		4
.L_736:
        /*1048*/ 	.word	index@(_Z23kQuantizeBlockwiseSmallI6__halfLi32ELi1EEvPfPT_S1_PhS1_ii)
        /*104c*/ 	.word	0x00000000


	//----- nvinfo : EIATTR_MIN_STACK_SIZE
	.align		4
.L_737:
        /*1050*/ 	.byte	0x04, 0x12
        /*1052*/ 	.short	(.L_739 - .L_738)
	.align		4
.L_738:
        /*1054*/ 	.word	index@(_Z18kQuantizeBlockwiseI13__nv_bfloat16Li64ELi2ELi0ELi2EEvPfPT_S1_PhS1_ii)
        /*1058*/ 	.word	0x00000000


	//----- nvinfo : EIATTR_MIN_STACK_SIZE
	.align		4
.L_739:
        /*105c*/ 	.byte	0x04, 0x12
        /*105e*/ 	.short	(.L_741 - .L_740)
	.align		4
.L_740:
        /*1060*/ 	.word	index@(_Z18kQuantizeBlockwiseI13__nv_bfloat16Li128ELi2ELi0ELi2EEvPfPT_S1_PhS1_ii)
        /*1064*/ 	.word	0x00000000


	//----- nvinfo : EIATTR_MIN_STACK_SIZE
	.align		4
.L_741:
        /*1068*/ 	.byte	0x04, 0x12
        /*106a*/ 	.short	(.L_743 - .L_742)
	.align		4
.L_742:
        /*106c*/ 	.word	index@(_Z18kQuantizeBlockwiseI13__nv_bfloat16Li256ELi2ELi0ELi2EEvPfPT_S1_PhS1_ii)
        /*1070*/ 	.word	0x00000000


	//----- nvinfo : EIATTR_MIN_STACK_SIZE
	.align		4
.L_743:
        /*1074*/ 	.byte	0x04, 0x12
        /*1076*/ 	.short	(.L_745 - .L_744)
	.align		4
.L_744:
        /*1078*/ 	.word	index@(_Z18kQuantizeBlockwiseI13__nv_bfloat16Li512ELi2ELi0ELi2EEvPfPT_S1_PhS1_ii)
        /*107c*/ 	.word	0x00000000


	//----- nvinfo : EIATTR_MIN_STACK_SIZE
	.align		4
.L_745:
        /*1080*/ 	.byte	0x04, 0x12
        /*1082*/ 	.short	(.L_747 - .L_746)
	.align		4
.L_746:
        /*1084*/ 	.word	index@(_Z18kQuantizeBlockwiseI13__nv_bfloat16Li1024ELi4ELi0ELi2EEvPfPT_S1_PhS1_ii)
        /*1088*/ 	.word	0x00000000


	//----- nvinfo : EIATTR_MIN_STACK_SIZE
	.align		4
.L_747:
        /*108c*/ 	.byte	0x04, 0x12
        /*108e*/ 	.short	(.L_749 - .L_748)
	.align		4
.L_748:
        /*1090*/ 	.word	index@(_Z18kQuantizeBlockwiseI13__nv_bfloat16Li2048ELi4ELi0ELi2EEvPfPT_S1_PhS1_ii)
        /*1094*/ 	.word	0x00000000


	//----- nvinfo : EIATTR_MIN_STACK_SIZE
	.align		4
.L_749:
        /*1098*/ 	.byte	0x04, 0x12
        /*109a*/ 	.short	(.L_751 - .L_750)
	.align		4
.L_750:
        /*109c*/ 	.word	index@(_Z18kQuantizeBlockwiseI13__nv_bfloat16Li4096ELi4ELi0ELi2EEvPfPT_S1_PhS1_ii)
        /*10a0*/ 	.word	0x00000000


	//----- nvinfo : EIATTR_MIN_STACK_SIZE
	.align		4
.L_751:
        /*10a4*/ 	.byte	0x04, 0x12
        /*10a6*/ 	.short	(.L_753 - .L_752)
	.align		4
.L_752:
        /*10a8*/ 	.word	index@(_Z18kQuantizeBlockwiseI13__nv_bfloat16Li64ELi2ELi0ELi1EEvPfPT_S1_PhS1_ii)
        /*10ac*/ 	.word	0x00000000


	//----- nvinfo : EIATTR_MIN_STACK_SIZE
	.align		4
.L_753:
        /*10b0*/ 	.byte	0x04, 0x12
        /*10b2*/ 	.short	(.L_755 - .L_754)
	.align		4
.L_754:
        /*10b4*/ 	.word	index@(_Z18kQuantizeBlockwiseI13__nv_bfloat16Li128ELi2ELi0ELi1EEvPfPT_S1_PhS1_ii)
        /*10b8*/ 	.word	0x00000000


	//----- nvinfo : EIATTR_MIN_STACK_SIZE
	.align		4
.L_755:
        /*10bc*/ 	.byte	0x04, 0x12
        /*10be*/ 	.short	(.L_757 - .L_756)
	.align		4
.L_756:
        /*10c0*/ 	.word	index@(_Z18kQuantizeBlockwiseI13__nv_bfloat16Li256ELi2ELi0ELi1EEvPfPT_S1_PhS1_ii)
        /*10c4*/ 	.word	0x00000000


	//----- nvinfo : EIATTR_MIN_STACK_SIZE
	.align		4
.L_757:
        /*10c8*/ 	.byte	0x04, 0x12
        /*10ca*/ 	.short	(.L_759 - .L_758)
	.align		4
.L_758:
        /*10cc*/ 	.word	index@(_Z18kQuantizeBlockwiseI13__nv_bfloat16Li512ELi2ELi0ELi1EEvPfPT_S1_PhS1_ii)
        /*10d0*/ 	.word	0x00000000


	//----- nvinfo : EIATTR_MIN_STACK_SIZE
	.align		4
.L_759:
        /*10d4*/ 	.byte	0x04, 0x12
        /*10d6*/ 	.short	(.L_761 - .L_760)
	.align		4
.L_760:
        /*10d8*/ 	.word	index@(_Z18kQuantizeBlockwiseI13__nv_bfloat16Li1024ELi4ELi0ELi1EEvPfPT_S1_PhS1_ii)
        /*10dc*/ 	.word	0x00000000


	//----- nvinfo : EIATTR_MIN_STACK_SIZE
	.align		4
.L_761:
        /*10e0*/ 	.byte	0x04, 0x12
        /*10e2*/ 	.short	(.L_763 - .L_762)
	.align		4
.L_762:
        /*10e4*/ 	.word	index@(_Z18kQuantizeBlockwiseI13__nv_bfloat16Li2048ELi4ELi0ELi1EEvPfPT_S1_PhS1_ii)
        /*10e8*/ 	.word	0x00000000


	//----- nvinfo : EIATTR_MIN_STACK_SIZE
	.align		4
.L_763:
        /*10ec*/ 	.byte	0x04, 0x12
        /*10ee*/ 	.short	(.L_765 - .L_764)
	.align		4
.L_764:
        /*10f0*/ 	.word	index@(_Z18kQuantizeBlockwiseI13__nv_bfloat16Li4096ELi4ELi0ELi1EEvPfPT_S1_PhS1_ii)
        /*10f4*/ 	.word	0x00000000


	//----- nvinfo : EIATTR_MIN_STACK_SIZE
	.align		4
.L_765:
        /*10f8*/ 	.byte	0x04, 0x12
        /*10fa*/ 	.short	(.L_767 - .L_766)
	.align		4
.L_766:
        /*10fc*/ 	.word	index@(_Z18kQuantizeBlockwiseI13__nv_bfloat16Li64ELi2ELi0ELi0EEvPfPT_S1_PhS1_ii)
        /*1100*/ 	.word	0x00000000


	//----- nvinfo : EIATTR_MIN_STACK_SIZE
	.align		4
.L_767:
        /*1104*/ 	.byte	0x04, 0x12
        /*1106*/ 	.short	(.L_769 - .L_768)
	.align		4
.L_768:
        /*1108*/ 	.word	index@(_Z18kQuantizeBlockwiseI13__nv_bfloat16Li128ELi2ELi0ELi0EEvPfPT_S1_PhS1_ii)
        /*110c*/ 	.word	0x00000000


	//----- nvinfo : EIATTR_MIN_STACK_SIZE
	.align		4
.L_769:
        /*1110*/ 	.byte	0x04, 0x12
        /*1112*/ 	.short	(.L_771 - .L_770)
	.align		4
.L_770:
        /*1114*/ 	.word	index@(_Z18kQuantizeBlockwiseI13__nv_bfloat16Li256ELi2ELi0ELi0EEvPfPT_S1_PhS1_ii)
        /*1118*/ 	.word	0x00000000


	//----- nvinfo : EIATTR_MIN_STACK_SIZE
	.align		4
.L_771:
        /*111c*/ 	.byte	0x04, 0x12
        /*111e*/ 	.short	(.L_773 - .L_772)
	.align		4
.L_772:
        /*1120*/ 	.word	index@(_Z18kQuantizeBlockwiseI13__nv_bfloat16Li512ELi2ELi0ELi0EEvPfPT_S1_PhS1_ii)
        /*1124*/ 	.word	0x00000000


	//----- nvinfo : EIATTR_MIN_STACK_SIZE
	.align		4
.L_773:
        /*1128*/ 	.byte	0x04, 0x12
        /*112a*/ 	.short	(.L_775 - .L_774)
	.align		4
.L_774:
        /*112c*/ 	.word	index@(_Z18kQuantizeBlockwiseI13__nv_bfloat16Li1024ELi4ELi0ELi0EEvPfPT_S1_PhS1_ii)
        /*1130*/ 	.word	0x00000000


	//----- nvinfo : EIATTR_MIN_STACK_SIZE
	.align		4
.L_775:
        /*1134*/ 	.byte	0x04, 0x12
        /*1136*/ 	.short	(.L_777 - .L_776)
	.align		4
.L_776:
        /*1138*/ 	.word	index@(_Z18kQuantizeBlockwiseI13__nv_bfloat16Li2048ELi4ELi0ELi0EEvPfPT_S1_PhS1_ii)
        /*113c*/ 	.word	0x00000000


	//----- nvinfo : EIATTR_MIN_STACK_SIZE
	.align		4
.L_777:
        /*1140*/ 	.byte	0x04, 0x12
        /*1142*/ 	.short	(.L_779 - .L_778)
	.align		4
.L_778:
        /*1144*/ 	.word	index@(_Z18kQuantizeBlockwiseI13__nv_bfloat16Li4096ELi4ELi1ELi0EEvPfPT_S1_PhS1_ii)
        /*1148*/ 	.word	0x00000000


	//----- nvinfo : EIATTR_MIN_STACK_SIZE
	.align		4
.L_779:
        /*114c*/ 	.byte	0x04, 0x12
        /*114e*/ 	.short	(.L_781 - .L_780)
	.align		4
.L_780:
        /*1150*/ 	.word	index@(_Z18kQuantizeBlockwiseI13__nv_bfloat16Li4096ELi4ELi0ELi0EEvPfPT_S1_PhS1_ii)
        /*1154*/ 	.word	0x00000000


	//----- nvinfo : EIATTR_MIN_STACK_SIZE
	.align		4
.L_781:
        /*1158*/ 	.byte	0x04, 0x12
        /*115a*/ 	.short	(.L_783 - .L_782)
	.align		4
.L_782:
        /*115c*/ 	.word	index@(_Z18kQuantizeBlockwiseIfLi64ELi2ELi0ELi2EEvPfPT_S0_PhS0_ii)
        /*1160*/ 	.word	0x00000000


	//----- nvinfo : EIATTR_MIN_STACK_SIZE
	.align		4
.L_783:
        /*1164*/ 	.byte	0x04, 0x12
        /*1166*/ 	.short	(.L_785 - .L_784)
	.align		4
.L_784:
        /*1168*/ 	.word	index@(_Z18kQuantizeBlockwiseIfLi128ELi2ELi0ELi2EEvPfPT_S0_PhS0_ii)
        /*116c*/ 	.word	0x00000000


	//----- nvinfo : EIATTR_MIN_STACK_SIZE
	.align		4
.L_785:
        /*1170*/ 	.byte	0x04, 0x12
        /*1172*/ 	.short	(.L_787 - .L_786)
	.align		4
.L_786:
        /*1174*/ 	.word	index@(_Z18kQuantizeBlockwiseIfLi256ELi2ELi0ELi2EEvPfPT_S0_PhS0_ii)
        /*1178*/ 	.word	0x00000000


	//----- nvinfo : EIATTR_MIN_STACK_SIZE
	.align		4
.L_787:
        /*117c*/ 	.byte	0x04, 0x12
        /*117e*/ 	.short	(.L_789 - .L_788)
	.align		4
.L_788:
        /*1180*/ 	.word	index@(_Z18kQuantizeBlockwiseIfLi512ELi2ELi0ELi2EEvPfPT_S0_PhS0_ii)
        /*1184*/ 	.word	0x00000000


	//----- nvinfo : EIATTR_MIN_STACK_SIZE
	.align		4
.L_789:
        /*1188*/ 	.byte	0x04, 0x12
        /*118a*/ 	.short	(.L_791 - .L_790)
	.align		4
.L_790:
        /*118c*/ 	.word	index@(_Z18kQuantizeBlockwiseIfLi1024ELi4ELi0ELi2EEvPfPT_S0_PhS0_ii)
        /*1190*/ 	.word	0x00000000


	//----- nvinfo : EIATTR_MIN_STACK_SIZE
	.align		4
.L_791:
        /*1194*/ 	.byte	0x04, 0x12
        /*1196*/ 	.short	(.L_793 - .L_792)
	.align		4
.L_792:
        /*1198*/ 	.word	index@(_Z18kQuantizeBlockwiseIfLi2048ELi4ELi0ELi2EEvPfPT_S0_PhS0_ii)
        /*119c*/ 	.word	0x00000000


	//----- nvinfo : EIATTR_MIN_STACK_SIZE
	.align		4
.L_793:
        /*11a0*/ 	.byte	0x04, 0x12
        /*11a2*/ 	.short	(.L_795 - .L_794)
	.align		4
.L_794:
        /*11a4*/ 	.word	index@(_Z18kQuantizeBlockwiseIfLi4096ELi4ELi0ELi2EEvPfPT_S0_PhS0_ii)
        /*11a8*/ 	.word	0x00000000


	//----- nvinfo : EIATTR_MIN_STACK_SIZE
	.align		4
.L_795:
        /*11ac*/ 	.byte	0x04, 0x12
        /*11ae*/ 	.short	(.L_797 - .L_796)
	.align		4
.L_796:
        /*11b0*/ 	.word	index@(_Z18kQuantizeBlockwiseIfLi64ELi2ELi0ELi1EEvPfPT_S0_PhS0_ii)
        /*11b4*/ 	.word	0x00000000


	//----- nvinfo : EIATTR_MIN_STACK_SIZE
	.align		4
.L_797:
        /*11b8*/ 	.byte	0x04, 0x12
        /*11ba*/ 	.short	(.L_799 - .L_798)
	.align		4
.L_798:
        /*11bc*/ 	.word	index@(_Z18kQuantizeBlockwiseIfLi128ELi2ELi0ELi1EEvPfPT_S0_PhS0_ii)
        /*11c0*/ 	.word	0x00000000


	//----- nvinfo : EIATTR_MIN_STACK_SIZE
	.align		4
.L_799:
        /*11c4*/ 	.byte	0x04, 0x12
        /*11c6*/ 	.short	(.L_801 - .L_800)
	.align		4
.L_800:
        /*11c8*/ 	.word	index@(_Z18kQuantizeBlockwiseIfLi256ELi2ELi0ELi1EEvPfPT_S0_PhS0_ii)
        /*11cc*/ 	.word	0x00000000


	//----- nvinfo : EIATTR_MIN_STACK_SIZE
	.align		4
.L_801:
        /*11d0*/ 	.byte	0x04, 0x12
        /*11d2*/ 	.short	(.L_803 - .L_802)
	.align		4
.L_802:
        /*11d4*/ 	.word	index@(_Z18kQuantizeBlockwiseIfLi512ELi2ELi0ELi1EEvPfPT_S0_PhS0_ii)
        /*11d8*/ 	.word	0x00000000


	//----- nvinfo : EIATTR_MIN_STACK_SIZE
	.align		4
.L_803:
        /*11dc*/ 	.byte	0x04, 0x12
        /*11de*/ 	.short	(.L_805 - .L_804)
	.align		4
.L_804:
        /*11e0*/ 	.word	index@(_Z18kQuantizeBlockwiseIfLi1024ELi4ELi0ELi1EEvPfPT_S0_PhS0_ii)
        /*11e4*/ 	.word	0x00000000


	//----- nvinfo : EIATTR_MIN_STACK_SIZE
	.align		4
.L_805:
        /*11e8*/ 	.byte	0x04, 0x12
        /*11ea*/ 	.short	(.L_807 - .L_806)
	.align		4
.L_806:
        /*11ec*/ 	.word	index@(_Z18kQuantizeBlockwiseIfLi2048ELi4ELi0ELi1EEvPfPT_S0_PhS0_ii)
        /*11f0*/ 	.word	0x00000000


	//----- nvinfo : EIATTR_MIN_STACK_SIZE
	.align		4
.L_807:
        /*11f4*/ 	.byte	0x04, 0x12
        /*11f6*/ 	.short	(.L_809 - .L_808)
	.align		4
.L_808:
        /*11f8*/ 	.word	index@(_Z18kQuantizeBlockwiseIfLi4096ELi4ELi0ELi1EEvPfPT_S0_PhS0_ii)
        /*11fc*/ 	.word	0x00000000


	//----- nvinfo : EIATTR_MIN_STACK_SIZE
	.align		4
.L_809:
        /*1200*/ 	.byte	0x04, 0x12
        /*1202*/ 	.short	(.L_811 - .L_810)
	.align		4
.L_810:
        /*1204*/ 	.word	index@(_Z18kQuantizeBlockwiseIfLi64ELi2ELi0ELi0EEvPfPT_S0_PhS0_ii)
        /*1208*/ 	.word	0x00000000


	//----- nvinfo : EIATTR_MIN_STACK_SIZE
	.align		4
.L_811:
        /*120c*/ 	.byte	0x04, 0x12
        /*120e*/ 	.short	(.L_813 - .L_812)
	.align		4
.L_812:
        /*1210*/ 	.word	index@(_Z18kQuantizeBlockwiseIfLi128ELi2ELi0ELi0EEvPfPT_S0_PhS0_ii)
        /*1214*/ 	.word	0x00000000


	//----- nvinfo : EIATTR_MIN_STACK_SIZE
	.align		4
.L_813:
        /*1218*/ 	.byte	0x04, 0x12
        /*121a*/ 	.short	(.L_815 - .L_814)
	.align		4
.L_814:
        /*121c*/ 	.word	index@(_Z18kQuantizeBlockwiseIfLi256ELi2ELi0ELi0EEvPfPT_S0_PhS0_ii)
        /*1220*/ 	.word	0x00000000


	//----- nvinfo : EIATTR_MIN_STACK_SIZE
	.align		4
.L_815:
        /*1224*/ 	.byte	0x04, 0x12
        /*1226*/ 	.short	(.L_817 - .L_816)
	.align		4
.L_816:
        /*1228*/ 	.word	index@(_Z18kQuantizeBlockwiseIfLi512ELi2ELi0ELi0EEvPfPT_S0_PhS0_ii)
        /*122c*/ 	.word	0x00000000


	//----- nvinfo : EIATTR_MIN_STACK_SIZE
	.align		4
.L_817:
        /*1230*/ 	.byte	0x04, 0x12
        /*1232*/ 	.short	(.L_819 - .L_818)
	.align		4
.L_818:
        /*1234*/ 	.word	index@(_Z18kQuantizeBlockwiseIfLi1024ELi4ELi0ELi0EEvPfPT_S0_PhS0_ii)
        /*1238*/ 	.word	0x00000000


	//----- nvinfo : EIATTR_MIN_STACK_SIZE
	.align		4
.L_819:
        /*123c*/ 	.byte	0x04, 0x12
        /*123e*/ 	.short	(.L_821 - .L_820)
	.align		4
.L_820:
        /*1240*/ 	.word	index@(_Z18kQuantizeBlockwiseIfLi2048ELi4ELi0ELi0EEvPfPT_S0_PhS0_ii)
        /*1244*/ 	.word	0x00000000


	//----- nvinfo : EIATTR_MIN_STACK_SIZE
	.align		4
.L_821:
        /*1248*/ 	.byte	0x04, 0x12
        /*124a*/ 	.short	(.L_823 - .L_822)
	.align		4
.L_822:
        /*124c*/ 	.word	index@(_Z18kQuantizeBlockwiseIfLi4096ELi4ELi1ELi0EEvPfPT_S0_PhS0_ii)
        /*1250*/ 	.word	0x00000000


	//----- nvinfo : EIATTR_MIN_STACK_SIZE
	.align		4
.L_823:
        /*1254*/ 	.byte	0x04, 0x12
        /*1256*/ 	.short	(.L_825 - .L_824)
	.align		4
.L_824:
        /*1258*/ 	.word	index@(_Z18kQuantizeBlockwiseIfLi4096ELi4ELi0ELi0EEvPfPT_S0_PhS0_ii)
        /*125c*/ 	.word	0x00000000


	//----- nvinfo : EIATTR_MIN_STACK_SIZE
	.align		4
.L_825:
        /*1260*/ 	.byte	0x04, 0x12
        /*1262*/ 	.short	(.L_827 - .L_826)
	.align		4
.L_826:
        /*1264*/ 	.word	index@(_Z18kQuantizeBlockwiseI6__halfLi64ELi2ELi0ELi2EEvPfPT_S1_PhS1_ii)
        /*1268*/ 	.word	0x00000000


	//----- nvinfo : EIATTR_MIN_STACK_SIZE
	.align		4
.L_827:
        /*126c*/ 	.byte	0x04, 0x12
        /*126e*/ 	.short	(.L_829 - .L_828)
	.align		4
.L_828:
        /*1270*/ 	.word	index@(_Z18kQuantizeBlockwiseI6__halfLi128ELi2ELi0ELi2EEvPfPT_S1_PhS1_ii)
        /*1274*/ 	.word	0x00000000


	//----- nvinfo : EIATTR_MIN_STACK_SIZE
	.align		4
.L_829:
        /*1278*/ 	.byte	0x04, 0x12
        /*127a*/ 	.short	(.L_831 - .L_830)
	.align		4
.L_830:
        /*127c*/ 	.word	index@(_Z18kQuantizeBlockwiseI6__halfLi256ELi2ELi0ELi2EEvPfPT_S1_PhS1_ii)
        /*1280*/ 	.word	0x00000000


	//----- nvinfo : EIATTR_MIN_STACK_SIZE
	.align		4
.L_831:
        /*1284*/ 	.byte	0x04, 0x12
        /*1286*/ 	.short	(.L_833 - .L_832)
	.align		4
.L_832:
        /*1288*/ 	.word	index@(_Z18kQuantizeBlockwiseI6__halfLi512ELi2ELi0ELi2EEvPfPT_S1_PhS1_ii)
        /*128c*/ 	.word	0x00000000


	//----- nvinfo : EIATTR_MIN_STACK_SIZE
	.align		4
.L_833:
        /*1290*/ 	.byte	0x04, 0x12
        /*1292*/ 	.short	(.L_835 - .L_834)
	.align		4
.L_834:
        /*1294*/ 	.word	index@(_Z18kQuantizeBlockwiseI6__halfLi1024ELi4ELi0ELi2EEvPfPT_S1_PhS1_ii)
        /*1298*/ 	.word	0x00000000


	//----- nvinfo : EIATTR_MIN_STACK_SIZE
	.align		4
.L_835:
        /*129c*/ 	.byte	0x04, 0x12
        /*129e*/ 	.short	(.L_837 - .L_836)
	.align		4
.L_836:
        /*12a0*/ 	.word	index@(_Z18kQuantizeBlockwiseI6__halfLi2048ELi4ELi0ELi2EEvPfPT_S1_PhS1_ii)
        /*12a4*/ 	.word	0x00000000


	//----- nvinfo : EIATTR_MIN_STACK_SIZE
	.align		4
.L_837:
        /*12a8*/ 	.byte	0x04, 0x12
        /*12aa*/ 	.short	(.L_839 - .L_838)
	.align		4
.L_838:
        /*12ac*/ 	.word	index@(_Z18kQuantizeBlockwiseI6__halfLi4096ELi4ELi0ELi2EEvPfPT_S1_PhS1_ii)
        /*12b0*/ 	.word	0x00000000


	//----- nvinfo : EIATTR_MIN_STACK_SIZE
	.align		4
.L_839:
        /*12b4*/ 	.byte	0x04, 0x12
        /*12b6*/ 	.short	(.L_841 - .L_840)
	.align		4
.L_840:
        /*12b8*/ 	.word	index@(_Z18kQuantizeBlockwiseI6__halfLi64ELi2ELi0ELi1EEvPfPT_S1_PhS1_ii)
        /*12bc*/ 	.word	0x00000000


	//----- nvinfo : EIATTR_MIN_STACK_SIZE
	.align		4
.L_841:
        /*12c0*/ 	.byte	0x04, 0x12
        /*12c2*/ 	.short	(.L_843 - .L_842)
	.align		4
.L_842:
        /*12c4*/ 	.word	index@(_Z18kQuantizeBlockwiseI6__halfLi128ELi2ELi0ELi1EEvPfPT_S1_PhS1_ii)
        /*12c8*/ 	.word	0x00000000


	//----- nvinfo : EIATTR_MIN_STACK_SIZE
	.align		4
.L_843:
        /*12cc*/ 	.byte	0x04, 0x12
        /*12ce*/ 	.short	(.L_845 - .L_844)
	.align		4
.L_844:
        /*12d0*/ 	.word	index@(_Z18kQuantizeBlockwiseI6__halfLi256ELi2ELi0ELi1EEvPfPT_S1_PhS1_ii)
        /*12d4*/ 	.word	0x00000000


	//----- nvinfo : EIATTR_MIN_STACK_SIZE
	.align		4
.L_845:
        /*12d8*/ 	.byte	0x04, 0x12
        /*12da*/ 	.short	(.L_847 - .L_846)
	.align		4
.L_846:
        /*12dc*/ 	.word	index@(_Z18kQuantizeBlockwiseI6__halfLi512ELi2ELi0ELi1EEvPfPT_S1_PhS1_ii)
        /*12e0*/ 	.word	0x00000000


	//----- nvinfo : EIATTR_MIN_STACK_SIZE
	.align		4
.L_847:
        /*12e4*/ 	.byte	0x04, 0x12
        /*12e6*/ 	.short	(.L_849 - .L_848)
	.align		4
.L_848:
        /*12e8*/ 	.word	index@(_Z18kQuantizeBlockwiseI6__halfLi1024ELi4ELi0ELi1EEvPfPT_S1_PhS1_ii)
        /*12ec*/ 	.word	0x00000000


	//----- nvinfo : EIATTR_MIN_STACK_SIZE
	.align		4
.L_849:
        /*12f0*/ 	.byte	0x04, 0x12
        /*12f2*/ 	.short	(.L_851 - .L_850)
	.align		4
.L_850:
        /*12f4*/ 	.word	index@(_Z18kQuantizeBlockwiseI6__halfLi2048ELi4ELi0ELi1EEvPfPT_S1_PhS1_ii)
        /*12f8*/ 	.word	0x00000000


	//----- nvinfo : EIATTR_MIN_STACK_SIZE
	.align		4
.L_851:
        /*12fc*/ 	.byte	0x04, 0x12
        /*12fe*/ 	.short	(.L_853 - .L_852)
	.align		4
.L_852:
        /*1300*/ 	.word	index@(_Z18kQuantizeBlockwiseI6__halfLi4096ELi4ELi0ELi1EEvPfPT_S1_PhS1_ii)
        /*1304*/ 	.word	0x00000000


	//----- nvinfo : EIATTR_MIN_STACK_SIZE
	.align		4
.L_853:
        /*1308*/ 	.byte	0x04, 0x12
        /*130a*/ 	.short	(.L_855 - .L_854)
	.align		4
.L_854:
        /*130c*/ 	.word	index@(_Z18kQuantizeBlockwiseI6__halfLi64ELi2ELi0ELi0EEvPfPT_S1_PhS1_ii)
        /*1310*/ 	.word	0x00000000


	//----- nvinfo : EIATTR_MIN_STACK_SIZE
	.align		4
.L_855:
        /*1314*/ 	.byte	0x04, 0x12
        /*1316*/ 	.short	(.L_857 - .L_856)
	.align		4
.L_856:
        /*1318*/ 	.word	index@(_Z18kQuantizeBlockwiseI6__halfLi128ELi2ELi0ELi0EEvPfPT_S1_PhS1_ii)
        /*131c*/ 	.word	0x00000000


	//----- nvinfo : EIATTR_MIN_STACK_SIZE
	.align		4
.L_857:
        /*1320*/ 	.byte	0x04, 0x12
        /*1322*/ 	.short	(.L_859 - .L_858)
	.align		4
.L_858:
        /*1324*/ 	.word	index@(_Z18kQuantizeBlockwiseI6__halfLi256ELi2ELi0ELi0EEvPfPT_S1_PhS1_ii)
        /*1328*/ 	.word	0x00000000


	//----- nvinfo : EIATTR_MIN_STACK_SIZE
	.align		4
.L_859:
        /*132c*/ 	.byte	0x04, 0x12
        /*132e*/ 	.short	(.L_861 - .L_860)
	.align		4
.L_860:
        /*1330*/ 	.word	index@(_Z18kQuantizeBlockwiseI6__halfLi512ELi2ELi0ELi0EEvPfPT_S1_PhS1_ii)
        /*1334*/ 	.word	0x00000000


	//----- nvinfo : EIATTR_MIN_STACK_SIZE
	.align		4
.L_861:
        /*1338*/ 	.byte	0x04, 0x12
        /*133a*/ 	.short	(.L_863 - .L_862)
	.align		4
.L_862:
        /*133c*/ 	.word	index@(_Z18kQuantizeBlockwiseI6__halfLi1024ELi4ELi0ELi0EEvPfPT_S1_PhS1_ii)
        /*1340*/ 	.word	0x00000000


	//----- nvinfo : EIATTR_MIN_STACK_SIZE
	.align		4
.L_863:
        /*1344*/ 	.byte	0x04, 0x12
        /*1346*/ 	.short	(.L_865 - .L_864)
	.align		4
.L_864:
        /*1348*/ 	.word	index@(_Z18kQuantizeBlockwiseI6__halfLi2048ELi4ELi0ELi0EEvPfPT_S1_PhS1_ii)
        /*134c*/ 	.word	0x00000000


	//----- nvinfo : EIATTR_MIN_STACK_SIZE
	.align		4
.L_865:
        /*1350*/ 	.byte	0x04, 0x12
        /*1352*/ 	.short	(.L_867 - .L_866)
	.align		4
.L_866:
        /*1354*/ 	.word	index@(_Z18kQuantizeBlockwiseI6__halfLi4096ELi4ELi1ELi0EEvPfPT_S1_PhS1_ii)
        /*1358*/ 	.word	0x00000000


	//----- nvinfo : EIATTR_MIN_STACK_SIZE
	.align		4
.L_867:
        /*135c*/ 	.byte	0x04, 0x12
        /*135e*/ 	.short	(.L_869 - .L_868)
	.align		4
.L_868:
        /*1360*/ 	.word	index@(_Z18kQuantizeBlockwiseI6__halfLi4096ELi4ELi0ELi0EEvPfPT_S1_PhS1_ii)
        /*1364*/ 	.word	0x00000000


	//----- nvinfo : EIATTR_MIN_STACK_SIZE
	.align		4
.L_869:
        /*1368*/ 	.byte	0x04, 0x12
        /*136a*/ 	.short	(.L_871 - .L_870)
	.align		4
.L_870:
        /*136c*/ 	.word	index@(_Z21kOptimizer32bit2StateI13__nv_bfloat16Li6EEvPT_S2_PfS3_S3_ffffffffiffbi)
        /*1370*/ 	.word	0x00000000


	//----- nvinfo : EIATTR_MIN_STACK_SIZE
	.align		4
.L_871:
        /*1374*/ 	.byte	0x04, 0x12
        /*1376*/ 	.short	(.L_873 - .L_872)
	.align		4
.L_872:
        /*1378*/ 	.word	index@(_Z21kOptimizer32bit2StateI6__halfLi6EEvPT_S2_PfS3_S3_ffffffffiffbi)
        /*137c*/ 	.word	0x00000000


	//----- nvinfo : EIATTR_MIN_STACK_SIZE
	.align		4
.L_873:
        /*1380*/ 	.byte	0x04, 0x12
        /*1382*/ 	.short	(.L_875 - .L_874)
	.align		4
.L_874:
        /*1384*/ 	.word	index@(_Z21kOptimizer32bit2StateIfLi6EEvPT_S1_PfS2_S2_ffffffffiffbi)
        /*1388*/ 	.word	0x00000000


	//----- nvinfo : EIATTR_MIN_STACK_SIZE
	.align		4
.L_875:
        /*138c*/ 	.byte	0x04, 0x12
        /*138e*/ 	.short	(.L_877 - .L_876)
	.align		4
.L_876:
        /*1390*/ 	.word	index@(_Z21kOptimizer32bit2StateI13__nv_bfloat16Li0EEvPT_S2_PfS3_S3_ffffffffiffbi)
        /*1394*/ 	.word	0x00000000


	//----- nvinfo : EIATTR_MIN_STACK_SIZE
	.align		4
.L_877:
        /*1398*/ 	.byte	0x04, 0x12
        /*139a*/ 	.short	(.L_879 - .L_878)
	.align		4
.L_878:
        /*139c*/ 	.word	index@(_Z21kOptimizer32bit2StateI6__halfLi0EEvPT_S2_PfS3_S3_ffffffffiffbi)
        /*13a0*/ 	.word	0x00000000


	//----- nvinfo : EIATTR_MIN_STACK_SIZE
	.align		4
.L_879:
        /*13a4*/ 	.byte	0x04, 0x12
        /*13a6*/ 	.short	(.L_881 - .L_880)
	.align		4
.L_880:
        /*13a8*/ 	.word	index@(_Z21kOptimizer32bit2StateIfLi0EEvPT_S1_PfS2_S2_ffffffffiffbi)
        /*13ac*/ 	.word	0x00000000


	//----- nvinfo : EIATTR_MIN_STACK_SIZE
	.align		4
.L_881:
        /*13b0*/ 	.byte	0x04, 0x12
        /*13b2*/ 	.short	(.L_883 - .L_882)
	.align		4
.L_882:
        /*13b4*/ 	.word	index@(_Z33kPreconditionOptimizer32bit2StateI13__nv_bfloat16Li6ELi4096ELi8EEvPT_S2_PfS3_S3_ffffiffi)
        /*13b8*/ 	.word	0x00000000


	//----- nvinfo : EIATTR_MIN_STACK_SIZE
	.align		4
.L_883:
        /*13bc*/ 	.byte	0x04, 0x12
        /*13be*/ 	.short	(.L_885 - .L_884)
	.align		4
.L_884:
        /*13c0*/ 	.word	index@(_Z33kPreconditionOptimizer32bit2StateI6__halfLi6ELi4096ELi8EEvPT_S2_PfS3_S3_ffffiffi)
        /*13c4*/ 	.word	0x00000000


	//----- nvinfo : EIATTR_MIN_STACK_SIZE
	.align		4
.L_885:
        /*13c8*/ 	.byte	0x04, 0x12
        /*13ca*/ 	.short	(.L_887 - .L_886)
	.align		4
.L_886:
        /*13cc*/ 	.word	index@(_Z33kPreconditionOptimizer32bit2StateIfLi6ELi4096ELi8EEvPT_S1_PfS2_S2_ffffiffi)
        /*13d0*/ 	.word	0x00000000


	//----- nvinfo : EIATTR_MIN_STACK_SIZE
	.align		4
.L_887:
        /*13d4*/ 	.byte	0x04, 0x12
        /*13d6*/ 	.short	(.L_889 - .L_888)
	.align		4
.L_888:
        /*13d8*/ 	.word	index@(_Z33kPreconditionOptimizer32bit2StateI13__nv_bfloat16Li0ELi4096ELi8EEvPT_S2_PfS3_S3_ffffiffi)
        /*13dc*/ 	.word	0x00000000


	//----- nvinfo : EIATTR_MIN_STACK_SIZE
	.align		4
.L_889:
        /*13e0*/ 	.byte	0x04, 0x12
        /*13e2*/ 	.short	(.L_891 - .L_890)
	.align		4
.L_890:
        /*13e4*/ 	.word	index@(_Z33kPreconditionOptimizer32bit2StateI6__halfLi0ELi4096ELi8EEvPT_S2_PfS3_S3_ffffiffi)
        /*13e8*/ 	.word	0x00000000


	//----- nvinfo : EIATTR_MIN_STACK_SIZE
	.align		4
.L_891:
        /*13ec*/ 	.byte	0x04, 0x12
        /*13ee*/ 	.short	(.L_893 - .L_892)
	.align		4
.L_892:
        /*13f0*/ 	.word	index@(_Z33kPreconditionOptimizer32bit2StateIfLi0ELi4096ELi8EEvPT_S1_PfS2_S2_ffffiffi)
        /*13f4*/ 	.word	0x00000000


	//----- nvinfo : EIATTR_MIN_STACK_SIZE
	.align		4
.L_893:
        /*13f8*/ 	.byte	0x04, 0x12
        /*13fa*/ 	.short	(.L_895 - .L_894)
	.align		4
.L_894:
        /*13fc*/ 	.word	index@(_Z21kOptimizer32bit1StateI13__nv_bfloat16Li4EEvPT_S2_PfS3_ffffffiffbi)
        /*1400*/ 	.word	0x00000000


	//----- nvinfo : EIATTR_MIN_STACK_SIZE
	.align		4
.L_895:
        /*1404*/ 	.byte	0x04, 0x12
        /*1406*/ 	.short	(.L_897 - .L_896)
	.align		4
.L_896:
        /*1408*/ 	.word	index@(_Z21kOptimizer32bit1StateIfLi4EEvPT_S1_PfS2_ffffffiffbi)
        /*140c*/ 	.word	0x00000000


	//----- nvinfo : EIATTR_MIN_STACK_SIZE
	.align		4
.L_897:
        /*1410*/ 	.byte	0x04, 0x12
        /*1412*/ 	.short	(.L_899 - .L_898)
	.align		4
.L_898:
        /*1414*/ 	.word	index@(_Z21kOptimizer32bit1StateI6__halfLi4EEvPT_S2_PfS3_ffffffiffbi)
        /*1418*/ 	.word	0x00000000


	//----- nvinfo : EIATTR_MIN_STACK_SIZE
	.align		4
.L_899:
        /*141c*/ 	.byte	0x04, 0x12
        /*141e*/ 	.short	(.L_901 - .L_900)
	.align		4
.L_900:
        /*1420*/ 	.word	index@(_Z21kOptimizer32bit1StateI13__nv_bfloat16Li5EEvPT_S2_PfS3_ffffffiffbi)
        /*1424*/ 	.word	0x00000000


	//----- nvinfo : EIATTR_MIN_STACK_SIZE
	.align		4
.L_901:
        /*1428*/ 	.byte	0x04, 0x12
        /*142a*/ 	.short	(.L_903 - .L_902)
	.align		4
.L_902:
        /*142c*/ 	.word	index@(_Z21kOptimizer32bit1StateIfLi5EEvPT_S1_PfS2_ffffffiffbi)
        /*1430*/ 	.word	0x00000000


	//----- nvinfo : EIATTR_MIN_STACK_SIZE
	.align		4
.L_903:
        /*1434*/ 	.byte	0x04, 0x12
        /*1436*/ 	.short	(.L_905 - .L_904)
	.align		4
.L_904:
        /*1438*/ 	.word	index@(_Z21kOptimizer32bit1StateI6__halfLi5EEvPT_S2_PfS3_ffffffiffbi)
        /*143c*/ 	.word	0x00000000


	//----- nvinfo : EIATTR_MIN_STACK_SIZE
	.align		4
.L_905:
        /*1440*/ 	.byte	0x04, 0x12
        /*1442*/ 	.short	(.L_907 - .L_906)
	.align		4
.L_906:
        /*1444*/ 	.word	index@(_Z21kOptimizer32bit1StateI13__nv_bfloat16Li2EEvPT_S2_PfS3_ffffffiffbi)
        /*1448*/ 	.word	0x00000000


	//----- nvinfo : EIATTR_MIN_STACK_SIZE
	.align		4
.L_907:
        /*144c*/ 	.byte	0x04, 0x12
        /*144e*/ 	.short	(.L_909 - .L_908)
	.align		4
.L_908:
        /*1450*/ 	.word	index@(_Z21kOptimizer32bit1StateIfLi2EEvPT_S1_PfS2_ffffffiffbi)
        /*1454*/ 	.word	0x00000000


	//----- nvinfo : EIATTR_MIN_STACK_SIZE
	.align		4
.L_909:
        /*1458*/ 	.byte	0x04, 0x12
        /*145a*/ 	.short	(.L_911 - .L_910)
	.align		4
.L_910:
        /*145c*/ 	.word	index@(_Z21kOptimizer32bit1StateI6__halfLi2EEvPT_S2_PfS3_ffffffiffbi)
        /*1460*/ 	.word	0x00000000


	//----- nvinfo : EIATTR_MIN_STACK_SIZE
	.align		4
.L_911:
        /*1464*/ 	.byte	0x04, 0x12
        /*1466*/ 	.short	(.L_913 - .L_912)
	.align		4
.L_912:
        /*1468*/ 	.word	index@(_Z21kOptimizer32bit1StateI13__nv_bfloat16Li1EEvPT_S2_PfS3_ffffffiffbi)
        /*146c*/ 	.word	0x00000000


	//----- nvinfo : EIATTR_MIN_STACK_SIZE
	.align		4
.L_913:
        /*1470*/ 	.byte	0x04, 0x12
        /*1472*/ 	.short	(.L_915 - .L_914)
	.align		4
.L_914:
        /*1474*/ 	.word	index@(_Z21kOptimizer32bit1StateIfLi1EEvPT_S1_PfS2_ffffffiffbi)
        /*1478*/ 	.word	0x00000000


	//----- nvinfo : EIATTR_MIN_STACK_SIZE
	.align		4
.L_915:
        /*147c*/ 	.byte	0x04, 0x12
        /*147e*/ 	.short	(.L_917 - .L_916)
	.align		4
.L_916:
        /*1480*/ 	.word	index@(_Z21kOptimizer32bit1StateI6__halfLi1EEvPT_S2_PfS3_ffffffiffbi)
        /*1484*/ 	.word	0x00000000


	//----- nvinfo : EIATTR_MIN_STACK_SIZE
	.align		4
.L_917:
        /*1488*/ 	.byte	0x04, 0x12
        /*148a*/ 	.short	(.L_919 - .L_918)
	.align		4
.L_918:
        /*148c*/ 	.word	index@(_Z33kPreconditionOptimizer32bit1StateI13__nv_bfloat16Li4ELi4096ELi8EEvPT_S2_PfS3_ffffiffi)
        /*1490*/ 	.word	0x00000000


	//----- nvinfo : EIATTR_MIN_STACK_SIZE
	.align		4
.L_919:
        /*1494*/ 	.byte	0x04, 0x12
        /*1496*/ 	.short	(.L_921 - .L_920)
	.align		4
.L_920:
        /*1498*/ 	.word	index@(_Z33kPreconditionOptimizer32bit1StateIfLi4ELi4096ELi8EEvPT_S1_PfS2_ffffiffi)
        /*149c*/ 	.word	0x00000000


	//----- nvinfo : EIATTR_MIN_STACK_SIZE
	.align		4
.L_921:
        /*14a0*/ 	.byte	0x04, 0x12
        /*14a2*/ 	.short	(.L_923 - .L_922)
	.align		4
.L_922:
        /*14a4*/ 	.word	index@(_Z33kPreconditionOptimizer32bit1StateI6__halfLi4ELi4096ELi8EEvPT_S2_PfS3_ffffiffi)
        /*14a8*/ 	.word	0x00000000


	//----- nvinfo : EIATTR_MIN_STACK_SIZE
	.align		4
.L_923:
        /*14ac*/ 	.byte	0x04, 0x12
        /*14ae*/ 	.short	(.L_925 - .L_924)
	.align		4
.L_924:
        /*14b0*/ 	.word	index@(_Z33kPreconditionOptimizer32bit1StateI13__nv_bfloat16Li5ELi4096ELi8EEvPT_S2_PfS3_ffffiffi)
        /*14b4*/ 	.word	0x00000000


	//----- nvinfo : EIATTR_MIN_STACK_SIZE
	.align		4
.L_925:
        /*14b8*/ 	.byte	0x04, 0x12
        /*14ba*/ 	.short	(.L_927 - .L_926)
	.align		4
.L_926:
        /*14bc*/ 	.word	index@(_Z33kPreconditionOptimizer32bit1StateIfLi5ELi4096ELi8EEvPT_S1_PfS2_ffffiffi)
        /*14c0*/ 	.word	0x00000000


	//----- nvinfo : EIATTR_MIN_STACK_SIZE
	.align		4
.L_927:
        /*14c4*/ 	.byte	0x04, 0x12
        /*14c6*/ 	.short	(.L_929 - .L_928)
	.align		4
.L_928:
        /*14c8*/ 	.word	index@(_Z33kPreconditionOptimizer32bit1StateI6__halfLi5ELi4096ELi8EEvPT_S2_PfS3_ffffiffi)
        /*14cc*/ 	.word	0x00000000


	//----- nvinfo : EIATTR_MIN_STACK_SIZE
	.align		4
.L_929:
        /*14d0*/ 	.byte	0x04, 0x12
        /*14d2*/ 	.short	(.L_931 - .L_930)
	.align		4
.L_930:
        /*14d4*/ 	.word	index@(_Z33kPreconditionOptimizer32bit1StateI13__nv_bfloat16Li2ELi4096ELi8EEvPT_S2_PfS3_ffffiffi)
        /*14d8*/ 	.word	0x00000000


	//----- nvinfo : EIATTR_MIN_STACK_SIZE
	.align		4
.L_931:
        /*14dc*/ 	.byte	0x04, 0x12
        /*14de*/ 	.short	(.L_933 - .L_932)
	.align		4
.L_932:
        /*14e0*/ 	.word	index@(_Z33kPreconditionOptimizer32bit1StateIfLi2ELi4096ELi8EEvPT_S1_PfS2_ffffiffi)
        /*14e4*/ 	.word	0x00000000


	//----- nvinfo : EIATTR_MIN_STACK_SIZE
	.align		4
.L_933:
        /*14e8*/ 	.byte	0x04, 0x12
        /*14ea*/ 	.short	(.L_935 - .L_934)
	.align		4
.L_934:
        /*14ec*/ 	.word	index@(_Z33kPreconditionOptimizer32bit1StateI6__halfLi2ELi4096ELi8EEvPT_S2_PfS3_ffffiffi)
        /*14f0*/ 	.word	0x00000000


	//----- nvinfo : EIATTR_MIN_STACK_SIZE
	.align		4
.L_935:
        /*14f4*/ 	.byte	0x04, 0x12
        /*14f6*/ 	.short	(.L_937 - .L_936)
	.align		4
.L_936:
        /*14f8*/ 	.word	index@(_Z33kPreconditionOptimizer32bit1StateI13__nv_bfloat16Li1ELi4096ELi8EEvPT_S2_PfS3_ffffiffi)
        /*14fc*/ 	.word	0x00000000


	//----- nvinfo : EIATTR_MIN_STACK_SIZE
	.align		4
.L_937:
        /*1500*/ 	.byte	0x04, 0x12
        /*1502*/ 	.short	(.L_939 - .L_938)
	.align		4
.L_938:
        /*1504*/ 	.word	index@(_Z33kPreconditionOptimizer32bit1StateIfLi1ELi4096ELi8EEvPT_S1_PfS2_ffffiffi)
        /*1508*/ 	.word	0x00000000


	//----- nvinfo : EIATTR_MIN_STACK_SIZE
	.align		4
.L_939:
        /*150c*/ 	.byte	0x04, 0x12
        /*150e*/ 	.short	(.L_941 - .L_940)
	.align		4
.L_940:
        /*1510*/ 	.word	index@(_Z33kPreconditionOptimizer32bit1StateI6__halfLi1ELi4096ELi8EEvPT_S2_PfS3_ffffiffi)
        /*1514*/ 	.word	0x00000000


	//----- nvinfo : EIATTR_MIN_STACK_SIZE
	.align		4
.L_941:
        /*1518*/ 	.byte	0x04, 0x12
        /*151a*/ 	.short	(.L_943 - .L_942)
	.align		4
.L_942:
        /*151c*/ 	.word	index@(_Z22kdequant_mm_int32_fp16ILi4ELi512EEvPiPfS1_P6__halfS3_iii)
        /*1520*/ 	.word	0x00000000


	//----- nvinfo : EIATTR_MIN_STACK_SIZE
	.align		4
.L_943:
        /*1524*/ 	.byte	0x04, 0x12
        /*1526*/ 	.short	(.L_945 - .L_944)
	.align		4
.L_944:
        /*1528*/ 	.word	index@(_Z26kgemm_4bit_inference_naiveIfLi128ELi32EEviiiPT_PhPfPKfS1_iiii)
        /*152c*/ 	.word	0x00000000


	//----- nvinfo : EIATTR_MIN_STACK_SIZE
	.align		4
.L_945:
        /*1530*/ 	.byte	0x04, 0x12
        /*1532*/ 	.short	(.L_947 - .L_946)
	.align		4
.L_946:
        /*1534*/ 	.word	index@(_Z26kgemm_4bit_inference_naiveI13__nv_bfloat16Li128ELi16EEviiiPT_PhPfPKfS2_iiii)
        /*1538*/ 	.word	0x00000000


	//----- nvinfo : EIATTR_MIN_STACK_SIZE
	.align		4
.L_947:
        /*153c*/ 	.byte	0x04, 0x12
        /*153e*/ 	.short	(.L_949 - .L_948)
	.align		4
.L_948:
        /*1540*/ 	.word	index@(_Z26kgemm_4bit_inference_naiveI6__halfLi128ELi16EEviiiPT_PhPfPKfS2_iiii)
        /*1544*/ 	.word	0x00000000


	//----- nvinfo : EIATTR_MIN_STACK_SIZE
	.align		4
.L_949:
        /*1548*/ 	.byte	0x04, 0x12
        /*154a*/ 	.short	(.L_951 - .L_950)
	.align		4
.L_950:
        /*154c*/ 	.word	index@(_Z5kfuncIfLi2EEvPT_S1_S0_l)
        /*1550*/ 	.word	0x00000000


	//----- nvinfo : EIATTR_MIN_STACK_SIZE
	.align		4
.L_951:
        /*1554*/ 	.byte	0x04, 0x12
        /*1556*/ 	.short	(.L_953 - .L_952)
	.align		4
.L_952:
        /*1558*/ 	.word	index@(_Z5kfuncIfLi1EEvPT_S1_S0_l)
        /*155c*/ 	.word	0x00000000


	//----- nvinfo : EIATTR_MIN_STACK_SIZE
	.align		4
.L_953:
        /*1560*/ 	.byte	0x04, 0x12
        /*1562*/ 	.short	(.L_955 - .L_954)
	.align		4
.L_954:
        /*1564*/ 	.word	index@(_Z5kfuncIhLi0EEvPT_S1_S0_l)
        /*1568*/ 	.word	0x00000000


	//----- nvinfo : EIATTR_MIN_STACK_SIZE
	.align		4
.L_955:
        /*156c*/ 	.byte	0x04, 0x12
        /*156e*/ 	.short	(.L_957 - .L_956)
	.align		4
.L_956:
        /*1570*/ 	.word	index@(_Z5kfuncIfLi0EEvPT_S1_S0_l)
        /*1574*/ 	.word	0x00000000


	//----- nvinfo : EIATTR_MIN_STACK_SIZE
	.align		4
.L_957:
        /*1578*/ 	.byte	0x04, 0x12
        /*157a*/ 	.short	(.L_959 - .L_958)
	.align		4
.L_958:
        /*157c*/ 	.word	index@(_Z16kInt8VectorQuantI6__halfLi1024ELi1EEvPT_PaPffii)
        /*1580*/ 	.word	0x00000000


	//----- nvinfo : EIATTR_MIN_STACK_SIZE
	.align		4
.L_959:
        /*1584*/ 	.byte	0x04, 0x12
        /*1586*/ 	.short	(.L_961 - .L_960)
	.align		4
.L_960:
        /*1588*/ 	.word	index@(_Z16kInt8VectorQuantI6__halfLi1024ELi0EEvPT_PaPffii)
        /*158c*/ 	.word	0x00000000
.L_961:


//--------------------- .nv.compat                --------------------------
	.section	.nv.compat,"",@"SHT_CUDA_COMPAT_INFO"
	.align	4
        /*0000*/ 	.byte	0x02, 0x09, 0x01, 0x00, 0x02, 0x02, 0x01, 0x00, 0x02, 0x05, 0x05, 0x00, 0x03, 0x07, 0x01, 0x01
        /*0010*/ 	.byte	0x02, 0x03, 0x00, 0x00, 0x02, 0x06, 0x01, 0x00, 0x04, 0x0b, 0x08, 0x00, 0x00, 0x00, 0x00, 0x00
        /*0020*/ 	.byte	0x00, 0x00, 0x00, 0x00


//--------------------- .nv.info._ZN3cub18CUB_300001_SM_10306detail11EmptyKernelIvEEvv --------------------------
	.section	.nv.info._ZN3cub18CUB_300001_SM_10306detail11EmptyKernelIvEEvv,"",@"SHT_CUDA_INFO"
	.sectionflags	@""
	.align	4


	//----- nvinfo : EIATTR_CUDA_API_VERSION
	.align		4
        /*0000*/ 	.byte	0x04, 0x37
        /*0002*/ 	.short	(.L_963 - .L_962)
.L_962:
        /*0004*/ 	.word	0x00000082


	//----- nvinfo : EIATTR_SPARSE_MMA_MASK
	.align		4
.L_963:
        /*0008*/ 	.byte	0x03, 0x50
        /*000a*/ 	.short	0x0000


	//----- nvinfo : EIATTR_MAXREG_COUNT
	.align		4
        /*000c*/ 	.byte	0x03, 0x1b
        /*000e*/ 	.short	0x00ff


	//----- nvinfo : EIATTR_MERCURY_ISA_VERSION
	.align		4
        /*0010*/ 	.byte	0x03, 0x5f
        /*0012*/ 	.short	0x0101


	//----- nvinfo : EIATTR_VRC_CTA_INIT_COUNT
	.align		4
        /*0014*/ 	.byte	0x02, 0x4a
	.zero		1
	.zero		1


	//----- nvinfo : EIATTR_EXIT_INSTR_OFFSETS
	.align		4
        /*0018*/ 	.byte	0x04, 0x1c
        /*001a*/ 	.short	(.L_965 - .L_964)


	//   ....[0]....
.L_964:
        /*001c*/ 	.word	0x00000010


	//----- nvinfo : EIATTR_SW_WAR
	.align		4
.L_965:
        /*0020*/ 	.byte	0x04, 0x36
        /*0022*/ 	.short	(.L_967 - .L_966)
.L_966:
        /*0024*/ 	.word	0x00000008
.L_967:


//--------------------- .nv.info._Z35kOptimizerStatic8bit1StateBlockwiseI13__nv_bfloat16Li4ELi256ELi1EEvPT_S2_PhfffifPfS4_ffbi --------------------------
	.section	.nv.info._Z35kOptimizerStatic8bit1StateBlockwiseI13__nv_bfloat16Li4ELi256ELi1EEvPT_S2_PhfffifPfS4_ffbi,"",@"SHT_CUDA_INFO"
	.sectionflags	@""
	.align	4


	//----- nvinfo : EIATTR_CUDA_API_VERSION
	.align		4
        /*0000*/ 	.byte	0x04, 0x37
        /*0002*/ 	.short	(.L_969 - .L_968)
.L_968:
        /*0004*/ 	.word	0x00000082


	//----- nvinfo : EIATTR_KPARAM_INFO
	.align		4
.L_969:
        /*0008*/ 	.byte	0x04, 0x17
        /*000a*/ 	.short	(.L_971 - .L_970)
.L_970:
        /*000c*/ 	.word	0x00000000
        /*0010*/ 	.short	0x000d
        /*0012*/ 	.short	0x004c
        /*0014*/ 	.byte	0x00, 0xf0, 0x11, 0x00


	//----- nvinfo : EIATTR_KPARAM_INFO
	.align		4
.L_971:
        /*0018*/ 	.byte	0x04, 0x17
        /*001a*/ 	.short	(.L_973 - .L_972)
.L_972:
        /*001c*/ 	.word	0x00000000
        /*0020*/ 	.short	0x000c
        /*0022*/ 	.short	0x0048
        /*0024*/ 	.byte	0x00, 0xf0, 0x05, 0x00


	//----- nvinfo : EIATTR_KPARAM_INFO
	.align		4
.L_973:
        /*0028*/ 	.byte	0x04, 0x17
        /*002a*/ 	.short	(.L_975 - .L_974)
.L_974:
        /*002c*/ 	.word	0x00000000
        /*0030*/ 	.short	0x000b
        /*0032*/ 	.short	0x0044
        /*0034*/ 	.byte	0x00, 0xf0, 0x11, 0x00


	//----- nvinfo : EIATTR_KPARAM_INFO
	.align		4
.L_975:
        /*0038*/ 	.byte	0x04, 0x17
        /*003a*/ 	.short	(.L_977 - .L_976)
.L_976:
        /*003c*/ 	.word	0x00000000
        /*0040*/ 	.short	0x000a
        /*0042*/ 	.short	0x0040
        /*0044*/ 	.byte	0x00, 0xf0, 0x11, 0x00


	//----- nvinfo : EIATTR_KPARAM_INFO
	.align		4
.L_977:
        /*0048*/ 	.byte	0x04, 0x17
        /*004a*/ 	.short	(.L_979 - .L_978)
.L_978:
        /*004c*/ 	.word	0x00000000
        /*0050*/ 	.short	0x0009
        /*0052*/ 	.short	0x0038
        /*0054*/ 	.byte	0x00, 0xf5, 0x21, 0x00


	//----- nvinfo : EIATTR_KPARAM_INFO
	.align		4
.L_979:
        /*0058*/ 	.byte	0x04, 0x17
        /*005a*/ 	.short	(.L_981 - .L_980)
.L_980:
        /*005c*/ 	.word	0x00000000
        /*0060*/ 	.short	0x0008
        /*0062*/ 	.short	0x0030
        /*0064*/ 	.byte	0x00, 0xf5, 0x21, 0x00


	//----- nvinfo : EIATTR_KPARAM_INFO
	.align		4
.L_981:
        /*0068*/ 	.byte	0x04, 0x17
        /*006a*/ 	.short	(.L_983 - .L_982)
.L_982:
        /*006c*/ 	.word	0x00000000
        /*0070*/ 	.short	0x0007
        /*0072*/ 	.short	0x0028
        /*0074*/ 	.byte	0x00, 0xf0, 0x11, 0x00


	//----- nvinfo : EIATTR_KPARAM_INFO
	.align		4
.L_983:
        /*0078*/ 	.byte	0x04, 0x17
        /*007a*/ 	.short	(.L_985 - .L_984)
.L_984:
        /*007c*/ 	.word	0x00000000
        /*0080*/ 	.short	0x0006
        /*0082*/ 	.short	0x0024
        /*0084*/ 	.byte	0x00, 0xf0, 0x11, 0x00


	//----- nvinfo : EIATTR_KPARAM_INFO
	.align		4
.L_985:
        /*0088*/ 	.byte	0x04, 0x17
        /*008a*/ 	.short	(.L_987 - .L_986)
.L_986:
        /*008c*/ 	.word	0x00000000
        /*0090*/ 	.short	0x0005
        /*0092*/ 	.short	0x0020
        /*0094*/ 	.byte	0x00, 0xf0, 0x11, 0x00


	//----- nvinfo : EIATTR_KPARAM_INFO
	.align		4
.L_987:
        /*0098*/ 	.byte	0x04, 0x17
        /*009a*/ 	.short	(.L_989 - .L_988)
.L_988:
        /*009c*/ 	.word	0x00000000
        /*00a0*/ 	.short	0x0004
        /*00a2*/ 	.short	0x001c
        /*00a4*/ 	.byte	0x00, 0xf0, 0x11, 0x00


	//----- nvinfo : EIATTR_KPARAM_INFO
	.align		4
.L_989:
        /*00a8*/ 	.byte	0x04, 0x17
        /*00aa*/ 	.short	(.L_991 - .L_990)
.L_990:
        /*00ac*/ 	.word	0x00000000
        /*00b0*/ 	.short	0x0003
        /*00b2*/ 	.short	0x0018
        /*00b4*/ 	.byte	0x00, 0xf0, 0x11, 0x00


	//----- nvinfo : EIATTR_KPARAM_INFO
	.align		4
.L_991:
        /*00b8*/ 	.byte	0x04, 0x17
        /*00ba*/ 	.short	(.L_993 - .L_992)
.L_992:
        /*00bc*/ 	.word	0x00000000
        /*00c0*/ 	.short	0x0002
        /*00c2*/ 	.short	0x0010
        /*00c4*/ 	.byte	0x00, 0xf5, 0x21, 0x00


	//----- nvinfo : EIATTR_KPARAM_INFO
	.align		4
.L_993:
        /*00c8*/ 	.byte	0x04, 0x17
        /*00ca*/ 	.short	(.L_995 - .L_994)
.L_994:
        /*00cc*/ 	.word	0x00000000
        /*00d0*/ 	.short	0x0001
        /*00d2*/ 	.short	0x0008
        /*00d4*/ 	.byte	0x00, 0xf5, 0x21, 0x00


	//----- nvinfo : EIATTR_KPARAM_INFO
	.align		4
.L_995:
        /*00d8*/ 	.byte	0x04, 0x17
        /*00da*/ 	.short	(.L_997 - .L_996)
.L_996:
        /*00dc*/ 	.word	0x00000000
        /*00e0*/ 	.short	0x0000
        /*00e2*/ 	.short	0x0000
        /*00e4*/ 	.byte	0x00, 0xf5, 0x21, 0x00


	//----- nvinfo : EIATTR_SPARSE_MMA_MASK
	.align		4
.L_997:
        /*00e8*/ 	.byte	0x03, 0x50
        /*00ea*/ 	.short	0x0000


	//----- nvinfo : EIATTR_MAXREG_COUNT
	.align		4
        /*00ec*/ 	.byte	0x03, 0x1b
        /*00ee*/ 	.short	0x0050


	//----- nvinfo : EIATTR_NUM_BARRIERS
	.align		4
        /*00f0*/ 	.byte	0x02, 0x4c
        /*00f2*/ 	.byte	0x01
	.zero		1


	//----- nvinfo : EIATTR_MERCURY_ISA_VERSION
	.align		4
        /*00f4*/ 	.byte	0x03, 0x5f
        /*00f6*/ 	.short	0x0101


	//----- nvinfo : EIATTR_UNUSED_LOAD_BYTE_OFFSET
	.align		4
        /*00f8*/ 	.byte	0x04, 0x44
        /*00fa*/ 	.short	(.L_999 - .L_998)


	//   ....[0]....
.L_998:
        /*00fc*/ 	.word	0x000007d0
        /*0100*/ 	.word	0x0000fff0


	//----- nvinfo : EIATTR_COOP_GROUP_MASK_REGIDS
	.align		4
.L_999:
        /*0104*/ 	.byte	0x04, 0x29
        /*0106*/ 	.short	(.L_1001 - .L_1000)


	//   ....[0]....
.L_1000:
        /*0108*/ 	.word	0xffffffff


	//   ....[1]....
        /*010c*/ 	.word	0xffffffff


	//   ....[2]....
        /*0110*/ 	.word	0xffffffff


	//   ....[3]....
        /*0114*/ 	.word	0xffffffff


	//   ....[4]....
        /*0118*/ 	.word	0xffffffff


	//   ....[5]....
        /*011c*/ 	.word	0xffffffff


	//   ....[6]....
        /*0120*/ 	.word	0xffffffff


	//   ....[7]....
        /*0124*/ 	.word	0xffffffff


	//   ....[8]....
        /*0128*/ 	.word	0xffffffff


	//   ....[9]....
        /*012c*/ 	.word	0xffffffff


	//----- nvinfo : EIATTR_COOP_GROUP_INSTR_OFFSETS
	.align		4
.L_1001:
        /*0130*/ 	.byte	0x04, 0x28
        /*0132*/ 	.short	(.L_1003 - .L_1002)


	//   ....[0]....
.L_1002:
        /*0134*/ 	.word	0x000003d0


	//   ....[1]....
        /*0138*/ 	.word	0x00000460


	//   ....[2]....
        /*013c*/ 	.word	0x00000520


	//   ....[3]....
        /*0140*/ 	.word	0x00000630


	//   ....[4]....
        /*0144*/ 	.word	0x00000670


	//   ....[5]....
        /*0148*/ 	.word	0x000006b0


	//   ....[6]....
        /*014c*/ 	.word	0x000006f0


	//   ....[7]....
        /*0150*/ 	.word	0x00000740


	//   ....[8]....
        /*0154*/ 	.word	0x00000a80


	//   ....[9]....
        /*0158*/ 	.word	0x000010c0


	//----- nvinfo : EIATTR_VRC_CTA_INIT_COUNT
	.align		4
.L_1003:
        /*015c*/ 	.byte	0x02, 0x4a
	.zero		1
	.zero		1


	//----- nvinfo : EIATTR_EXIT_INSTR_OFFSETS
	.align		4
        /*0160*/ 	.byte	0x04, 0x1c
        /*0162*/ 	.short	(.L_1005 - .L_1004)


	//   ....[0]....
.L_1004:
        /*0164*/ 	.word	0x00000150


	//   ....[1]....
        /*0168*/ 	.word	0x00001160


	//----- nvinfo : EIATTR_MAX_THREADS
	.align		4
.L_1005:
        /*016c*/ 	.byte	0x04, 0x05
        /*016e*/ 	.short	(.L_1007 - .L_1006)
.L_1006:
        /*0170*/ 	.word	0x00000100
        /*0174*/ 	.word	0x00000001
        /*0178*/ 	.word	0x00000001


	//----- nvinfo : EIATTR_CRS_STACK_SIZE
	.align		4
.L_1007:
        /*017c*/ 	.byte	0x04, 0x1e
        /*017e*/ 	.short	(.L_1009 - .L_1008)
.L_1008:
        /*0180*/ 	.word	0x00000000


	//----- nvinfo : EIATTR_CBANK_PARAM_SIZE
	.align		4
.L_1009:
        /*0184*/ 	.byte	0x03, 0x19
        /*0186*/ 	.short	0x0050


	//----- nvinfo : EIATTR_PARAM_CBANK
	.align		4
        /*0188*/ 	.byte	0x04, 0x0a
        /*018a*/ 	.short	(.L_1011 - .L_1010)
	.align		4
.L_1010:
        /*018c*/ 	.word	index@(.nv.constant0._Z35kOptimizerStatic8bit1StateBlockwiseI13__nv_bfloat16Li4ELi256ELi1EEvPT_S2_PhfffifPfS4_ffbi)
        /*0190*/ 	.short	0x0380
        /*0192*/ 	.short	0x0050


	//----- nvinfo : EIATTR_SW_WAR
	.align		4
.L_1011:
        /*0194*/ 	.byte	0x04, 0x36
        /*0196*/ 	.short	(.L_1013 - .L_1012)
.L_1012:
        /*0198*/ 	.word	0x00000008
.L_1013:


//--------------------- .nv.info._Z35kOptimizerStatic8bit1StateBlockwiseI6__halfLi4ELi256ELi1EEvPT_S2_PhfffifPfS4_ffbi --------------------------
	.section	.nv.info._Z35kOptimizerStatic8bit1StateBlockwiseI6__halfLi4ELi256ELi1EEvPT_S2_PhfffifPfS4_ffbi,"",@"SHT_CUDA_INFO"
	.sectionflags	@""
	.align	4


	//----- nvinfo : EIATTR_CUDA_API_VERSION
	.align		4
        /*0000*/ 	.byte	0x04, 0x37
        /*0002*/ 	.short	(.L_1015 - .L_1014)
.L_1014:
        /*0004*/ 	.word	0x00000082


	//----- nvinfo : EIATTR_KPARAM_INFO
	.align		4
.L_1015:
        /*0008*/ 	.byte	0x04, 0x17
        /*000a*/ 	.short	(.L_1017 - .L_1016)
.L_1016:
        /*000c*/ 	.word	0x00000000
        /*0010*/ 	.short	0x000d
        /*0012*/ 	.short	0x004c
        /*0014*/ 	.byte	0x00, 0xf0, 0x11, 0x00


	//----- nvinfo : EIATTR_KPARAM_INFO
	.align		4
.L_1017:
        /*0018*/ 	.byte	0x04, 0x17
        /*001a*/ 	.short	(.L_1019 - .L_1018)
.L_1018:
        /*001c*/ 	.word	0x00000000
        /*0020*/ 	.short	0x000c
        /*0022*/ 	.short	0x0048
        /*0024*/ 	.byte	0x00, 0xf0, 0x05, 0x00


	//----- nvinfo : EIATTR_KPARAM_INFO
	.align		4
.L_1019:
        /*0028*/ 	.byte	0x04, 0x17
        /*002a*/ 	.short	(.L_1021 - .L_1020)
.L_1020:
        /*002c*/ 	.word	0x00000000
        /*0030*/ 	.short	0x000b
        /*0032*/ 	.short	0x0044
        /*0034*/ 	.byte	0x00, 0xf0, 0x11, 0x00


	//----- nvinfo : EIATTR_KPARAM_INFO
	.align		4
.L_1021:
        /*0038*/ 	.byte	0x04, 0x17
        /*003a*/ 	.short	(.L_1023 - .L_1022)
.L_1022:
        /*003c*/ 	.word	0x00000000
        /*0040*/ 	.short	0x000a
        /*0042*/ 	.short	0x0040
        /*0044*/ 	.byte	0x00, 0xf0, 0x11, 0x00


	//----- nvinfo : EIATTR_KPARAM_INFO
	.align		4
.L_1023:
        /*0048*/ 	.byte	0x04, 0x17
        /*004a*/ 	.short	(.L_1025 - .L_1024)
.L_1024:
        /*004c*/ 	.word	0x00000000
        /*0050*/ 	.short	0x0009
        /*0052*/ 	.short	0x0038
        /*0054*/ 	.byte	0x00, 0xf5, 0x21, 0x00


	//----- nvinfo : EIATTR_KPARAM_INFO
	.align		4
.L_1025:
        /*0058*/ 	.byte	0x04, 0x17
        /*005a*/ 	.short	(.L_1027 - .L_1026)
.L_1026:
        /*005c*/ 	.word	0x00000000
        /*0060*/ 	.short	0x0008
        /*0062*/ 	.short	0x0030
        /*0064*/ 	.byte	0x00, 0xf5, 0x21, 0x00


	//----- nvinfo : EIATTR_KPARAM_INFO
	.align		4
.L_1027:
        /*0068*/ 	.byte	0x04, 0x17
        /*006a*/ 	.short	(.L_1029 - .L_1028)
.L_1028:
        /*006c*/ 	.word	0x00000000
        /*0070*/ 	.short	0x0007
        /*0072*/ 	.short	0x0028
        /*0074*/ 	.byte	0x00, 0xf0, 0x11, 0x00


	//----- nvinfo : EIATTR_KPARAM_INFO
	.align		4
.L_1029:
        /*0078*/ 	.byte	0x04, 0x17
        /*007a*/ 	.short	(.L_1031 - .L_1030)
.L_1030:
        /*007c*/ 	.word	0x00000000
        /*0080*/ 	.short	0x0006
        /*0082*/ 	.short	0x0024
        /*0084*/ 	.byte	0x00, 0xf0, 0x11, 0x00


	//----- nvinfo : EIATTR_KPARAM_INFO
	.align		4
.L_1031:
        /*0088*/ 	.byte	0x04, 0x17
        /*008a*/ 	.short	(.L_1033 - .L_1032)
.L_1032:
        /*008c*/ 	.word	0x00000000
        /*0090*/ 	.short	0x0005
        /*0092*/ 	.short	0x0020
        /*0094*/ 	.byte	0x00, 0xf0, 0x11, 0x00


	//----- nvinfo : EIATTR_KPARAM_INFO
	.align		4
.L_1033:
        /*0098*/ 	.byte	0x04, 0x17
        /*009a*/ 	.short	(.L_1035 - .L_1034)
.L_1034:
        /*009c*/ 	.word	0x00000000
        /*00a0*/ 	.short	0x0004
        /*00a2*/ 	.short	0x001c
        /*00a4*/ 	.byte	0x00, 0xf0, 0x11, 0x00


	//----- nvinfo : EIATTR_KPARAM_INFO
	.align		4
.L_1035:
        /*00a8*/ 	.byte	0x04, 0x17
        /*00aa*/ 	.short	(.L_1037 - .L_1036)
.L_1036:
        /*00ac*/ 	.word	0x00000000
        /*00b0*/ 	.short	0x0003
        /*00b2*/ 	.short	0x0018
        /*00b4*/ 	.byte	0x00, 0xf0, 0x11, 0x00


	//----- nvinfo : EIATTR_KPARAM_INFO
	.align		4
.L_1037:
        /*00b8*/ 	.byte	0x04, 0x17
        /*00ba*/ 	.short	(.L_1039 - .L_1038)
.L_1038:
        /*00bc*/ 	.word	0x00000000
        /*00c0*/ 	.short	0x0002
        /*00c2*/ 	.short	0x0010
        /*00c4*/ 	.byte	0x00, 0xf5, 0x21, 0x00


	//----- nvinfo : EIATTR_KPARAM_INFO
	.align		4
.L_1039:
        /*00c8*/ 	.byte	0x04, 0x17
        /*00ca*/ 	.short	(.L_1041 - .L_1040)
.L_1040:
        /*00cc*/ 	.word	0x00000000
        /*00d0*/ 	.short	0x0001
        /*00d2*/ 	.short	0x0008
        /*00d4*/ 	.byte	0x00, 0xf5, 0x21, 0x00


	//----- nvinfo : EIATTR_KPARAM_INFO
	.align		4
.L_1041:
        /*00d8*/ 	.byte	0x04, 0x17
        /*00da*/ 	.short	(.L_1043 - .L_1042)
.L_1042:
        /*00dc*/ 	.word	0x00000000
        /*00e0*/ 	.short	0x0000
        /*00e2*/ 	.short	0x0000
        /*00e4*/ 	.byte	0x00, 0xf5, 0x21, 0x00


	//----- nvinfo : EIATTR_SPARSE_MMA_MASK
	.align		4
.L_1043:
        /*00e8*/ 	.byte	0x03, 0x50
        /*00ea*/ 	.short	0x0000


	//----- nvinfo : EIATTR_MAXREG_COUNT
	.align		4
        /*00ec*/ 	.byte	0x03, 0x1b
        /*00ee*/ 	.short	0x0050


	//----- nvinfo : EIATTR_NUM_BARRIERS
	.align		4
        /*00f0*/ 	.byte	0x02, 0x4c
        /*00f2*/ 	.byte	0x01
	.zero		1


	//----- nvinfo : EIATTR_MERCURY_ISA_VERSION
	.align		4
        /*00f4*/ 	.byte	0x03, 0x5f
        /*00f6*/ 	.short	0x0101


	//----- nvinfo : EIATTR_UNUSED_LOAD_BYTE_OFFSET
	.align		4
        /*00f8*/ 	.byte	0x04, 0x44
        /*00fa*/ 	.short	(.L_1045 - .L_1044)


	//   ....[0]....
.L_1044:
        /*00fc*/ 	.word	0x000007d0
        /*0100*/ 	.word	0x0000fff0


	//----- nvinfo : EIATTR_COOP_GROUP_MASK_REGIDS
	.align		4
.L_1045:
        /*0104*/ 	.byte	0x04, 0x29
        /*0106*/ 	.short	(.L_1047 - .L_1046)


	//   ....[0]....
.L_1046:
        /*0108*/ 	.word	0xffffffff


	//   ....[1]....
        /*010c*/ 	.word	0xffffffff


	//   ....[2]....
        /*0110*/ 	.word	0xffffffff


	//   ....[3]....
        /*0114*/ 	.word	0xffffffff


	//   ....[4]....
        /*0118*/ 	.word	0xffffffff


	//   ....[5]....
        /*011c*/ 	.word	0xffffffff


	//   ....[6]....
        /*0120*/ 	.word	0xffffffff


	//   ....[7]....
        /*0124*/ 	.word	0xffffffff


	//   ....[8]....
        /*0128*/ 	.word	0xffffffff


	//   ....[9]....
        /*012c*/ 	.word	0xffffffff


	//----- nvinfo : EIATTR_COOP_GROUP_INSTR_OFFSETS
	.align		4
.L_1047:
        /*0130*/ 	.byte	0x04, 0x28
        /*0132*/ 	.short	(.L_1049 - .L_1048)


	//   ....[0]....
.L_1048:
        /*0134*/ 	.word	0x000003d0


	//   ....[1]....
        /*0138*/ 	.word	0x00000460


	//   ....[2]....
        /*013c*/ 	.word	0x00000520


	//   ....[3]....
        /*0140*/ 	.word	0x00000630


	//   ....[4]....
        /*0144*/ 	.word	0x00000670


	//   ....[5]....
        /*0148*/ 	.word	0x000006b0


	//   ....[6]....
        /*014c*/ 	.word	0x000006f0


	//   ....[7]....
        /*0150*/ 	.word	0x00000740


	//   ....[8]....
        /*0154*/ 	.word	0x00000a70


	//   ....[9]....
        /*0158*/ 	.word	0x000010b0


	//----- nvinfo : EIATTR_VRC_CTA_INIT_COUNT
	.align		4
.L_1049:
        /*015c*/ 	.byte	0x02, 0x4a
	.zero		1
	.zero		1


	//----- nvinfo : EIATTR_EXIT_INSTR_OFFSETS
	.align		4
        /*0160*/ 	.byte	0x04, 0x1c
        /*0162*/ 	.short	(.L_1051 - .L_1050)


	//   ....[0]....
.L_1050:
        /*0164*/ 	.word	0x00000150


	//   ....[1]....
        /*0168*/ 	.word	0x00001150


	//----- nvinfo : EIATTR_MAX_THREADS
	.align		4
.L_1051:
        /*016c*/ 	.byte	0x04, 0x05
        /*016e*/ 	.short	(.L_1053 - .L_1052)
.L_1052:
        /*0170*/ 	.word	0x00000100
        /*0174*/ 	.word	0x00000001
        /*0178*/ 	.word	0x00000001


	//----- nvinfo : EIATTR_CRS_STACK_SIZE
	.align		4
.L_1053:
        /*017c*/ 	.byte	0x04, 0x1e
        /*017e*/ 	.short	(.L_1055 - .L_1054)
.L_1054:
        /*0180*/ 	.word	0x00000000


	//----- nvinfo : EIATTR_CBANK_PARAM_SIZE
	.align		4
.L_1055:
        /*0184*/ 	.byte	0x03, 0x19
        /*0186*/ 	.short	0x0050


	//----- nvinfo : EIATTR_PARAM_CBANK
	.align		4
        /*0188*/ 	.byte	0x04, 0x0a
        /*018a*/ 	.short	(.L_1057 - .L_1056)
	.align		4
.L_1056:
        /*018c*/ 	.word	index@(.nv.constant0._Z35kOptimizerStatic8bit1StateBlockwiseI6__halfLi4ELi256ELi1EEvPT_S2_PhfffifPfS4_ffbi)
        /*0190*/ 	.short	0x0380
        /*0192*/ 	.short	0x0050


	//----- nvinfo : EIATTR_SW_WAR
	.align		4
.L_1057:
        /*0194*/ 	.byte	0x04, 0x36
        /*0196*/ 	.short	(.L_1059 - .L_1058)
.L_1058:
        /*0198*/ 	.word	0x00000008
.L_1059:


//--------------------- .nv.info._Z35kOptimizerStatic8bit1StateBlockwiseIfLi4ELi256ELi1EEvPT_S1_PhfffifPfS3_ffbi --------------------------
	.section	.nv.info._Z35kOptimizerStatic8bit1StateBlockwiseIfLi4ELi256ELi1EEvPT_S1_PhfffifPfS3_ffbi,"",@"SHT_CUDA_INFO"
	.sectionflags	@""
	.align	4


	//----- nvinfo : EIATTR_CUDA_API_VERSION
	.align		4
        /*0000*/ 	.byte	0x04, 0x37
        /*0002*/ 	.short	(.L_1061 - .L_1060)
.L_1060:
        /*0004*/ 	.word	0x00000082


	//----- nvinfo : EIATTR_KPARAM_INFO
	.align		4
.L_1061:
        /*0008*/ 	.byte	0x04, 0x17
        /*000a*/ 	.short	(.L_1063 - .L_1062)
.L_1062:
        /*000c*/ 	.word	0x00000000
        /*0010*/ 	.short	0x000d
        /*0012*/ 	.short	0x004c
        /*0014*/ 	.byte	0x00, 0xf0, 0x11, 0x00


	//----- nvinfo : EIATTR_KPARAM_INFO
	.align		4
.L_1063:
        /*0018*/ 	.byte	0x04, 0x17
        /*001a*/ 	.short	(.L_1065 - .L_1064)
.L_1064:
        /*001c*/ 	.word	0x00000000
        /*0020*/ 	.short	0x000c
        /*0022*/ 	.short	0x0048
        /*0024*/ 	.byte	0x00, 0xf0, 0x05, 0x00


	//----- nvinfo : EIATTR_KPARAM_INFO
	.align		4
.L_1065:
        /*0028*/ 	.byte	0x04, 0x17
        /*002a*/ 	.short	(.L_1067 - .L_1066)
.L_1066:
        /*002c*/ 	.word	0x00000000
        /*0030*/ 	.short	0x000b
        /*0032*/ 	.short	0x0044
        /*0034*/ 	.byte	0x00, 0xf0, 0x11, 0x00


	//----- nvinfo : EIATTR_KPARAM_INFO
	.align		4
.L_1067:
        /*0038*/ 	.byte	0x04, 0x17
        /*003a*/ 	.short	(.L_1069 - .L_1068)
.L_1068:
        /*003c*/ 	.word	0x00000000
        /*0040*/ 	.short	0x000a
        /*0042*/ 	.short	0x0040
        /*0044*/ 	.byte	0x00, 0xf0, 0x11, 0x00


	//----- nvinfo : EIATTR_KPARAM_INFO
	.align		4
.L_1069:
        /*0048*/ 	.byte	0x04, 0x17
        /*004a*/ 	.short	(.L_1071 - .L_1070)
.L_1070:
        /*004c*/ 	.word	0x00000000
        /*0050*/ 	.short	0x0009
        /*0052*/ 	.short	0x0038
        /*0054*/ 	.byte	0x00, 0xf5, 0x21, 0x00


	//----- nvinfo : EIATTR_KPARAM_INFO
	.align		4
.L_1071:
        /*0058*/ 	.byte	0x04, 0x17
        /*005a*/ 	.short	(.L_1073 - .L_1072)
.L_1072:
        /*005c*/ 	.word	0x00000000
        /*0060*/ 	.short	0x0008
        /*0062*/ 	.short	0x0030
        /*0064*/ 	.byte	0x00, 0xf5, 0x21, 0x00


	//----- nvinfo : EIATTR_KPARAM_INFO
	.align		4
.L_1073:
        /*0068*/ 	.byte	0x04, 0x17
        /*006a*/ 	.short	(.L_1075 - .L_1074)
.L_1074:
        /*006c*/ 	.word	0x00000000
        /*0070*/ 	.short	0x0007
        /*0072*/ 	.short	0x0028
        /*0074*/ 	.byte	0x00, 0xf0, 0x11, 0x00


	//----- nvinfo : EIATTR_KPARAM_INFO
	.align		4
.L_1075:
        /*0078*/ 	.byte	0x04, 0x17
        /*007a*/ 	.short	(.L_1077 - .L_1076)
.L_1076:
        /*007c*/ 	.word	0x00000000
        /*0080*/ 	.short	0x0006
        /*0082*/ 	.short	0x0024
        /*0084*/ 	.byte	0x00, 0xf0, 0x11, 0x00


	//----- nvinfo : EIATTR_KPARAM_INFO
	.align		4
.L_1077:
        /*0088*/ 	.byte	0x04, 0x17
        /*008a*/ 	.short	(.L_1079 - .L_1078)
.L_1078:
        /*008c*/ 	.word	0x00000000
        /*0090*/ 	.short	0x0005
        /*0092*/ 	.short	0x0020
        /*0094*/ 	.byte	0x00, 0xf0, 0x11, 0x00


	//----- nvinfo : EIATTR_KPARAM_INFO
	.align		4
.L_1079:
        /*0098*/ 	.byte	0x04, 0x17
        /*009a*/ 	.short	(.L_1081 - .L_1080)
.L_1080:
        /*009c*/ 	.word	0x00000000
        /*00a0*/ 	.short	0x0004
        /*00a2*/ 	.short	0x001c
        /*00a4*/ 	.byte	0x00, 0xf0, 0x11, 0x00


	//----- nvinfo : EIATTR_KPARAM_INFO
	.align		4
.L_1081:
        /*00a8*/ 	.byte	0x04, 0x17
        /*00aa*/ 	.short	(.L_1083 - .L_1082)
.L_1082:
        /*00ac*/ 	.word	0x00000000
        /*00b0*/ 	.short	0x0003
        /*00b2*/ 	.short	0x0018
        /*00b4*/ 	.byte	0x00, 0xf0, 0x11, 0x00


	//----- nvinfo : EIATTR_KPARAM_INFO
	.align		4
.L_1083:
        /*00b8*/ 	.byte	0x04, 0x17
        /*00ba*/ 	.short	(.L_1085 - .L_1084)
.L_1084:
        /*00bc*/ 	.word	0x00000000
        /*00c0*/ 	.short	0x0002
        /*00c2*/ 	.short	0x0010
        /*00c4*/ 	.byte	0x00, 0xf5, 0x21, 0x00


	//----- nvinfo : EIATTR_KPARAM_INFO
	.align		4
.L_1085:
        /*00c8*/ 	.byte	0x04, 0x17
        /*00ca*/ 	.short	(.L_1087 - .L_1086)
.L_1086:
        /*00cc*/ 	.word	0x00000000
        /*00d0*/ 	.short	0x0001
        /*00d2*/ 	.short	0x0008
        /*00d4*/ 	.byte	0x00, 0xf5, 0x21, 0x00


	//----- nvinfo : EIATTR_KPARAM_INFO
	.align		4
.L_1087:
        /*00d8*/ 	.byte	0x04, 0x17
        /*00da*/ 	.short	(.L_1089 - .L_1088)
.L_1088:
        /*00dc*/ 	.word	0x00000000
        /*00e0*/ 	.short	0x0000
        /*00e2*/ 	.short	0x0000
        /*00e4*/ 	.byte	0x00, 0xf5, 0x21, 0x00


	//----- nvinfo : EIATTR_SPARSE_MMA_MASK
	.align		4
.L_1089:
        /*00e8*/ 	.byte	0x03, 0x50
        /*00ea*/ 	.short	0x0000


	//----- nvinfo : EIATTR_MAXREG_COUNT
	.align		4
        /*00ec*/ 	.byte	0x03, 0x1b
        /*00ee*/ 	.short	0x0050


	//----- nvinfo : EIATTR_NUM_BARRIERS
	.align		4
        /*00f0*/ 	.byte	0x02, 0x4c
        /*00f2*/ 	.byte	0x01
	.zero		1


	//----- nvinfo : EIATTR_MERCURY_ISA_VERSION
	.align		4
        /*00f4*/ 	.byte	0x03, 0x5f
        /*00f6*/ 	.short	0x0101


	//----- nvinfo : EIATTR_UNUSED_LOAD_BYTE_OFFSET
	.align		4
        /*00f8*/ 	.byte	0x04, 0x44
        /*00fa*/ 	.short	(.L_1091 - .L_1090)


	//   ....[0]....
.L_1090:
        /*00fc*/ 	.word	0x00000740
        /*0100*/ 	.word	0x0000fff0


	//----- nvinfo : EIATTR_COOP_GROUP_MASK_REGIDS
	.align		4
.L_1091:
        /*0104*/ 	.byte	0x04, 0x29
        /*0106*/ 	.short	(.L_1093 - .L_1092)


	//   ....[0]....
.L_1092:
        /*0108*/ 	.word	0xffffffff


	//   ....[1]....
        /*010c*/ 	.word	0xffffffff


	//   ....[2]....
        /*0110*/ 	.word	0xffffffff


	//   ....[3]....
        /*0114*/ 	.word	0xffffffff


	//   ....[4]....
        /*0118*/ 	.word	0xffffffff


	//   ....[5]....
        /*011c*/ 	.word	0xffffffff


	//   ....[6]....
        /*0120*/ 	.word	0xffffffff


	//   ....[7]....
        /*0124*/ 	.word	0xffffffff


	//   ....[8]....
        /*0128*/ 	.word	0xffffffff


	//   ....[9]....
        /*012c*/ 	.word	0xffffffff


	//----- nvinfo : EIATTR_COOP_GROUP_INSTR_OFFSETS
	.align		4
.L_1093:
        /*0130*/ 	.byte	0x04, 0x28
        /*0132*/ 	.short	(.L_1095 - .L_1094)


	//   ....[0]....
.L_1094:
        /*0134*/ 	.word	0x00000390


	//   ....[1]....
        /*0138*/ 	.word	0x00000420


	//   ....[2]....
        /*013c*/ 	.word	0x000004e0


	//   ....[3]....
        /*0140*/ 	.word	0x000005b0


	//   ....[4]....
        /*0144*/ 	.word	0x000005f0


	//   ....[5]....
        /*0148*/ 	.word	0x00000630


	//   ....[6]....
        /*014c*/ 	.word	0x00000670


	//   ....[7]....
        /*0150*/ 	.word	0x000006c0


	//   ....[8]....
        /*0154*/ 	.word	0x00000990


	//   ....[9]....
        /*0158*/ 	.word	0x00001000


	//----- nvinfo : EIATTR_VRC_CTA_INIT_COUNT
	.align		4
.L_1095:
        /*015c*/ 	.byte	0x02, 0x4a
	.zero		1
	.zero		1


	//----- nvinfo : EIATTR_EXIT_INSTR_OFFSETS
	.align		4
        /*0160*/ 	.byte	0x04, 0x1c
        /*0162*/ 	.short	(.L_1097 - .L_1096)


	//   ....[0]....
.L_1096:
        /*0164*/ 	.word	0x00000150


	//   ....[1]....
        /*0168*/ 	.word	0x000010a0


	//----- nvinfo : EIATTR_MAX_THREADS
	.align		4
.L_1097:
        /*016c*/ 	.byte	0x04, 0x05
        /*016e*/ 	.short	(.L_1099 - .L_1098)
.L_1098:
        /*0170*/ 	.word	0x00000100
        /*0174*/ 	.word	0x00000001
        /*0178*/ 	.word	0x00000001


	//----- nvinfo : EIATTR_CRS_STACK_SIZE
	.align		4
.L_1099:
        /*017c*/ 	.byte	0x04, 0x1e
        /*017e*/ 	.short	(.L_1101 - .L_1100)
.L_1100:
        /*0180*/ 	.word	0x00000000


	//----- nvinfo : EIATTR_CBANK_PARAM_SIZE
	.align		4
.L_1101:
        /*0184*/ 	.byte	0x03, 0x19
        /*0186*/ 	.short	0x0050


	//----- nvinfo : EIATTR_PARAM_CBANK
	.align		4
        /*0188*/ 	.byte	0x04, 0x0a
        /*018a*/ 	.short	(.L_1103 - .L_1102)
	.align		4
.L_1102:
        /*018c*/ 	.word	index@(.nv.constant0._Z35kOptimizerStatic8bit1StateBlockwiseIfLi4ELi256ELi1EEvPT_S1_PhfffifPfS3_ffbi)
        /*0190*/ 	.short	0x0380
        /*0192*/ 	.short	0x0050


	//----- nvinfo : EIATTR_SW_WAR
	.align		4
.L_1103:
        /*0194*/ 	.byte	0x04, 0x36
        /*0196*/ 	.short	(.L_1105 - .L_1104)
.L_1104:
        /*0198*/ 	.word	0x00000008
.L_1105:


//--------------------- .nv.info._Z35kOptimizerStatic8bit1StateBlockwiseI13__nv_bfloat16Li5ELi256ELi1EEvPT_S2_PhfffifPfS4_ffbi --------------------------
	.section	.nv.info._Z35kOptimizerStatic8bit1StateBlockwiseI13__nv_bfloat16Li5ELi256ELi1EEvPT_S2_PhfffifPfS4_ffbi,"",@"SHT_CUDA_INFO"
	.sectionflags	@""
	.align	4


	//----- nvinfo : EIATTR_CUDA_API_VERSION
	.align		4
        /*0000*/ 	.byte	0x04, 0x37
        /*0002*/ 	.short	(.L_1107 - .L_1106)
.L_1106:
        /*0004*/ 	.word	0x00000082


	//----- nvinfo : EIATTR_KPARAM_INFO
	.align		4
.L_1107:
        /*0008*/ 	.byte	0x04, 0x17
        /*000a*/ 	.short	(.L_1109 - .L_1108)
.L_1108:
        /*000c*/ 	.word	0x00000000
        /*0010*/ 	.short	0x000d
        /*0012*/ 	.short	0x004c
        /*0014*/ 	.byte	0x00, 0xf0, 0x11, 0x00


	//----- nvinfo : EIATTR_KPARAM_INFO
	.align		4
.L_1109:
        /*0018*/ 	.byte	0x04, 0x17
        /*001a*/ 	.short	(.L_1111 - .L_1110)
.L_1110:
        /*001c*/ 	.word	0x00000000
        /*0020*/ 	.short	0x000c
        /*0022*/ 	.short	0x0048
        /*0024*/ 	.byte	0x00, 0xf0, 0x05, 0x00


	//----- nvinfo : EIATTR_KPARAM_INFO
	.align		4
.L_1111:
        /*0028*/ 	.byte	0x04, 0x17
        /*002a*/ 	.short	(.L_1113 - .L_1112)
.L_1112:
        /*002c*/ 	.word	0x00000000
        /*0030*/ 	.short	0x000b
        /*0032*/ 	.short	0x0044
        /*0034*/ 	.byte	0x00, 0xf0, 0x11, 0x00


	//----- nvinfo : EIATTR_KPARAM_INFO
	.align		4
.L_1113:
        /*0038*/ 	.byte	0x04, 0x17
        /*003a*/ 	.short	(.L_1115 - .L_1114)
.L_1114:
        /*003c*/ 	.word	0x00000000
        /*0040*/ 	.short	0x000a
        /*0042*/ 	.short	0x0040
        /*0044*/ 	.byte	0x00, 0xf0, 0x11, 0x00


	//----- nvinfo : EIATTR_KPARAM_INFO
	.align		4
.L_1115:
        /*0048*/ 	.byte	0x04, 0x17
        /*004a*/ 	.short	(.L_1117 - .L_1116)
.L_1116:
        /*004c*/ 	.word	0x00000000
        /*0050*/ 	.short	0x0009
        /*0052*/ 	.short	0x0038
        /*0054*/ 	.byte	0x00, 0xf5, 0x21, 0x00


	//----- nvinfo : EIATTR_KPARAM_INFO
	.align		4
.L_1117:
        /*0058*/ 	.byte	0x04, 0x17
        /*005a*/ 	.short	(.L_1119 - .L_1118)
.L_1118:
        /*005c*/ 	.word	0x00000000
        /*0060*/ 	.short	0x0008
        /*0062*/ 	.short	0x0030
        /*0064*/ 	.byte	0x00, 0xf5, 0x21, 0x00


	//----- nvinfo : EIATTR_KPARAM_INFO
	.align		4
.L_1119:
        /*0068*/ 	.byte	0x04, 0x17
        /*006a*/ 	.short	(.L_1121 - .L_1120)
.L_1120:
        /*006c*/ 	.word	0x00000000
        /*0070*/ 	.short	0x0007
        /*0072*/ 	.short	0x0028
        /*0074*/ 	.byte	0x00, 0xf0, 0x11, 0x00


	//----- nvinfo : EIATTR_KPARAM_INFO
	.align		4
.L_1121:
        /*0078*/ 	.byte	0x04, 0x17
        /*007a*/ 	.short	(.L_1123 - .L_1122)
.L_1122:
        /*007c*/ 	.word	0x00000000
        /*0080*/ 	.short	0x0006
        /*0082*/ 	.short	0x0024
        /*0084*/ 	.byte	0x00, 0xf0, 0x11, 0x00


	//----- nvinfo : EIATTR_KPARAM_INFO
	.align		4
.L_1123:
        /*0088*/ 	.byte	0x04, 0x17
        /*008a*/ 	.short	(.L_1125 - .L_1124)
.L_1124:
        /*008c*/ 	.word	0x00000000
        /*0090*/ 	.short	0x0005
        /*0092*/ 	.short	0x0020
        /*0094*/ 	.byte	0x00, 0xf0, 0x11, 0x00


	//----- nvinfo : EIATTR_KPARAM_INFO
	.align		4
.L_1125:
        /*0098*/ 	.byte	0x04, 0x17
        /*009a*/ 	.short	(.L_1127 - .L_1126)
.L_1126:
        /*009c*/ 	.word	0x00000000
        /*00a0*/ 	.short	0x0004
        /*00a2*/ 	.short	0x001c
        /*00a4*/ 	.byte	0x00, 0xf0, 0x11, 0x00


	//----- nvinfo : EIATTR_KPARAM_INFO
	.align		4
.L_1127:
        /*00a8*/ 	.byte	0x04, 0x17
        /*00aa*/ 	.short	(.L_1129 - .L_1128)
.L_1128:
        /*00ac*/ 	.word	0x00000000
        /*00b0*/ 	.short	0x0003
        /*00b2*/ 	.short	0x0018
        /*00b4*/ 	.byte	0x00, 0xf0, 0x11, 0x00


	//----- nvinfo : EIATTR_KPARAM_INFO
	.align		4
.L_1129:
        /*00b8*/ 	.byte	0x04, 0x17
        /*00ba*/ 	.short	(.L_1131 - .L_1130)
.L_1130:
        /*00bc*/ 	.word	0x00000000
        /*00c0*/ 	.short	0x0002
        /*00c2*/ 	.short	0x0010
        /*00c4*/ 	.byte	0x00, 0xf5, 0x21, 0x00


	//----- nvinfo : EIATTR_KPARAM_INFO
	.align		4
.L_1131:
        /*00c8*/ 	.byte	0x04, 0x17
        /*00ca*/ 	.short	(.L_1133 - .L_1132)
.L_1132:
        /*00cc*/ 	.word	0x00000000
        /*00d0*/ 	.short	0x0001
        /*00d2*/ 	.short	0x0008
        /*00d4*/ 	.byte	0x00, 0xf5, 0x21, 0x00


	//----- nvinfo : EIATTR_KPARAM_INFO
	.align		4
.L_1133:
        /*00d8*/ 	.byte	0x04, 0x17
        /*00da*/ 	.short	(.L_1135 - .L_1134)
.L_1134:
        /*00dc*/ 	.word	0x00000000
        /*00e0*/ 	.short	0x0000
        /*00e2*/ 	.short	0x0000
        /*00e4*/ 	.byte	0x00, 0xf5, 0x21, 0x00


	//----- nvinfo : EIATTR_SPARSE_MMA_MASK
	.align		4
.L_1135:
        /*00e8*/ 	.byte	0x03, 0x50
        /*00ea*/ 	.short	0x0000


	//----- nvinfo : EIATTR_MAXREG_COUNT
	.align		4
        /*00ec*/ 	.byte	0x03, 0x1b
        /*00ee*/ 	.short	0x0050


	//----- nvinfo : EIATTR_NUM_BARRIERS
	.align		4
        /*00f0*/ 	.byte	0x02, 0x4c
        /*00f2*/ 	.byte	0x01
	.zero		1


	//----- nvinfo : EIATTR_MERCURY_ISA_VERSION
	.align		4
        /*00f4*/ 	.byte	0x03, 0x5f
        /*00f6*/ 	.short	0x0101


	//----- nvinfo : EIATTR_UNUSED_LOAD_BYTE_OFFSET
	.align		4
        /*00f8*/ 	.byte	0x04, 0x44
        /*00fa*/ 	.short	(.L_1137 - .L_1136)


	//   ....[0]....
.L_1136:
        /*00fc*/ 	.word	0x00000910
        /*0100*/ 	.word	0x0000fff0


	//----- nvinfo : EIATTR_COOP_GROUP_MASK_REGIDS
	.align		4
.L_1137:
        /*0104*/ 	.byte	0x04, 0x29
        /*0106*/ 	.short	(.L_1139 - .L_1138)


	//   ....[0]....
.L_1138:
        /*0108*/ 	.word	0xffffffff


	//   ....[1]....
        /*010c*/ 	.word	0xffffffff


	//   ....[2]....
        /*0110*/ 	.word	0xffffffff


	//   ....[3]....
        /*0114*/ 	.word	0xffffffff


	//   ....[4]....
        /*0118*/ 	.word	0xffffffff


	//   ....[5]....
        /*011c*/ 	.word	0xffffffff


	//   ....[6]....
        /*0120*/ 	.word	0xffffffff


	//   ....[7]....
        /*0124*/ 	.word	0xffffffff


	//   ....[8]....
        /*0128*/ 	.word	0xffffffff


	//   ....[9]....
        /*012c*/ 	.word	0xffffffff


	//----- nvinfo : EIATTR_COOP_GROUP_INSTR_OFFSETS
	.align		4
.L_1139:
        /*0130*/ 	.byte	0x04, 0x28
        /*0132*/ 	.short	(.L_1141 - .L_1140)


	//   ....[0]....
.L_1140:
        /*0134*/ 	.word	0x00000430


	//   ....[1]....
        /*0138*/ 	.word	0x000004c0


	//   ....[2]....
        /*013c*/ 	.word	0x00000580


	//   ....[3]....
        /*0140*/ 	.word	0x00000780


	//   ....[4]....
        /*0144*/ 	.word	0x000007c0


	//   ....[5]....
        /*0148*/ 	.word	0x00000800


	//   ....[6]....
        /*014c*/ 	.word	0x00000840


	//   ....[7]....
        /*0150*/ 	.word	0x00000890


	//   ....[8]....
        /*0154*/ 	.word	0x00000b40


	//   ....[9]....
        /*0158*/ 	.word	0x000011c0


	//----- nvinfo : EIATTR_VRC_CTA_INIT_COUNT
	.align		4
.L_1141:
        /*015c*/ 	.byte	0x02, 0x4a
	.zero		1
	.zero		1


	//----- nvinfo : EIATTR_EXIT_INSTR_OFFSETS
	.align		4
        /*0160*/ 	.byte	0x04, 0x1c
        /*0162*/ 	.short	(.L_1143 - .L_1142)


	//   ....[0]....
.L_1142:
        /*0164*/ 	.word	0x00000150


	//   ....[1]....
        /*0168*/ 	.word	0x00001270


	//----- nvinfo : EIATTR_MAX_THREADS
	.align		4
.L_1143:
        /*016c*/ 	.byte	0x04, 0x05
        /*016e*/ 	.short	(.L_1145 - .L_1144)
.L_1144:
        /*0170*/ 	.word	0x00000100
        /*0174*/ 	.word	0x00000001
        /*0178*/ 	.word	0x00000001


	//----- nvinfo : EIATTR_CRS_STACK_SIZE
	.align		4
.L_1145:
        /*017c*/ 	.byte	0x04, 0x1e
        /*017e*/ 	.short	(.L_1147 - .L_1146)
.L_1146:
        /*0180*/ 	.word	0x00000000


	//----- nvinfo : EIATTR_CBANK_PARAM_SIZE
	.align		4
.L_1147:
        /*0184*/ 	.byte	0x03, 0x19
        /*0186*/ 	.short	0x0050


	//----- nvinfo : EIATTR_PARAM_CBANK
	.align		4
        /*0188*/ 	.byte	0x04, 0x0a
        /*018a*/ 	.short	(.L_1149 - .L_1148)
	.align		4
.L_1148:
        /*018c*/ 	.word	index@(.nv.constant0._Z35kOptimizerStatic8bit1StateBlockwiseI13__nv_bfloat16Li5ELi256ELi1EEvPT_S2_PhfffifPfS4_ffbi)
        /*0190*/ 	.short	0x0380
        /*0192*/ 	.short	0x0050


	//----- nvinfo : EIATTR_SW_WAR
	.align		4
.L_1149:
        /*0194*/ 	.byte	0x04, 0x36
        /*0196*/ 	.short	(.L_1151 - .L_1150)
.L_1150:
        /*0198*/ 	.word	0x00000008
.L_1151:


//--------------------- .nv.info._Z35kOptimizerStatic8bit1StateBlockwiseI6__halfLi5ELi256ELi1EEvPT_S2_PhfffifPfS4_ffbi --------------------------
	.section	.nv.info._Z35kOptimizerStatic8bit1StateBlockwiseI6__halfLi5ELi256ELi1EEvPT_S2_PhfffifPfS4_ffbi,"",@"SHT_CUDA_INFO"
	.sectionflags	@""
	.align	4


	//----- nvinfo : EIATTR_CUDA_API_VERSION
	.align		4
        /*0000*/ 	.byte	0x04, 0x37
        /*0002*/ 	.short	(.L_1153 - .L_1152)
.L_1152:
        /*0004*/ 	.word	0x00000082


	//----- nvinfo : EIATTR_KPARAM_INFO
	.align		4
.L_1153:
        /*0008*/ 	.byte	0x04, 0x17
        /*000a*/ 	.short	(.L_1155 - .L_1154)
.L_1154:
        /*000c*/ 	.word	0x00000000
        /*0010*/ 	.short	0x000d
        /*0012*/ 	.short	0x004c
        /*0014*/ 	.byte	0x00, 0xf0, 0x11, 0x00


	//----- nvinfo : EIATTR_KPARAM_INFO
	.align		4
.L_1155:
        /*0018*/ 	.byte	0x04, 0x17
        /*001a*/ 	.short	(.L_1157 - .L_1156)
.L_1156:
        /*001c*/ 	.word	0x00000000
        /*0020*/ 	.short	0x000c
        /*0022*/ 	.short	0x0048
        /*0024*/ 	.byte	0x00, 0xf0, 0x05, 0x00


	//----- nvinfo : EIATTR_KPARAM_INFO
	.align		4
.L_1157:
        /*0028*/ 	.byte	0x04, 0x17
        /*002a*/ 	.short	(.L_1159 - .L_1158)
.L_1158:
        /*002c*/ 	.word	0x00000000
        /*0030*/ 	.short	0x000b
        /*0032*/ 	.short	0x0044
        /*0034*/ 	.byte	0x00, 0xf0, 0x11, 0x00


	//----- nvinfo : EIATTR_KPARAM_INFO
	.align		4
.L_1159:
        /*0038*/ 	.byte	0x04, 0x17
        /*003a*/ 	.short	(.L_1161 - .L_1160)
.L_1160:
        /*003c*/ 	.word	0x00000000
        /*0040*/ 	.short	0x000a
        /*0042*/ 	.short	0x0040
        /*0044*/ 	.byte	0x00, 0xf0, 0x11, 0x00


	//----- nvinfo : EIATTR_KPARAM_INFO
	.align		4
.L_1161:
        /*0048*/ 	.byte	0x04, 0x17
        /*004a*/ 	.short	(.L_1163 - .L_1162)
.L_1162:
        /*004c*/ 	.word	0x00000000
        /*0050*/ 	.short	0x0009
        /*0052*/ 	.short	0x0038
        /*0054*/ 	.byte	0x00, 0xf5, 0x21, 0x00


	//----- nvinfo : EIATTR_KPARAM_INFO
	.align		4
.L_1163:
        /*0058*/ 	.byte	0x04, 0x17
        /*005a*/ 	.short	(.L_1165 - .L_1164)
.L_1164:
        /*005c*/ 	.word	0x00000000
        /*0060*/ 	.short	0x0008
        /*0062*/ 	.short	0x0030
        /*0064*/ 	.byte	0x00, 0xf5, 0x21, 0x00


	//----- nvinfo : EIATTR_KPARAM_INFO
	.align		4
.L_1165:
        /*0068*/ 	.byte	0x04, 0x17
        /*006a*/ 	.short	(.L_1167 - .L_1166)
.L_1166:
        /*006c*/ 	.word	0x00000000
        /*0070*/ 	.short	0x0007
        /*0072*/ 	.short	0x0028
        /*0074*/ 	.byte	0x00, 0xf0, 0x11, 0x00


	//----- nvinfo : EIATTR_KPARAM_INFO
	.align		4
.L_1167:
        /*0078*/ 	.byte	0x04, 0x17
        /*007a*/ 	.short	(.L_1169 - .L_1168)
.L_1168:
        /*007c*/ 	.word	0x00000000
        /*0080*/ 	.short	0x0006
        /*0082*/ 	.short	0x0024
        /*0084*/ 	.byte	0x00, 0xf0, 0x11, 0x00


	//----- nvinfo : EIATTR_KPARAM_INFO
	.align		4
.L_1169:
        /*0088*/ 	.byte	0x04, 0x17
        /*008a*/ 	.short	(.L_1171 - .L_1170)
.L_1170:
        /*008c*/ 	.word	0x00000000
        /*0090*/ 	.short	0x0005
        /*0092*/ 	.short	0x0020
        /*0094*/ 	.byte	0x00, 0xf0, 0x11, 0x00


	//----- nvinfo : EIATTR_KPARAM_INFO
	.align		4
.L_1171:
        /*0098*/ 	.byte	0x04, 0x17
        /*009a*/ 	.short	(.L_1173 - .L_1172)
.L_1172:
        /*009c*/ 	.word	0x00000000
        /*00a0*/ 	.short	0x0004
        /*00a2*/ 	.short	0x001c
        /*00a4*/ 	.byte	0x00, 0xf0, 0x11, 0x00


	//----- nvinfo : EIATTR_KPARAM_INFO
	.align		4
.L_1173:
        /*00a8*/ 	.byte	0x04, 0x17
        /*00aa*/ 	.short	(.L_1175 - .L_1174)
.L_1174:
        /*00ac*/ 	.word	0x00000000
        /*00b0*/ 	.short	0x0003
        /*00b2*/ 	.short	0x0018
        /*00b4*/ 	.byte	0x00, 0xf0, 0x11, 0x00


	//----- nvinfo : EIATTR_KPARAM_INFO
	.align		4
.L_1175:
        /*00b8*/ 	.byte	0x04, 0x17
        /*00ba*/ 	.short	(.L_1177 - .L_1176)
.L_1176:
        /*00bc*/ 	.word	0x00000000
        /*00c0*/ 	.short	0x0002
        /*00c2*/ 	.short	0x0010
        /*00c4*/ 	.byte	0x00, 0xf5, 0x21, 0x00


	//----- nvinfo : EIATTR_KPARAM_INFO
	.align		4
.L_1177:
        /*00c8*/ 	.byte	0x04, 0x17
        /*00ca*/ 	.short	(.L_1179 - .L_1178)
.L_1178:
        /*00cc*/ 	.word	0x00000000
        /*00d0*/ 	.short	0x0001
        /*00d2*/ 	.short	0x0008
        /*00d4*/ 	.byte	0x00, 0xf5, 0x21, 0x00


	//----- nvinfo : EIATTR_KPARAM_INFO
	.align		4
.L_1179:
        /*00d8*/ 	.byte	0x04, 0x17
        /*00da*/ 	.short	(.L_1181 - .L_1180)
.L_1180:
        /*00dc*/ 	.word	0x00000000
        /*00e0*/ 	.short	0x0000
        /*00e2*/ 	.short	0x0000
        /*00e4*/ 	.byte	0x00, 0xf5, 0x21, 0x00


	//----- nvinfo : EIATTR_SPARSE_MMA_MASK
	.align		4
.L_1181:
        /*00e8*/ 	.byte	0x03, 0x50
        /*00ea*/ 	.short	0x0000


	//----- nvinfo : EIATTR_MAXREG_COUNT
	.align		4
        /*00ec*/ 	.byte	0x03, 0x1b
        /*00ee*/ 	.short	0x0050


	//----- nvinfo : EIATTR_NUM_BARRIERS
	.align		4
        /*00f0*/ 	.byte	0x02, 0x4c
        /*00f2*/ 	.byte	0x01
	.zero		1


	//----- nvinfo : EIATTR_MERCURY_ISA_VERSION
	.align		4
        /*00f4*/ 	.byte	0x03, 0x5f
        /*00f6*/ 	.short	0x0101


	//----- nvinfo : EIATTR_UNUSED_LOAD_BYTE_OFFSET
	.align		4
        /*00f8*/ 	.byte	0x04, 0x44
        /*00fa*/ 	.short	(.L_1183 - .L_1182)


	//   ....[0]....
.L_1182:
        /*00fc*/ 	.word	0x000008f0
        /*0100*/ 	.word	0x0000fff0


	//----- nvinfo : EIATTR_COOP_GROUP_MASK_REGIDS
	.align		4
.L_1183:
        /*0104*/ 	.byte	0x04, 0x29
        /*0106*/ 	.short	(.L_1185 - .L_1184)


	//   ....[0]....
.L_1184:
        /*0108*/ 	.word	0xffffffff


	//   ....[1]....
        /*010c*/ 	.word	0xffffffff


	//   ....[2]....
        /*0110*/ 	.word	0xffffffff


	//   ....[3]....
        /*0114*/ 	.word	0xffffffff


	//   ....[4]....
        /*0118*/ 	.word	0xffffffff


	//   ....[5]....
        /*011c*/ 	.word	0xffffffff


	//   ....[6]....
        /*0120*/ 	.word	0xffffffff


	//   ....[7]....
        /*0124*/ 	.word	0xffffffff


	//   ....[8]....
        /*0128*/ 	.word	0xffffffff


	//   ....[9]....
        /*012c*/ 	.word	0xffffffff


	//----- nvinfo : EIATTR_COOP_GROUP_INSTR_OFFSETS
	.align		4
.L_1185:
        /*0130*/ 	.byte	0x04, 0x28
        /*0132*/ 	.short	(.L_1187 - .L_1186)


	//   ....[0]....
.L_1186:
        /*0134*/ 	.word	0x00000430


	//   ....[1]....
        /*0138*/ 	.word	0x000004c0


	//   ....[2]....
        /*013c*/ 	.word	0x00000580


	//   ....[3]....
        /*0140*/ 	.word	0x00000760


	//   ....[4]....
        /*0144*/ 	.word	0x000007a0


	//   ....[5]....
        /*0148*/ 	.word	0x000007e0


	//   ....[6]....
        /*014c*/ 	.word	0x00000820


	//   ....[7]....
        /*0150*/ 	.word	0x00000870


	//   ....[8]....
        /*0154*/ 	.word	0x00000b10


	//   ....[9]....
        /*0158*/ 	.word	0x00001190


	//----- nvinfo : EIATTR_VRC_CTA_INIT_COUNT
	.align		4
.L_1187:
        /*015c*/ 	.byte	0x02, 0x4a
	.zero		1
	.zero		1


	//----- nvinfo : EIATTR_EXIT_INSTR_OFFSETS
	.align		4
        /*0160*/ 	.byte	0x04, 0x1c
        /*0162*/ 	.short	(.L_1189 - .L_1188)


	//   ....[0]....
.L_1188:
        /*0164*/ 	.word	0x00000150


	//   ....[1]....
        /*0168*/ 	.word	0x00001240


	//----- nvinfo : EIATTR_MAX_THREADS
	.align		4
.L_1189:
        /*016c*/ 	.byte	0x04, 0x05
        /*016e*/ 	.short	(.L_1191 - .L_1190)
.L_1190:
        /*0170*/ 	.word	0x00000100
        /*0174*/ 	.word	0x00000001
        /*0178*/ 	.word	0x00000001


	//----- nvinfo : EIATTR_CRS_STACK_SIZE
	.align		4
.L_1191:
        /*017c*/ 	.byte	0x04, 0x1e
        /*017e*/ 	.short	(.L_1193 - .L_1192)
.L_1192:
        /*0180*/ 	.word	0x00000000


	//----- nvinfo : EIATTR_CBANK_PARAM_SIZE
	.align		4
.L_1193:
        /*0184*/ 	.byte	0x03, 0x19
        /*0186*/ 	.short	0x0050


	//----- nvinfo : EIATTR_PARAM_CBANK
	.align		4
        /*0188*/ 	.byte	0x04, 0x0a
        /*018a*/ 	.short	(.L_1195 - .L_1194)
	.align		4
.L_1194:
        /*018c*/ 	.word	index@(.nv.constant0._Z35kOptimizerStatic8bit1StateBlockwiseI6__halfLi5ELi256ELi1EEvPT_S2_PhfffifPfS4_ffbi)
        /*0190*/ 	.short	0x0380
        /*0192*/ 	.short	0x0050


	//----- nvinfo : EIATTR_SW_WAR
	.align		4
.L_1195:
        /*0194*/ 	.byte	0x04, 0x36
        /*0196*/ 	.short	(.L_1197 - .L_1196)
.L_1196:
        /*0198*/ 	.word	0x00000008
.L_1197:


//--------------------- .nv.info._Z35kOptimizerStatic8bit1StateBlockwiseIfLi5ELi256ELi1EEvPT_S1_PhfffifPfS3_ffbi --------------------------
	.section	.nv.info._Z35kOptimizerStatic8bit1StateBlockwiseIfLi5ELi256ELi1EEvPT_S1_PhfffifPfS3_ffbi,"",@"SHT_CUDA_INFO"
	.sectionflags	@""
	.align	4


	//----- nvinfo : EIATTR_CUDA_API_VERSION
	.align		4
        /*0000*/ 	.byte	0x04, 0x37
        /*0002*/ 	.short	(.L_1199 - .L_1198)
.L_1198:
        /*0004*/ 	.word	0x00000082


	//----- nvinfo : EIATTR_KPARAM_INFO
	.align		4
.L_1199:
        /*0008*/ 	.byte	0x04, 0x17
        /*000a*/ 	.short	(.L_1201 - .L_1200)
.L_1200:
        /*000c*/ 	.word	0x00000000
        /*0010*/ 	.short	0x000d
        /*0012*/ 	.short	0x004c
        /*0014*/ 	.byte	0x00, 0xf0, 0x11, 0x00


	//----- nvinfo : EIATTR_KPARAM_INFO
	.align		4
.L_1201:
        /*0018*/ 	.byte	0x04, 0x17
        /*001a*/ 	.short	(.L_1203 - .L_1202)
.L_1202:
        /*001c*/ 	.word	0x00000000
        /*0020*/ 	.short	0x000c
        /*0022*/ 	.short	0x0048
        /*0024*/ 	.byte	0x00, 0xf0, 0x05, 0x00


	//----- nvinfo : EIATTR_KPARAM_INFO
	.align		4
.L_1203:
        /*0028*/ 	.byte	0x04, 0x17
        /*002a*/ 	.short	(.L_1205 - .L_1204)
.L_1204:
        /*002c*/ 	.word	0x00000000
        /*0030*/ 	.short	0x000b
        /*0032*/ 	.short	0x0044
        /*0034*/ 	.byte	0x00, 0xf0, 0x11, 0x00


	//----- nvinfo : EIATTR_KPARAM_INFO
	.align		4
.L_1205:
        /*0038*/ 	.byte	0x04, 0x17
        /*003a*/ 	.short	(.L_1207 - .L_1206)
.L_1206:
        /*003c*/ 	.word	0x00000000
        /*0040*/ 	.short	0x000a
        /*0042*/ 	.short	0x0040
        /*0044*/ 	.byte	0x00, 0xf0, 0x11, 0x00


	//----- nvinfo : EIATTR_KPARAM_INFO
	.align		4
.L_1207:
        /*0048*/ 	.byte	0x04, 0x17
        /*004a*/ 	.short	(.L_1209 - .L_1208)
.L_1208:
        /*004c*/ 	.word	0x00000000
        /*0050*/ 	.short	0x0009
        /*0052*/ 	.short	0x0038
        /*0054*/ 	.byte	0x00, 0xf5, 0x21, 0x00


	//----- nvinfo : EIATTR_KPARAM_INFO
	.align		4
.L_1209:
        /*0058*/ 	.byte	0x04, 0x17
        /*005a*/ 	.short	(.L_1211 - .L_1210)
.L_1210:
        /*005c*/ 	.word	0x00000000
        /*0060*/ 	.short	0x0008
        /*0062*/ 	.short	0x0030
        /*0064*/ 	.byte	0x00, 0xf5, 0x21, 0x00


	//----- nvinfo : EIATTR_KPARAM_INFO
	.align		4
.L_1211:
        /*0068*/ 	.byte	0x04, 0x17
        /*006a*/ 	.short	(.L_1213 - .L_1212)
.L_1212:
        /*006c*/ 	.word	0x00000000
        /*0070*/ 	.short	0x0007
        /*0072*/ 	.short	0x0028
        /*0074*/ 	.byte	0x00, 0xf0, 0x11, 0x00


	//----- nvinfo : EIATTR_KPARAM_INFO
	.align		4
.L_1213:
        /*0078*/ 	.byte	0x04, 0x17
        /*007a*/ 	.short	(.L_1215 - .L_1214)
.L_1214:
        /*007c*/ 	.word	0x00000000
        /*0080*/ 	.short	0x0006
        /*0082*/ 	.short	0x0024
        /*0084*/ 	.byte	0x00, 0xf0, 0x11, 0x00


	//----- nvinfo : EIATTR_KPARAM_INFO
	.align		4
.L_1215:
        /*0088*/ 	.byte	0x04, 0x17
        /*008a*/ 	.short	(.L_1217 - .L_1216)
.L_1216:
        /*008c*/ 	.word	0x00000000
        /*0090*/ 	.short	0x0005
        /*0092*/ 	.short	0x0020
        /*0094*/ 	.byte	0x00, 0xf0, 0x11, 0x00


	//----- nvinfo : EIATTR_KPARAM_INFO
	.align		4
.L_1217:
        /*0098*/ 	.byte	0x04, 0x17
        /*009a*/ 	.short	(.L_1219 - .L_1218)
.L_1218:
        /*009c*/ 	.word	0x00000000
        /*00a0*/ 	.short	0x0004
        /*00a2*/ 	.short	0x001c
        /*00a4*/ 	.byte	0x00, 0xf0, 0x11, 0x00


	//----- nvinfo : EIATTR_KPARAM_INFO
	.align		4
.L_1219:
        /*00a8*/ 	.byte	0x04, 0x17
        /*00aa*/ 	.short	(.L_1221 - .L_1220)
.L_1220:
        /*00ac*/ 	.word	0x00000000
        /*00b0*/ 	.short	0x0003
        /*00b2*/ 	.short	0x0018
        /*00b4*/ 	.byte	0x00, 0xf0, 0x11, 0x00


	//----- nvinfo : EIATTR_KPARAM_INFO
	.align		4
.L_1221:
        /*00b8*/ 	.byte	0x04, 0x17
        /*00ba*/ 	.short	(.L_1223 - .L_1222)
.L_1222:
        /*00bc*/ 	.word	0x00000000
        /*00c0*/ 	.short	0x0002
        /*00c2*/ 	.short	0x0010
        /*00c4*/ 	.byte	0x00, 0xf5, 0x21, 0x00


	//----- nvinfo : EIATTR_KPARAM_INFO
	.align		4
.L_1223:
        /*00c8*/ 	.byte	0x04, 0x17
        /*00ca*/ 	.short	(.L_1225 - .L_1224)
.L_1224:
        /*00cc*/ 	.word	0x00000000
        /*00d0*/ 	.short	0x0001
        /*00d2*/ 	.short	0x0008
        /*00d4*/ 	.byte	0x00, 0xf5, 0x21, 0x00


	//----- nvinfo : EIATTR_KPARAM_INFO
	.align		4
.L_1225:
        /*00d8*/ 	.byte	0x04, 0x17
        /*00da*/ 	.short	(.L_1227 - .L_1226)
.L_1226:
        /*00dc*/ 	.word	0x00000000
        /*00e0*/ 	.short	0x0000
        /*00e2*/ 	.short	0x0000
        /*00e4*/ 	.byte	0x00, 0xf5, 0x21, 0x00


	//----- nvinfo : EIATTR_SPARSE_MMA_MASK
	.align		4
.L_1227:
        /*00e8*/ 	.byte	0x03, 0x50
        /*00ea*/ 	.short	0x0000


	//----- nvinfo : EIATTR_MAXREG_COUNT
	.align		4
        /*00ec*/ 	.byte	0x03, 0x1b
        /*00ee*/ 	.short	0x0050


	//----- nvinfo : EIATTR_NUM_BARRIERS
	.align		4
        /*00f0*/ 	.byte	0x02, 0x4c
        /*00f2*/ 	.byte	0x01
	.zero		1


	//----- nvinfo : EIATTR_MERCURY_ISA_VERSION
	.align		4
        /*00f4*/ 	.byte	0x03, 0x5f
        /*00f6*/ 	.short	0x0101


	//----- nvinfo : EIATTR_UNUSED_LOAD_BYTE_OFFSET
	.align		4
        /*00f8*/ 	.byte	0x04, 0x44
        /*00fa*/ 	.short	(.L_1229 - .L_1228)


	//   ....[0]....
.L_1228:
        /*00fc*/ 	.word	0x000008a0
        /*0100*/ 	.word	0x0000fff0


	//----- nvinfo : EIATTR_COOP_GROUP_MASK_REGIDS
	.align		4
.L_1229:
        /*0104*/ 	.byte	0x04, 0x29
        /*0106*/ 	.short	(.L_1231 - .L_1230)


	//   ....[0]....
.L_1230:
        /*0108*/ 	.word	0xffffffff


	//   ....[1]....
        /*010c*/ 	.word	0xffffffff


	//   ....[2]....
        /*0110*/ 	.word	0xffffffff


	//   ....[3]....
        /*0114*/ 	.word	0xffffffff


	//   ....[4]....
        /*0118*/ 	.word	0xffffffff


	//   ....[5]....
        /*011c*/ 	.word	0xffffffff


	//   ....[6]....
        /*0120*/ 	.word	0xffffffff


	//   ....[7]....
        /*0124*/ 	.word	0xffffffff


	//   ....[8]....
        /*0128*/ 	.word	0xffffffff


	//   ....[9]....
        /*012c*/ 	.word	0xffffffff


	//----- nvinfo : EIATTR_COOP_GROUP_INSTR_OFFSETS
	.align		4
.L_1231:
        /*0130*/ 	.byte	0x04, 0x28
        /*0132*/ 	.short	(.L_1233 - .L_1232)


	//   ....[0]....
.L_1232:
        /*0134*/ 	.word	0x00000420


	//   ....[1]....
        /*0138*/ 	.word	0x000004b0


	//   ....[2]....
        /*013c*/ 	.word	0x00000560


	//   ....[3]....
        /*0140*/ 	.word	0x00000710


	//   ....[4]....
        /*0144*/ 	.word	0x00000750


	//   ....[5]....
        /*0148*/ 	.word	0x00000790


	//   ....[6]....
        /*014c*/ 	.word	0x000007d0


	//   ....[7]....
        /*0150*/ 	.word	0x00000820


	//   ....[8]....
        /*0154*/ 	.word	0x00000bc0


	//   ....[9]....
        /*0158*/ 	.word	0x00001120


	//----- nvinfo : EIATTR_VRC_CTA_INIT_COUNT
	.align		4
.L_1233:
        /*015c*/ 	.byte	0x02, 0x4a
	.zero		1
	.zero		1


	//----- nvinfo : EIATTR_EXIT_INSTR_OFFSETS
	.align		4
        /*0160*/ 	.byte	0x04, 0x1c
        /*0162*/ 	.short	(.L_1235 - .L_1234)


	//   ....[0]....
.L_1234:
        /*0164*/ 	.word	0x00000150


	//   ....[1]....
        /*0168*/ 	.word	0x000011d0


	//----- nvinfo : EIATTR_MAX_THREADS
	.align		4
.L_1235:
        /*016c*/ 	.byte	0x04, 0x05
        /*016e*/ 	.short	(.L_1237 - .L_1236)
.L_1236:
        /*0170*/ 	.word	0x00000100
        /*0174*/ 	.word	0x00000001
        /*0178*/ 	.word	0x00000001


	//----- nvinfo : EIATTR_CRS_STACK_SIZE
	.align		4
.L_1237:
        /*017c*/ 	.byte	0x04, 0x1e
        /*017e*/ 	.short	(.L_1239 - .L_1238)
.L_1238:
        /*0180*/ 	.word	0x00000000


	//----- nvinfo : EIATTR_CBANK_PARAM_SIZE
	.align		4
.L_1239:
        /*0184*/ 	.byte	0x03, 0x19
        /*0186*/ 	.short	0x0050


	//----- nvinfo : EIATTR_PARAM_CBANK
	.align		4
        /*0188*/ 	.byte	0x04, 0x0a
        /*018a*/ 	.short	(.L_1241 - .L_1240)
	.align		4
.L_1240:
        /*018c*/ 	.word	index@(.nv.constant0._Z35kOptimizerStatic8bit1StateBlockwiseIfLi5ELi256ELi1EEvPT_S1_PhfffifPfS3_ffbi)
        /*0190*/ 	.short	0x0380
        /*0192*/ 	.short	0x0050


	//----- nvinfo : EIATTR_SW_WAR
	.align		4
.L_1241:
        /*0194*/ 	.byte	0x04, 0x36
        /*0196*/ 	.short	(.L_1243 - .L_1242)
.L_1242:
        /*0198*/ 	.word	0x00000008
.L_1243:


//--------------------- .nv.info._Z35kOptimizerStatic8bit1StateBlockwiseI13__nv_bfloat16Li2ELi256ELi1EEvPT_S2_PhfffifPfS4_ffbi --------------------------
	.section	.nv.info._Z35kOptimizerStatic8bit1StateBlockwiseI13__nv_bfloat16Li2ELi256ELi1EEvPT_S2_PhfffifPfS4_ffbi,"",@"SHT_CUDA_INFO"
	.sectionflags	@""
	.align	4


	//----- nvinfo : EIATTR_CUDA_API_VERSION
	.align		4
        /*0000*/ 	.byte	0x04, 0x37
        /*0002*/ 	.short	(.L_1245 - .L_1244)
.L_1244:
        /*0004*/ 	.word	0x00000082


	//----- nvinfo : EIATTR_KPARAM_INFO
	.align		4
.L_1245:
        /*0008*/ 	.byte	0x04, 0x17
        /*000a*/ 	.short	(.L_1247 - .L_1246)
.L_1246:
        /*000c*/ 	.word	0x00000000
        /*0010*/ 	.short	0x000d
        /*0012*/ 	.short	0x004c
        /*0014*/ 	.byte	0x00, 0xf0, 0x11, 0x00


	//----- nvinfo : EIATTR_KPARAM_INFO
	.align		4
.L_1247:
        /*0018*/ 	.byte	0x04, 0x17
        /*001a*/ 	.short	(.L_1249 - .L_1248)
.L_1248:
        /*001c*/ 	.word	0x00000000
        /*0020*/ 	.short	0x000c
        /*0022*/ 	.short	0x0048
        /*0024*/ 	.byte	0x00, 0xf0, 0x05, 0x00


	//----- nvinfo : EIATTR_KPARAM_INFO
	.align		4
.L_1249:
        /*0028*/ 	.byte	0x04, 0x17
        /*002a*/ 	.short	(.L_1251 - .L_1250)
.L_1250:
        /*002c*/ 	.word	0x00000000
        /*0030*/ 	.short	0x000b
        /*0032*/ 	.short	0x0044
        /*0034*/ 	.byte	0x00, 0xf0, 0x11, 0x00


	//----- nvinfo : EIATTR_KPARAM_INFO
	.align		4
.L_1251:
        /*0038*/ 	.byte	0x04, 0x17
        /*003a*/ 	.short	(.L_1253 - .L_1252)
.L_1252:
        /*003c*/ 	.word	0x00000000
        /*0040*/ 	.short	0x000a
        /*0042*/ 	.short	0x0040
        /*0044*/ 	.byte	0x00, 0xf0, 0x11, 0x00


	//----- nvinfo : EIATTR_KPARAM_INFO
	.align		4
.L_1253:
        /*0048*/ 	.byte	0x04, 0x17
        /*004a*/ 	.short	(.L_1255 - .L_1254)
.L_1254:
        /*004c*/ 	.word	0x00000000
        /*0050*/ 	.short	0x0009
        /*0052*/ 	.short	0x0038
        /*0054*/ 	.byte	0x00, 0xf5, 0x21, 0x00


	//----- nvinfo : EIATTR_KPARAM_INFO
	.align		4
.L_1255:
        /*0058*/ 	.byte	0x04, 0x17
        /*005a*/ 	.short	(.L_1257 - .L_1256)
.L_1256:
        /*005c*/ 	.word	0x00000000
        /*0060*/ 	.short	0x0008
        /*0062*/ 	.short	0x0030
        /*0064*/ 	.byte	0x00, 0xf5, 0x21, 0x00


	//----- nvinfo : EIATTR_KPARAM_INFO
	.align		4
.L_1257:
        /*0068*/ 	.byte	0x04, 0x17
        /*006a*/ 	.short	(.L_1259 - .L_1258)
.L_1258:
        /*006c*/ 	.word	0x00000000
        /*0070*/ 	.short	0x0007
        /*0072*/ 	.short	0x0028
        /*0074*/ 	.byte	0x00, 0xf0, 0x11, 0x00


	//----- nvinfo : EIATTR_KPARAM_INFO
	.align		4
.L_1259:
        /*0078*/ 	.byte	0x04, 0x17
        /*007a*/ 	.short	(.L_1261 - .L_1260)
.L_1260:
        /*007c*/ 	.word	0x00000000
        /*0080*/ 	.short	0x0006
        /*0082*/ 	.short	0x0024
        /*0084*/ 	.byte	0x00, 0xf0, 0x11, 0x00


	//----- nvinfo : EIATTR_KPARAM_INFO
	.align		4
.L_1261:
        /*0088*/ 	.byte	0x04, 0x17
        /*008a*/ 	.short	(.L_1263 - .L_1262)
.L_1262:
        /*008c*/ 	.word	0x00000000
        /*0090*/ 	.short	0x0005
        /*0092*/ 	.short	0x0020
        /*0094*/ 	.byte	0x00, 0xf0, 0x11, 0x00


	//----- nvinfo : EIATTR_KPARAM_INFO
	.align		4
.L_1263:
        /*0098*/ 	.byte	0x04, 0x17
        /*009a*/ 	.short	(.L_1265 - .L_1264)
.L_1264:
        /*009c*/ 	.word	0x00000000
        /*00a0*/ 	.short	0x0004
        /*00a2*/ 	.short	0x001c
        /*00a4*/ 	.byte	0x00, 0xf0, 0x11, 0x00


	//----- nvinfo : EIATTR_KPARAM_INFO
	.align		4
.L_1265:
        /*00a8*/ 	.byte	0x04, 0x17
        /*00aa*/ 	.short	(.L_1267 - .L_1266)
.L_1266:
        /*00ac*/ 	.word	0x00000000
        /*00b0*/ 	.short	0x0003
        /*00b2*/ 	.short	0x0018
        /*00b4*/ 	.byte	0x00, 0xf0, 0x11, 0x00


	//----- nvinfo : EIATTR_KPARAM_INFO
	.align		4
.L_1267:
        /*00b8*/ 	.byte	0x04, 0x17
        /*00ba*/ 	.short	(.L_1269 - .L_1268)
.L_1268:
        /*00bc*/ 	.word	0x00000000
        /*00c0*/ 	.short	0x0002
        /*00c2*/ 	.short	0x0010
        /*00c4*/ 	.byte	0x00, 0xf5, 0x21, 0x00


	//----- nvinfo : EIATTR_KPARAM_INFO
	.align		4
.L_1269:
        /*00c8*/ 	.byte	0x04, 0x17
        /*00ca*/ 	.short	(.L_1271 - .L_1270)
.L_1270:
        /*00cc*/ 	.word	0x00000000
        /*00d0*/ 	.short	0x0001
        /*00d2*/ 	.short	0x0008
        /*00d4*/ 	.byte	0x00, 0xf5, 0x21, 0x00


	//----- nvinfo : EIATTR_KPARAM_INFO
	.align		4
.L_1271:
        /*00d8*/ 	.byte	0x04, 0x17
        /*00da*/ 	.short	(.L_1273 - .L_1272)
.L_1272:
        /*00dc*/ 	.word	0x00000000
        /*00e0*/ 	.short	0x0000
        /*00e2*/ 	.short	0x0000
        /*00e4*/ 	.byte	0x00, 0xf5, 0x21, 0x00


	//----- nvinfo : EIATTR_SPARSE_MMA_MASK
	.align		4
.L_1273:
        /*00e8*/ 	.byte	0x03, 0x50
        /*00ea*/ 	.short	0x0000


	//----- nvinfo : EIATTR_MAXREG_COUNT
	.align		4
        /*00ec*/ 	.byte	0x03, 0x1b
        /*00ee*/ 	.short	0x0050


	//----- nvinfo : EIATTR_NUM_BARRIERS
	.align		4
        /*00f0*/ 	.byte	0x02, 0x4c
        /*00f2*/ 	.byte	0x01
	.zero		1


	//----- nvinfo : EIATTR_MERCURY_ISA_VERSION
	.align		4
        /*00f4*/ 	.byte	0x03, 0x5f
        /*00f6*/ 	.short	0x0101


	//----- nvinfo : EIATTR_UNUSED_LOAD_BYTE_OFFSET
	.align		4
        /*00f8*/ 	.byte	0x04, 0x44
        /*00fa*/ 	.short	(.L_1275 - .L_1274)


	//   ....[0]....
.L_1274:
        /*00fc*/ 	.word	0x00000820
        /*0100*/ 	.word	0x0000fff0


	//----- nvinfo : EIATTR_COOP_GROUP_MASK_REGIDS
	.align		4
.L_1275:
        /*0104*/ 	.byte	0x04, 0x29
        /*0106*/ 	.short	(.L_1277 - .L_1276)


	//   ....[0]....
.L_1276:
        /*0108*/ 	.word	0xffffffff


	//   ....[1]....
        /*010c*/ 	.word	0xffffffff


	//   ....[2]....
        /*0110*/ 	.word	0xffffffff


	//   ....[3]....
        /*0114*/ 	.word	0xffffffff


	//   ....[4]....
        /*0118*/ 	.word	0xffffffff


	//   ....[5]....
        /*011c*/ 	.word	0xffffffff


	//   ....[6]....
        /*0120*/ 	.word	0xffffffff


	//   ....[7]....
        /*0124*/ 	.word	0xffffffff


	//   ....[8]....
        /*0128*/ 	.word	0xffffffff


	//   ....[9]....
        /*012c*/ 	.word	0xffffffff


	//----- nvinfo : EIATTR_COOP_GROUP_INSTR_OFFSETS
	.align		4
.L_1277:
        /*0130*/ 	.byte	0x04, 0x28
        /*0132*/ 	.short	(.L_1279 - .L_1278)


	//   ....[0]....
.L_1278:
        /*0134*/ 	.word	0x00000400


	//   ....[1]....
        /*0138*/ 	.word	0x00000490


	//   ....[2]....
        /*013c*/ 	.word	0x00000550


	//   ....[3]....
        /*0140*/ 	.word	0x00000680


	//   ....[4]....
        /*0144*/ 	.word	0x000006c0


	//   ....[5]....
        /*0148*/ 	.word	0x00000700


	//   ....[6]....
        /*014c*/ 	.word	0x00000740


	//   ....[7]....
        /*0150*/ 	.word	0x00000790


	//   ....[8]....
        /*0154*/ 	.word	0x00000b20


	//   ....[9]....
        /*0158*/ 	.word	0x00001110


	//----- nvinfo : EIATTR_VRC_CTA_INIT_COUNT
	.align		4
.L_1279:
        /*015c*/ 	.byte	0x02, 0x4a
	.zero		1
	.zero		1


	//----- nvinfo : EIATTR_EXIT_INSTR_OFFSETS
	.align		4
        /*0160*/ 	.byte	0x04, 0x1c
        /*0162*/ 	.short	(.L_1281 - .L_1280)


	//   ....[0]....
.L_1280:
        /*0164*/ 	.word	0x00000150


	//   ....[1]....
        /*0168*/ 	.word	0x000011b0


	//----- nvinfo : EIATTR_MAX_THREADS
	.align		4
.L_1281:
        /*016c*/ 	.byte	0x04, 0x05
        /*016e*/ 	.short	(.L_1283 - .L_1282)
.L_1282:
        /*0170*/ 	.word	0x00000100
        /*0174*/ 	.word	0x00000001
        /*0178*/ 	.word	0x00000001


	//----- nvinfo : EIATTR_CRS_STACK_SIZE
	.align		4
.L_1283:
        /*017c*/ 	.byte	0x04, 0x1e
        /*017e*/ 	.short	(.L_1285 - .L_1284)
.L_1284:
        /*0180*/ 	.word	0x00000000


	//----- nvinfo : EIATTR_CBANK_PARAM_SIZE
	.align		4
.L_1285:
        /*0184*/ 	.byte	0x03, 0x19
        /*0186*/ 	.short	0x0050


	//----- nvinfo : EIATTR_PARAM_CBANK
	.align		4
        /*0188*/ 	.byte	0x04, 0x0a
        /*018a*/ 	.short	(.L_1287 - .L_1286)
	.align		4
.L_1286:
        /*018c*/ 	.word	index@(.nv.constant0._Z35kOptimizerStatic8bit1StateBlockwiseI13__nv_bfloat16Li2ELi256ELi1EEvPT_S2_PhfffifPfS4_ffbi)
        /*0190*/ 	.short	0x0380
        /*0192*/ 	.short	0x0050


	//----- nvinfo : EIATTR_SW_WAR
	.align		4
.L_1287:
        /*0194*/ 	.byte	0x04, 0x36
        /*0196*/ 	.short	(.L_1289 - .L_1288)
.L_1288:
        /*0198*/ 	.word	0x00000008
.L_1289:


//--------------------- .nv.info._Z35kOptimizerStatic8bit1StateBlockwiseI6__halfLi2ELi256ELi1EEvPT_S2_PhfffifPfS4_ffbi --------------------------
	.section	.nv.info._Z35kOptimizerStatic8bit1StateBlockwiseI6__halfLi2ELi256ELi1EEvPT_S2_PhfffifPfS4_ffbi,"",@"SHT_CUDA_INFO"
	.sectionflags	@""
	.align	4


	//----- nvinfo : EIATTR_CUDA_API_VERSION
	.align		4
        /*0000*/ 	.byte	0x04, 0x37
        /*0002*/ 	.short	(.L_1291 - .L_1290)
.L_1290:
        /*0004*/ 	.word	0x00000082


	//----- nvinfo : EIATTR_KPARAM_INFO
	.align		4
.L_1291:
        /*0008*/ 	.byte	0x04, 0x17
        /*000a*/ 	.short	(.L_1293 - .L_1292)
.L_1292:
        /*000c*/ 	.word	0x00000000
        /*0010*/ 	.short	0x000d
        /*0012*/ 	.short	0x004c
        /*0014*/ 	.byte	0x00, 0xf0, 0x11, 0x00


	//----- nvinfo : EIATTR_KPARAM_INFO
	.align		4
.L_1293:
        /*0018*/ 	.byte	0x04, 0x17
        /*001a*/ 	.short	(.L_1295 - .L_1294)
.L_1294:
        /*001c*/ 	.word	0x00000000
        /*0020*/ 	.short	0x000c
        /*0022*/ 	.short	0x0048
        /*0024*/ 	.byte	0x00, 0xf0, 0x05, 0x00


	//----- nvinfo : EIATTR_KPARAM_INFO
	.align		4
.L_1295:
        /*0028*/ 	.byte	0x04, 0x17
        /*002a*/ 	.short	(.L_1297 - .L_1296)
.L_1296:
        /*002c*/ 	.word	0x00000000
        /*0030*/ 	.short	0x000b
        /*0032*/ 	.short	0x0044
        /*0034*/ 	.byte	0x00, 0xf0, 0x11, 0x00


	//----- nvinfo : EIATTR_KPARAM_INFO
	.align		4
.L_1297:
        /*0038*/ 	.byte	0x04, 0x17
        /*003a*/ 	.short	(.L_1299 - .L_1298)
.L_1298:
        /*003c*/ 	.word	0x00000000
        /*0040*/ 	.short	0x000a
        /*0042*/ 	.short	0x0040
        /*0044*/ 	.byte	0x00, 0xf0, 0x11, 0x00


	//----- nvinfo : EIATTR_KPARAM_INFO
	.align		4
.L_1299:
        /*0048*/ 	.byte	0x04, 0x17
        /*004a*/ 	.short	(.L_1301 - .L_1300)
.L_1300:
        /*004c*/ 	.word	0x00000000
        /*0050*/ 	.short	0x0009
        /*0052*/ 	.short	0x0038
        /*0054*/ 	.byte	0x00, 0xf5, 0x21, 0x00


	//----- nvinfo : EIATTR_KPARAM_INFO
	.align		4
.L_1301:
        /*0058*/ 	.byte	0x04, 0x17
        /*005a*/ 	.short	(.L_1303 - .L_1302)
.L_1302:
        /*005c*/ 	.word	0x00000000
        /*0060*/ 	.short	0x0008
        /*0062*/ 	.short	0x0030
        /*0064*/ 	.byte	0x00, 0xf5, 0x21, 0x00


	//----- nvinfo : EIATTR_KPARAM_INFO
	.align		4
.L_1303:
        /*0068*/ 	.byte	0x04, 0x17
        /*006a*/ 	.short	(.L_1305 - .L_1304)
.L_1304:
        /*006c*/ 	.word	0x00000000
        /*0070*/ 	.short	0x0007
        /*0072*/ 	.short	0x0028
        /*0074*/ 	.byte	0x00, 0xf0, 0x11, 0x00


	//----- nvinfo : EIATTR_KPARAM_INFO
	.align		4
.L_1305:
        /*0078*/ 	.byte	0x04, 0x17
        /*007a*/ 	.short	(.L_1307 - .L_1306)
.L_1306:
        /*007c*/ 	.word	0x00000000
        /*0080*/ 	.short	0x0006
        /*0082*/ 	.short	0x0024
        /*0084*/ 	.byte	0x00, 0xf0, 0x11, 0x00


	//----- nvinfo : EIATTR_KPARAM_INFO
	.align		4
.L_1307:
        /*0088*/ 	.byte	0x04, 0x17
        /*008a*/ 	.short	(.L_1309 - .L_1308)
.L_1308:
        /*008c*/ 	.word	0x00000000
        /*0090*/ 	.short	0x0005
        /*0092*/ 	.short	0x0020
        /*0094*/ 	.byte	0x00, 0xf0, 0x11, 0x00


	//----- nvinfo : EIATTR_KPARAM_INFO
	.align		4
.L_1309:
        /*0098*/ 	.byte	0x04, 0x17
        /*009a*/ 	.short	(.L_1311 - .L_1310)
.L_1310:
        /*009c*/ 	.word	0x00000000
        /*00a0*/ 	.short	0x0004
        /*00a2*/ 	.short	0x001c
        /*00a4*/ 	.byte	0x00, 0xf0, 0x11, 0x00


	//----- nvinfo : EIATTR_KPARAM_INFO
	.align		4
.L_1311:
        /*00a8*/ 	.byte	0x04, 0x17
        /*00aa*/ 	.short	(.L_1313 - .L_1312)
.L_1312:
        /*00ac*/ 	.word	0x00000000
        /*00b0*/ 	.short	0x0003
        /*00b2*/ 	.short	0x0018
        /*00b4*/ 	.byte	0x00, 0xf0, 0x11, 0x00


	//----- nvinfo : EIATTR_KPARAM_INFO
	.align		4
.L_1313:
        /*00b8*/ 	.byte	0x04, 0x17
        /*00ba*/ 	.short	(.L_1315 - .L_1314)
.L_1314:
        /*00bc*/ 	.word	0x00000000
        /*00c0*/ 	.short	0x0002
        /*00c2*/ 	.short	0x0010
        /*00c4*/ 	.byte	0x00, 0xf5, 0x21, 0x00


	//----- nvinfo : EIATTR_KPARAM_INFO
	.align		4
.L_1315:
        /*00c8*/ 	.byte	0x04, 0x17
        /*00ca*/ 	.short	(.L_1317 - .L_1316)
.L_1316:
        /*00cc*/ 	.word	0x00000000
        /*00d0*/ 	.short	0x0001
        /*00d2*/ 	.short	0x0008
        /*00d4*/ 	.byte	0x00, 0xf5, 0x21, 0x00


	//----- nvinfo : EIATTR_KPARAM_INFO
	.align		4
.L_1317:
        /*00d8*/ 	.byte	0x04, 0x17
        /*00da*/ 	.short	(.L_1319 - .L_1318)
.L_1318:
        /*00dc*/ 	.word	0x00000000
        /*00e0*/ 	.short	0x0000
        /*00e2*/ 	.short	0x0000
        /*00e4*/ 	.byte	0x00, 0xf5, 0x21, 0x00


	//----- nvinfo : EIATTR_SPARSE_MMA_MASK
	.align		4
.L_1319:
        /*00e8*/ 	.byte	0x03, 0x50
        /*00ea*/ 	.short	0x0000


	//----- nvinfo : EIATTR_MAXREG_COUNT
	.align		4
        /*00ec*/ 	.byte	0x03, 0x1b
        /*00ee*/ 	.short	0x0050


	//----- nvinfo : EIATTR_NUM_BARRIERS
	.align		4
        /*00f0*/ 	.byte	0x02, 0x4c
        /*00f2*/ 	.byte	0x01
	.zero		1


	//----- nvinfo : EIATTR_MERCURY_ISA_VERSION
	.align		4
        /*00f4*/ 	.byte	0x03, 0x5f
        /*00f6*/ 	.short	0x0101


	//----- nvinfo : EIATTR_UNUSED_LOAD_BYTE_OFFSET
	.align		4
        /*00f8*/ 	.byte	0x04, 0x44
        /*00fa*/ 	.short	(.L_1321 - .L_1320)


	//   ....[0]....
.L_1320:
        /*00fc*/ 	.word	0x00000820
        /*0100*/ 	.word	0x0000fff0


	//----- nvinfo : EIATTR_COOP_GROUP_MASK_REGIDS
	.align		4
.L_1321:
        /*0104*/ 	.byte	0x04, 0x29
        /*0106*/ 	.short	(.L_1323 - .L_1322)


	//   ....[0]....
.L_1322:
        /*0108*/ 	.word	0xffffffff


	//   ....[1]....
        /*010c*/ 	.word	0xffffffff


	//   ....[2]....
        /*0110*/ 	.word	0xffffffff


	//   ....[3]....
        /*0114*/ 	.word	0xffffffff


	//   ....[4]....
        /*0118*/ 	.word	0xffffffff


	//   ....[5]....
        /*011c*/ 	.word	0xffffffff


	//   ....[6]....
        /*0120*/ 	.word	0xffffffff


	//   ....[7]....
        /*0124*/ 	.word	0xffffffff


	//   ....[8]....
        /*0128*/ 	.word	0xffffffff


	//   ....[9]....
        /*012c*/ 	.word	0xffffffff


	//----- nvinfo : EIATTR_COOP_GROUP_INSTR_OFFSETS
	.align		4
.L_1323:
        /*0130*/ 	.byte	0x04, 0x28
        /*0132*/ 	.short	(.L_1325 - .L_1324)


	//   ....[0]....
.L_1324:
        /*0134*/ 	.word	0x00000400


	//   ....[1]....
        /*0138*/ 	.word	0x00000490


	//   ....[2]....
        /*013c*/ 	.word	0x00000550


	//   ....[3]....
        /*0140*/ 	.word	0x00000680


	//   ....[4]....
        /*0144*/ 	.word	0x000006c0


	//   ....[5]....
        /*0148*/ 	.word	0x00000700


	//   ....[6]....
        /*014c*/ 	.word	0x00000740


	//   ....[7]....
        /*0150*/ 	.word	0x00000790


	//   ....[8]....
        /*0154*/ 	.word	0x00000b20


	//   ....[9]....
        /*0158*/ 	.word	0x00001100


	//----- nvinfo : EIATTR_VRC_CTA_INIT_COUNT
	.align		4
.L_1325:
        /*015c*/ 	.byte	0x02, 0x4a
	.zero		1
	.zero		1


	//----- nvinfo : EIATTR_EXIT_INSTR_OFFSETS
	.align		4
        /*0160*/ 	.byte	0x04, 0x1c
        /*0162*/ 	.short	(.L_1327 - .L_1326)


	//   ....[0]....
.L_1326:
        /*0164*/ 	.word	0x00000150


	//   ....[1]....
        /*0168*/ 	.word	0x000011a0


	//----- nvinfo : EIATTR_MAX_THREADS
	.align		4
.L_1327:
        /*016c*/ 	.byte	0x04, 0x05
        /*016e*/ 	.short	(.L_1329 - .L_1328)
.L_1328:
        /*0170*/ 	.word	0x00000100
        /*0174*/ 	.word	0x00000001
        /*0178*/ 	.word	0x00000001


	//----- nvinfo : EIATTR_CRS_STACK_SIZE
	.align		4
.L_1329:
        /*017c*/ 	.byte	0x04, 0x1e
        /*017e*/ 	.short	(.L_1331 - .L_1330)
.L_1330:
        /*0180*/ 	.word	0x00000000


	//----- nvinfo : EIATTR_CBANK_PARAM_SIZE
	.align		4
.L_1331:
        /*0184*/ 	.byte	0x03, 0x19
        /*0186*/ 	.short	0x0050


	//----- nvinfo : EIATTR_PARAM_CBANK
	.align		4
        /*0188*/ 	.byte	0x04, 0x0a
        /*018a*/ 	.short	(.L_1333 - .L_1332)
	.align		4
.L_1332:
        /*018c*/ 	.word	index@(.nv.constant0._Z35kOptimizerStatic8bit1StateBlockwiseI6__halfLi2ELi256ELi1EEvPT_S2_PhfffifPfS4_ffbi)
        /*0190*/ 	.short	0x0380
        /*0192*/ 	.short	0x0050


	//----- nvinfo : EIATTR_SW_WAR
	.align		4
.L_1333:
        /*0194*/ 	.byte	0x04, 0x36
        /*0196*/ 	.short	(.L_1335 - .L_1334)
.L_1334:
        /*0198*/ 	.word	0x00000008
.L_1335:


//--------------------- .nv.info._Z35kOptimizerStatic8bit1StateBlockwiseIfLi2ELi256ELi1EEvPT_S1_PhfffifPfS3_ffbi --------------------------
	.section	.nv.info._Z35kOptimizerStatic8bit1StateBlockwiseIfLi2ELi256ELi1EEvPT_S1_PhfffifPfS3_ffbi,"",@"SHT_CUDA_INFO"
	.sectionflags	@""
	.align	4


	//----- nvinfo : EIATTR_CUDA_API_VERSION
	.align		4
        /*0000*/ 	.byte	0x04, 0x37
        /*0002*/ 	.short	(.L_1337 - .L_1336)
.L_1336:
        /*0004*/ 	.word	0x00000082


	//----- nvinfo : EIATTR_KPARAM_INFO
	.align		4
.L_1337:
        /*0008*/ 	.byte	0x04, 0x17
        /*000a*/ 	.short	(.L_1339 - .L_1338)
.L_1338:
        /*000c*/ 	.word	0x00000000
        /*0010*/ 	.short	0x000d
        /*0012*/ 	.short	0x004c
        /*0014*/ 	.byte	0x00, 0xf0, 0x11, 0x00


	//----- nvinfo : EIATTR_KPARAM_INFO
	.align		4
.L_1339:
        /*0018*/ 	.byte	0x04, 0x17
        /*001a*/ 	.short	(.L_1341 - .L_1340)
.L_1340:
        /*001c*/ 	.word	0x00000000
        /*0020*/ 	.short	0x000c
        /*0022*/ 	.short	0x0048
        /*0024*/ 	.byte	0x00, 0xf0, 0x05, 0x00


	//----- nvinfo : EIATTR_KPARAM_INFO
	.align		4
.L_1341:
        /*0028*/ 	.byte	0x04, 0x17
        /*002a*/ 	.short	(.L_1343 - .L_1342)
.L_1342:
        /*002c*/ 	.word	0x00000000
        /*0030*/ 	.short	0x000b
        /*0032*/ 	.short	0x0044
        /*0034*/ 	.byte	0x00, 0xf0, 0x11, 0x00


	//----- nvinfo : EIATTR_KPARAM_INFO
	.align		4
.L_1343:
        /*0038*/ 	.byte	0x04, 0x17
        /*003a*/ 	.short	(.L_1345 - .L_1344)
.L_1344:
        /*003c*/ 	.word	0x00000000
        /*0040*/ 	.short	0x000a
        /*0042*/ 	.short	0x0040
        /*0044*/ 	.byte	0x00, 0xf0, 0x11, 0x00


	//----- nvinfo : EIATTR_KPARAM_INFO
	.align		4
.L_1345:
        /*0048*/ 	.byte	0x04, 0x17
        /*004a*/ 	.short	(.L_1347 - .L_1346)
.L_1346:
        /*004c*/ 	.word	0x00000000
        /*0050*/ 	.short	0x0009
        /*0052*/ 	.short	0x0038
        /*0054*/ 	.byte	0x00, 0xf5, 0x21, 0x00


	//----- nvinfo : EIATTR_KPARAM_INFO
	.align		4
.L_1347:
        /*0058*/ 	.byte	0x04, 0x17
        /*005a*/ 	.short	(.L_1349 - .L_1348)
.L_1348:
        /*005c*/ 	.word	0x00000000
        /*0060*/ 	.short	0x0008
        /*0062*/ 	.short	0x0030
        /*0064*/ 	.byte	0x00, 0xf5, 0x21, 0x00


	//----- nvinfo : EIATTR_KPARAM_INFO
	.align		4
.L_1349:
        /*0068*/ 	.byte	0x04, 0x17
        /*006a*/ 	.short	(.L_1351 - .L_1350)
.L_1350:
        /*006c*/ 	.word	0x00000000
        /*0070*/ 	.short	0x0007
        /*0072*/ 	.short	0x0028
        /*0074*/ 	.byte	0x00, 0xf0, 0x11, 0x00


	//----- nvinfo : EIATTR_KPARAM_INFO
	.align		4
.L_1351:
        /*0078*/ 	.byte	0x04, 0x17
        /*007a*/ 	.short	(.L_1353 - .L_1352)
.L_1352:
        /*007c*/ 	.word	0x00000000
        /*0080*/ 	.short	0x0006
        /*0082*/ 	.short	0x0024
        /*0084*/ 	.byte	0x00, 0xf0, 0x11, 0x00


	//----- nvinfo : EIATTR_KPARAM_INFO
	.align		4
.L_1353:
        /*0088*/ 	.byte	0x04, 0x17
        /*008a*/ 	.short	(.L_1355 - .L_1354)
.L_1354:
        /*008c*/ 	.word	0x00000000
        /*0090*/ 	.short	0x0005
        /*0092*/ 	.short	0x0020
        /*0094*/ 	.byte	0x00, 0xf0, 0x11, 0x00


	//----- nvinfo : EIATTR_KPARAM_INFO
	.align		4
.L_1355:
        /*0098*/ 	.byte	0x04, 0x17
        /*009a*/ 	.short	(.L_1357 - .L_1356)
.L_1356:
        /*009c*/ 	.word	0x00000000
        /*00a0*/ 	.short	0x0004
        /*00a2*/ 	.short	0x001c
        /*00a4*/ 	.byte	0x00, 0xf0, 0x11, 0x00


	//----- nvinfo : EIATTR_KPARAM_INFO
	.align		4
.L_1357:
        /*00a8*/ 	.byte	0x04, 0x17
        /*00aa*/ 	.short	(.L_1359 - .L_1358)
.L_1358:
        /*00ac*/ 	.word	0x00000000
        /*00b0*/ 	.short	0x0003
        /*00b2*/ 	.short	0x0018
        /*00b4*/ 	.byte	0x00, 0xf0, 0x11, 0x00


	//----- nvinfo : EIATTR_KPARAM_INFO
	.align		4
.L_1359:
        /*00b8*/ 	.byte	0x04, 0x17
        /*00ba*/ 	.short	(.L_1361 - .L_1360)
.L_1360:
        /*00bc*/ 	.word	0x00000000
        /*00c0*/ 	.short	0x0002
        /*00c2*/ 	.short	0x0010
        /*00c4*/ 	.byte	0x00, 0xf5, 0x21, 0x00


	//----- nvinfo : EIATTR_KPARAM_INFO
	.align		4
.L_1361:
        /*00c8*/ 	.byte	0x04, 0x17
        /*00ca*/ 	.short	(.L_1363 - .L_1362)
.L_1362:
        /*00cc*/ 	.word	0x00000000
        /*00d0*/ 	.short	0x0001
        /*00d2*/ 	.short	0x0008
        /*00d4*/ 	.byte	0x00, 0xf5, 0x21, 0x00


	//----- nvinfo : EIATTR_KPARAM_INFO
	.align		4
.L_1363:
        /*00d8*/ 	.byte	0x04, 0x17
        /*00da*/ 	.short	(.L_1365 - .L_1364)
.L_1364:
        /*00dc*/ 	.word	0x00000000
        /*00e0*/ 	.short	0x0000
        /*00e2*/ 	.short	0x0000
        /*00e4*/ 	.byte	0x00, 0xf5, 0x21, 0x00


	//----- nvinfo : EIATTR_SPARSE_MMA_MASK
	.align		4
.L_1365:
        /*00e8*/ 	.byte	0x03, 0x50
        /*00ea*/ 	.short	0x0000


	//----- nvinfo : EIATTR_MAXREG_COUNT
	.align		4
        /*00ec*/ 	.byte	0x03, 0x1b
        /*00ee*/ 	.short	0x0050


	//----- nvinfo : EIATTR_NUM_BARRIERS
	.align		4
        /*00f0*/ 	.byte	0x02, 0x4c
        /*00f2*/ 	.byte	0x01
	.zero		1


	//----- nvinfo : EIATTR_MERCURY_ISA_VERSION
	.align		4
        /*00f4*/ 	.byte	0x03, 0x5f
        /*00f6*/ 	.short	0x0101


	//----- nvinfo : EIATTR_UNUSED_LOAD_BYTE_OFFSET
	.align		4
        /*00f8*/ 	.byte	0x04, 0x44
        /*00fa*/ 	.short	(.L_1367 - .L_1366)


	//   ....[0]....
.L_1366:
        /*00fc*/ 	.word	0x00000790
        /*0100*/ 	.word	0x0000fff0


	//----- nvinfo : EIATTR_COOP_GROUP_MASK_REGIDS
	.align		4
.L_1367:
        /*0104*/ 	.byte	0x04, 0x29
        /*0106*/ 	.short	(.L_1369 - .L_1368)


	//   ....[0]....
.L_1368:
        /*0108*/ 	.word	0xffffffff


	//   ....[1]....
        /*010c*/ 	.word	0xffffffff


	//   ....[2]....
        /*0110*/ 	.word	0xffffffff


	//   ....[3]....
        /*0114*/ 	.word	0xffffffff


	//   ....[4]....
        /*0118*/ 	.word	0xffffffff


	//   ....[5]....
        /*011c*/ 	.word	0xffffffff


	//   ....[6]....
        /*0120*/ 	.word	0xffffffff


	//   ....[7]....
        /*0124*/ 	.word	0xffffffff


	//   ....[8]....
        /*0128*/ 	.word	0xffffffff


	//   ....[9]....
        /*012c*/ 	.word	0xffffffff


	//----- nvinfo : EIATTR_COOP_GROUP_INSTR_OFFSETS
	.align		4
.L_1369:
        /*0130*/ 	.byte	0x04, 0x28
        /*0132*/ 	.short	(.L_1371 - .L_1370)


	//   ....[0]....
.L_1370:
        /*0134*/ 	.word	0x000003b0


	//   ....[1]....
        /*0138*/ 	.word	0x00000440


	//   ....[2]....
        /*013c*/ 	.word	0x00000510


	//   ....[3]....
        /*0140*/ 	.word	0x00000600


	//   ....[4]....
        /*0144*/ 	.word	0x00000640


	//   ....[5]....
        /*0148*/ 	.word	0x00000680


	//   ....[6]....
        /*014c*/ 	.word	0x000006c0


	//   ....[7]....
        /*0150*/ 	.word	0x00000710


	//   ....[8]....
        /*0154*/ 	.word	0x000009d0


	//   ....[9]....
        /*0158*/ 	.word	0x00001040


	//----- nvinfo : EIATTR_VRC_CTA_INIT_COUNT
	.align		4
.L_1371:
        /*015c*/ 	.byte	0x02, 0x4a
	.zero		1
	.zero		1


	//----- nvinfo : EIATTR_EXIT_INSTR_OFFSETS
	.align		4
        /*0160*/ 	.byte	0x04, 0x1c
        /*0162*/ 	.short	(.L_1373 - .L_1372)


	//   ....[0]....
.L_1372:
        /*0164*/ 	.word	0x00000150


	//   ....[1]....
        /*0168*/ 	.word	0x000010e0


	//----- nvinfo : EIATTR_MAX_THREADS
	.align		4
.L_1373:
        /*016c*/ 	.byte	0x04, 0x05
        /*016e*/ 	.short	(.L_1375 - .L_1374)
.L_1374:
        /*0170*/ 	.word	0x00000100
        /*0174*/ 	.word	0x00000001
        /*0178*/ 	.word	0x00000001


	//----- nvinfo : EIATTR_CRS_STACK_SIZE
	.align		4
.L_1375:
        /*017c*/ 	.byte	0x04, 0x1e
        /*017e*/ 	.short	(.L_1377 - .L_1376)
.L_1376:
        /*0180*/ 	.word	0x00000000


	//----- nvinfo : EIATTR_CBANK_PARAM_SIZE
	.align		4
.L_1377:
        /*0184*/ 	.byte	0x03, 0x19
        /*0186*/ 	.short	0x0050


	//----- nvinfo : EIATTR_PARAM_CBANK
	.align		4
        /*0188*/ 	.byte	0x04, 0x0a
        /*018a*/ 	.short	(.L_1379 - .L_1378)
	.align		4
.L_1378:
        /*018c*/ 	.word	index@(.nv.constant0._Z35kOptimizerStatic8bit1StateBlockwiseIfLi2ELi256ELi1EEvPT_S1_PhfffifPfS3_ffbi)
        /*0190*/ 	.short	0x0380
        /*0192*/ 	.short	0x0050


	//----- nvinfo : EIATTR_SW_WAR
	.align		4
.L_1379:
        /*0194*/ 	.byte	0x04, 0x36
        /*0196*/ 	.short	(.L_1381 - .L_1380)
.L_1380:
        /*0198*/ 	.word	0x00000008
.L_1381:


//--------------------- .nv.info._Z35kOptimizerStatic8bit1StateBlockwiseI13__nv_bfloat16Li1ELi256ELi1EEvPT_S2_PhfffifPfS4_ffbi --------------------------
	.section	.nv.info._Z35kOptimizerStatic8bit1StateBlockwiseI13__nv_bfloat16Li1ELi256ELi1EEvPT_S2_PhfffifPfS4_ffbi,"",@"SHT_CUDA_INFO"
	.sectionflags	@""
	.align	4


	//----- nvinfo : EIATTR_CUDA_API_VERSION
	.align		4
        /*0000*/ 	.byte	0x04, 0x37
        /*0002*/ 	.short	(.L_1383 - .L_1382)
.L_1382:
        /*0004*/ 	.word	0x00000082


	//----- nvinfo : EIATTR_KPARAM_INFO
	.align		4
.L_1383:
        /*0008*/ 	.byte	0x04, 0x17
        /*000a*/ 	.short	(.L_1385 - .L_1384)
.L_1384:
        /*000c*/ 	.word	0x00000000
        /*0010*/ 	.short	0x000d
        /*0012*/ 	.short	0x004c
        /*0014*/ 	.byte	0x00, 0xf0, 0x11, 0x00


	//----- nvinfo : EIATTR_KPARAM_INFO
	.align		4
.L_1385:
        /*0018*/ 	.byte	0x04, 0x17
        /*001a*/ 	.short	(.L_1387 - .L_1386)
.L_1386:
        /*001c*/ 	.word	0x00000000
        /*0020*/ 	.short	0x000c
        /*0022*/ 	.short	0x0048
        /*0024*/ 	.byte	0x00, 0xf0, 0x05, 0x00


	//----- nvinfo : EIATTR_KPARAM_INFO
	.align		4
.L_1387:
        /*0028*/ 	.byte	0x04, 0x17
        /*002a*/ 	.short	(.L_1389 - .L_1388)
.L_1388:
        /*002c*/ 	.word	0x00000000
        /*0030*/ 	.short	0x000b
        /*0032*/ 	.short	0x0044
        /*0034*/ 	.byte	0x00, 0xf0, 0x11, 0x00


	//----- nvinfo : EIATTR_KPARAM_INFO
	.align		4
.L_1389:
        /*0038*/ 	.byte	0x04, 0x17
        /*003a*/ 	.short	(.L_1391 - .L_1390)
.L_1390:
        /*003c*/ 	.word	0x00000000
        /*0040*/ 	.short	0x000a
        /*0042*/ 	.short	0x0040
        /*0044*/ 	.byte	0x00, 0xf0, 0x11, 0x00


	//----- nvinfo : EIATTR_KPARAM_INFO
	.align		4
.L_1391:
        /*0048*/ 	.byte	0x04, 0x17
        /*004a*/ 	.short	(.L_1393 - .L_1392)
.L_1392:
        /*004c*/ 	.word	0x00000000
        /*0050*/ 	.short	0x0009
        /*0052*/ 	.short	0x0038
        /*0054*/ 	.byte	0x00, 0xf5, 0x21, 0x00


	//----- nvinfo : EIATTR_KPARAM_INFO
	.align		4
.L_1393:
        /*0058*/ 	.byte	0x04, 0x17
        /*005a*/ 	.short	(.L_1395 - .L_1394)
.L_1394:
        /*005c*/ 	.word	0x00000000
        /*0060*/ 	.short	0x0008
        /*0062*/ 	.short	0x0030
        /*0064*/ 	.byte	0x00, 0xf5, 0x21, 0x00


	//----- nvinfo : EIATTR_KPARAM_INFO
	.align		4
.L_1395:
        /*0068*/ 	.byte	0x04, 0x17
        /*006a*/ 	.short	(.L_1397 - .L_1396)
.L_1396:
        /*006c*/ 	.word	0x00000000
        /*0070*/ 	.short	0x0007
        /*0072*/ 	.short	0x0028
        /*0074*/ 	.byte	0x00, 0xf0, 0x11, 0x00


	//----- nvinfo : EIATTR_KPARAM_INFO
	.align		4
.L_1397:
        /*0078*/ 	.byte	0x04, 0x17
        /*007a*/ 	.short	(.L_1399 - .L_1398)
.L_1398:
        /*007c*/ 	.word	0x00000000
        /*0080*/ 	.short	0x0006
        /*0082*/ 	.short	0x0024
        /*0084*/ 	.byte	0x00, 0xf0, 0x11, 0x00


	//----- nvinfo : EIATTR_KPARAM_INFO
	.align		4
.L_1399:
        /*0088*/ 	.byte	0x04, 0x17
        /*008a*/ 	.short	(.L_1401 - .L_1400)
.L_1400:
        /*008c*/ 	.word	0x00000000
        /*0090*/ 	.short	0x0005
        /*0092*/ 	.short	0x0020
        /*0094*/ 	.byte	0x00, 0xf0, 0x11, 0x00


	//----- nvinfo : EIATTR_KPARAM_INFO
	.align		4
.L_1401:
        /*0098*/ 	.byte	0x04, 0x17
        /*009a*/ 	.short	(.L_1403 - .L_1402)
.L_1402:
        /*009c*/ 	.word	0x00000000
        /*00a0*/ 	.short	0x0004
        /*00a2*/ 	.short	0x001c
        /*00a4*/ 	.byte	0x00, 0xf0, 0x11, 0x00


	//----- nvinfo : EIATTR_KPARAM_INFO
	.align		4
.L_1403:
        /*00a8*/ 	.byte	0x04, 0x17
        /*00aa*/ 	.short	(.L_1405 - .L_1404)
.L_1404:
        /*00ac*/ 	.word	0x00000000
        /*00b0*/ 	.short	0x0003
        /*00b2*/ 	.short	0x0018
        /*00b4*/ 	.byte	0x00, 0xf0, 0x11, 0x00


	//----- nvinfo : EIATTR_KPARAM_INFO
	.align		4
.L_1405:
        /*00b8*/ 	.byte	0x04, 0x17
        /*00ba*/ 	.short	(.L_1407 - .L_1406)
.L_1406:
        /*00bc*/ 	.word	0x00000000
        /*00c0*/ 	.short	0x0002
        /*00c2*/ 	.short	0x0010
        /*00c4*/ 	.byte	0x00, 0xf5, 0x21, 0x00


	//----- nvinfo : EIATTR_KPARAM_INFO
	.align		4
.L_1407:
        /*00c8*/ 	.byte	0x04, 0x17
        /*00ca*/ 	.short	(.L_1409 - .L_1408)
.L_1408:
        /*00cc*/ 	.word	0x00000000
        /*00d0*/ 	.short	0x0001
        /*00d2*/ 	.short	0x0008
        /*00d4*/ 	.byte	0x00, 0xf5, 0x21, 0x00


	//----- nvinfo : EIATTR_KPARAM_INFO
	.align		4
.L_1409:
        /*00d8*/ 	.byte	0x04, 0x17
        /*00da*/ 	.short	(.L_1411 - .L_1410)
.L_1410:
        /*00dc*/ 	.word	0x00000000
        /*00e0*/ 	.short	0x0000
        /*00e2*/ 	.short	0x0000
        /*00e4*/ 	.byte	0x00, 0xf5, 0x21, 0x00


	//----- nvinfo : EIATTR_SPARSE_MMA_MASK
	.align		4
.L_1411:
        /*00e8*/ 	.byte	0x03, 0x50
        /*00ea*/ 	.short	0x0000


	//----- nvinfo : EIATTR_MAXREG_COUNT
	.align		4
        /*00ec*/ 	.byte	0x03, 0x1b
        /*00ee*/ 	.short	0x0050


	//----- nvinfo : EIATTR_NUM_BARRIERS
	.align		4
        /*00f0*/ 	.byte	0x02, 0x4c
        /*00f2*/ 	.byte	0x01
	.zero		1


	//----- nvinfo : EIATTR_MERCURY_ISA_VERSION
	.align		4
        /*00f4*/ 	.byte	0x03, 0x5f
        /*00f6*/ 	.short	0x0101


	//----- nvinfo : EIATTR_UNUSED_LOAD_BYTE_OFFSET
	.align		4
        /*00f8*/ 	.byte	0x04, 0x44
        /*00fa*/ 	.short	(.L_1413 - .L_1412)


	//   ....[0]....
.L_1412:
        /*00fc*/ 	.word	0x000007e0
        /*0100*/ 	.word	0x0000fff0


	//----- nvinfo : EIATTR_COOP_GROUP_MASK_REGIDS
	.align		4
.L_1413:
        /*0104*/ 	.byte	0x04, 0x29
        /*0106*/ 	.short	(.L_1415 - .L_1414)


	//   ....[0]....
.L_1414:
        /*0108*/ 	.word	0xffffffff


	//   ....[1]....
        /*010c*/ 	.word	0xffffffff


	//   ....[2]....
        /*0110*/ 	.word	0xffffffff


	//   ....[3]....
        /*0114*/ 	.word	0xffffffff


	//   ....[4]....
        /*0118*/ 	.word	0xffffffff


	//   ....[5]....
        /*011c*/ 	.word	0xffffffff


	//   ....[6]....
        /*0120*/ 	.word	0xffffffff


	//   ....[7]....
        /*0124*/ 	.word	0xffffffff


	//   ....[8]....
        /*0128*/ 	.word	0xffffffff


	//   ....[9]....
        /*012c*/ 	.word	0xffffffff


	//----- nvinfo : EIATTR_COOP_GROUP_INSTR_OFFSETS
	.align		4
.L_1415:
        /*0130*/ 	.byte	0x04, 0x28
        /*0132*/ 	.short	(.L_1417 - .L_1416)


	//   ....[0]....
.L_1416:
        /*0134*/ 	.word	0x000003c0


	//   ....[1]....
        /*0138*/ 	.word	0x00000450


	//   ....[2]....
        /*013c*/ 	.word	0x00000520


	//   ....[3]....
        /*0140*/ 	.word	0x00000650


	//   ....[4]....
        /*0144*/ 	.word	0x00000690


	//   ....[5]....
        /*0148*/ 	.word	0x000006d0


	//   ....[6]....
        /*014c*/ 	.word	0x00000710


	//   ....[7]....
        /*0150*/ 	.word	0x00000760


	//   ....[8]....
        /*0154*/ 	.word	0x000009e0


	//   ....[9]....
        /*0158*/ 	.word	0x00001070


	//----- nvinfo : EIATTR_VRC_CTA_INIT_COUNT
	.align		4
.L_1417:
        /*015c*/ 	.byte	0x02, 0x4a
	.zero		1
	.zero		1


	//----- nvinfo : EIATTR_EXIT_INSTR_OFFSETS
	.align		4
        /*0160*/ 	.byte	0x04, 0x1c
        /*0162*/ 	.short	(.L_1419 - .L_1418)


	//   ....[0]....
.L_1418:
        /*0164*/ 	.word	0x00000150


	//   ....[1]....
        /*0168*/ 	.word	0x00001110


	//----- nvinfo : EIATTR_MAX_THREADS
	.align		4
.L_1419:
        /*016c*/ 	.byte	0x04, 0x05
        /*016e*/ 	.short	(.L_1421 - .L_1420)
.L_1420:
        /*0170*/ 	.word	0x00000100
        /*0174*/ 	.word	0x00000001
        /*0178*/ 	.word	0x00000001


	//----- nvinfo : EIATTR_CRS_STACK_SIZE
	.align		4
.L_1421:
        /*017c*/ 	.byte	0x04, 0x1e
        /*017e*/ 	.short	(.L_1423 - .L_1422)
.L_1422:
        /*0180*/ 	.word	0x00000000


	//----- nvinfo : EIATTR_CBANK_PARAM_SIZE
	.align		4
.L_1423:
        /*0184*/ 	.byte	0x03, 0x19
        /*0186*/ 	.short	0x0050


	//----- nvinfo : EIATTR_PARAM_CBANK
	.align		4
        /*0188*/ 	.byte	0x04, 0x0a
        /*018a*/ 	.short	(.L_1425 - .L_1424)
	.align		4
.L_1424:
        /*018c*/ 	.word	index@(.nv.constant0._Z35kOptimizerStatic8bit1StateBlockwiseI13__nv_bfloat16Li1ELi256ELi1EEvPT_S2_PhfffifPfS4_ffbi)
        /*0190*/ 	.short	0x0380
        /*0192*/ 	.short	0x0050


	//----- nvinfo : EIATTR_SW_WAR
	.align		4
.L_1425:
        /*0194*/ 	.byte	0x04, 0x36
        /*0196*/ 	.short	(.L_1427 - .L_1426)
.L_1426:
        /*0198*/ 	.word	0x00000008
.L_1427:


//--------------------- .nv.info._Z35kOptimizerStatic8bit1StateBlockwiseI6__halfLi1ELi256ELi1EEvPT_S2_PhfffifPfS4_ffbi --------------------------
	.section	.nv.info._Z35kOptimizerStatic8bit1StateBlockwiseI6__halfLi1ELi256ELi1EEvPT_S2_PhfffifPfS4_ffbi,"",@"SHT_CUDA_INFO"
	.sectionflags	@""
	.align	4


	//----- nvinfo : EIATTR_CUDA_API_VERSION
	.align		4
        /*0000*/ 	.byte	0x04, 0x37
        /*0002*/ 	.short	(.L_1429 - .L_1428)
.L_1428:
        /*0004*/ 	.word	0x00000082


	//----- nvinfo : EIATTR_KPARAM_INFO
	.align		4
.L_1429:
        /*0008*/ 	.byte	0x04, 0x17
        /*000a*/ 	.short	(.L_1431 - .L_1430)
.L_1430:
        /*000c*/ 	.word	0x00000000
        /*0010*/ 	.short	0x000d
        /*0012*/ 	.short	0x004c
        /*0014*/ 	.byte	0x00, 0xf0, 0x11, 0x00


	//----- nvinfo : EIATTR_KPARAM_INFO
	.align		4
.L_1431:
        /*0018*/ 	.byte	0x04, 0x17
        /*001a*/ 	.short	(.L_1433 - .L_1432)
.L_1432:
        /*001c*/ 	.word	0x00000000
        /*0020*/ 	.short	0x000c
        /*0022*/ 	.short	0x0048
        /*0024*/ 	.byte	0x00, 0xf0, 0x05, 0x00


	//----- nvinfo : EIATTR_KPARAM_INFO
	.align		4
.L_1433:
        /*0028*/ 	.byte	0x04, 0x17
        /*002a*/ 	.short	(.L_1435 - .L_1434)
.L_1434:
        /*002c*/ 	.word	0x00000000
        /*0030*/ 	.short	0x000b
        /*0032*/ 	.short	0x0044
        /*0034*/ 	.byte	0x00, 0xf0, 0x11, 0x00


	//----- nvinfo : EIATTR_KPARAM_INFO
	.align		4
.L_1435:
        /*0038*/ 	.byte	0x04, 0x17
        /*003a*/ 	.short	(.L_1437 - .L_1436)
.L_1436:
        /*003c*/ 	.word	0x00000000
        /*0040*/ 	.short	0x000a
        /*0042*/ 	.short	0x0040
        /*0044*/ 	.byte	0x00, 0xf0, 0x11, 0x00


	//----- nvinfo : EIATTR_KPARAM_INFO
	.align		4
.L_1437:
        /*0048*/ 	.byte	0x04, 0x17
        /*004a*/ 	.short	(.L_1439 - .L_1438)
.L_1438:
        /*004c*/ 	.word	0x00000000
        /*0050*/ 	.short	0x0009
        /*0052*/ 	.short	0x0038
        /*0054*/ 	.byte	0x00, 0xf5, 0x21, 0x00


	//----- nvinfo : EIATTR_KPARAM_INFO
	.align		4
.L_1439:
        /*0058*/ 	.byte	0x04, 0x17
        /*005a*/ 	.short	(.L_1441 - .L_1440)
.L_1440:
        /*005c*/ 	.word	0x00000000
        /*0060*/ 	.short	0x0008
        /*0062*/ 	.short	0x0030
        /*0064*/ 	.byte	0x00, 0xf5, 0x21, 0x00


	//----- nvinfo : EIATTR_KPARAM_INFO
	.align		4
.L_1441:
        /*0068*/ 	.byte	0x04, 0x17
        /*006a*/ 	.short	(.L_1443 - .L_1442)
.L_1442:
        /*006c*/ 	.word	0x00000000
        /*0070*/ 	.short	0x0007
        /*0072*/ 	.short	0x0028
        /*0074*/ 	.byte	0x00, 0xf0, 0x11, 0x00


	//----- nvinfo : EIATTR_KPARAM_INFO
	.align		4
.L_1443:
        /*0078*/ 	.byte	0x04, 0x17
        /*007a*/ 	.short	(.L_1445 - .L_1444)
.L_1444:
        /*007c*/ 	.word	0x00000000
        /*0080*/ 	.short	0x0006
        /*0082*/ 	.short	0x0024
        /*0084*/ 	.byte	0x00, 0xf0, 0x11, 0x00


	//----- nvinfo : EIATTR_KPARAM_INFO
	.align		4
.L_1445:
        /*0088*/ 	.byte	0x04, 0x17
        /*008a*/ 	.short	(.L_1447 - .L_1446)
.L_1446:
        /*008c*/ 	.word	0x00000000
        /*0090*/ 	.short	0x0005
        /*0092*/ 	.short	0x0020
        /*0094*/ 	.byte	0x00, 0xf0, 0x11, 0x00


	//----- nvinfo : EIATTR_KPARAM_INFO
	.align		4
.L_1447:
        /*0098*/ 	.byte	0x04, 0x17
        /*009a*/ 	.short	(.L_1449 - .L_1448)
.L_1448:
        /*009c*/ 	.word	0x00000000
        /*00a0*/ 	.short	0x0004
        /*00a2*/ 	.short	0x001c
        /*00a4*/ 	.byte	0x00, 0xf0, 0x11, 0x00


	//----- nvinfo : EIATTR_KPARAM_INFO
	.align		4
.L_1449:
        /*00a8*/ 	.byte	0x04, 0x17
        /*00aa*/ 	.short	(.L_1451 - .L_1450)
.L_1450:
        /*00ac*/ 	.word	0x00000000
        /*00b0*/ 	.short	0x0003
        /*00b2*/ 	.short	0x0018
        /*00b4*/ 	.byte	0x00, 0xf0, 0x11, 0x00


	//----- nvinfo : EIATTR_KPARAM_INFO
	.align		4
.L_1451:
        /*00b8*/ 	.byte	0x04, 0x17
        /*00ba*/ 	.short	(.L_1453 - .L_1452)
.L_1452:
        /*00bc*/ 	.word	0x00000000
        /*00c0*/ 	.short	0x0002
        /*00c2*/ 	.short	0x0010
        /*00c4*/ 	.byte	0x00, 0xf5, 0x21, 0x00


	//----- nvinfo : EIATTR_KPARAM_INFO
	.align		4
.L_1453:
        /*00c8*/ 	.byte	0x04, 0x17
        /*00ca*/ 	.short	(.L_1455 - .L_1454)
.L_1454:
        /*00cc*/ 	.word	0x00000000
        /*00d0*/ 	.short	0x0001
        /*00d2*/ 	.short	0x0008
        /*00d4*/ 	.byte	0x00, 0xf5, 0x21, 0x00


	//----- nvinfo : EIATTR_KPARAM_INFO
	.align		4
.L_1455:
        /*00d8*/ 	.byte	0x04, 0x17
        /*00da*/ 	.short	(.L_1457 - .L_1456)
.L_1456:
        /*00dc*/ 	.word	0x00000000
        /*00e0*/ 	.short	0x0000
        /*00e2*/ 	.short	0x0000
        /*00e4*/ 	.byte	0x00, 0xf5, 0x21, 0x00


	//----- nvinfo : EIATTR_SPARSE_MMA_MASK
	.align		4
.L_1457:
        /*00e8*/ 	.byte	0x03, 0x50
        /*00ea*/ 	.short	0x0000


	//----- nvinfo : EIATTR_MAXREG_COUNT
	.align		4
        /*00ec*/ 	.byte	0x03, 0x1b
        /*00ee*/ 	.short	0x0050


	//----- nvinfo : EIATTR_NUM_BARRIERS
	.align		4
        /*00f0*/ 	.byte	0x02, 0x4c
        /*00f2*/ 	.byte	0x01
	.zero		1


	//----- nvinfo : EIATTR_MERCURY_ISA_VERSION
	.align		4
        /*00f4*/ 	.byte	0x03, 0x5f
        /*00f6*/ 	.short	0x0101


	//----- nvinfo : EIATTR_UNUSED_LOAD_BYTE_OFFSET
	.align		4
        /*00f8*/ 	.byte	0x04, 0x44
        /*00fa*/ 	.short	(.L_1459 - .L_1458)


	//   ....[0]....
.L_1458:
        /*00fc*/ 	.word	0x000007e0
        /*0100*/ 	.word	0x0000fff0


	//----- nvinfo : EIATTR_COOP_GROUP_MASK_REGIDS
	.align		4
.L_1459:
        /*0104*/ 	.byte	0x04, 0x29
        /*0106*/ 	.short	(.L_1461 - .L_1460)


	//   ....[0]....
.L_1460:
        /*0108*/ 	.word	0xffffffff


	//   ....[1]....
        /*010c*/ 	.word	0xffffffff


	//   ....[2]....
        /*0110*/ 	.word	0xffffffff


	//   ....[3]....
        /*0114*/ 	.word	0xffffffff


	//   ....[4]....
        /*0118*/ 	.word	0xffffffff


	//   ....[5]....
        /*011c*/ 	.word	0xffffffff


	//   ....[6]....
        /*0120*/ 	.word	0xffffffff


	//   ....[7]....
        /*0124*/ 	.word	0xffffffff


	//   ....[8]....
        /*0128*/ 	.word	0xffffffff


	//   ....[9]....
        /*012c*/ 	.word	0xffffffff


	//----- nvinfo : EIATTR_COOP_GROUP_INSTR_OFFSETS
	.align		4
.L_1461:
        /*0130*/ 	.byte	0x04, 0x28
        /*0132*/ 	.short	(.L_1463 - .L_1462)


	//   ....[0]....
.L_1462:
        /*0134*/ 	.word	0x000003c0


	//   ....[1]....
        /*0138*/ 	.word	0x00000450


	//   ....[2]....
        /*013c*/ 	.word	0x00000520


	//   ....[3]....
        /*0140*/ 	.word	0x00000650


	//   ....[4]....
        /*0144*/ 	.word	0x00000690


	//   ....[5]....
        /*0148*/ 	.word	0x000006d0


	//   ....[6]....
        /*014c*/ 	.word	0x00000710


	//   ....[7]....
        /*0150*/ 	.word	0x00000760


	//   ....[8]....
        /*0154*/ 	.word	0x000009d0


	//   ....[9]....
        /*0158*/ 	.word	0x00001060


	//----- nvinfo : EIATTR_VRC_CTA_INIT_COUNT
	.align		4
.L_1463:
        /*015c*/ 	.byte	0x02, 0x4a
	.zero		1
	.zero		1


	//----- nvinfo : EIATTR_EXIT_INSTR_OFFSETS
	.align		4
        /*0160*/ 	.byte	0x04, 0x1c
        /*0162*/ 	.short	(.L_1465 - .L_1464)


	//   ....[0]....
.L_1464:
        /*0164*/ 	.word	0x00000150


	//   ....[1]....
        /*0168*/ 	.word	0x00001100


	//----- nvinfo : EIATTR_MAX_THREADS
	.align		4
.L_1465:
        /*016c*/ 	.byte	0x04, 0x05
        /*016e*/ 	.short	(.L_1467 - .L_1466)
.L_1466:
        /*0170*/ 	.word	0x00000100
        /*0174*/ 	.word	0x00000001
        /*0178*/ 	.word	0x00000001


	//----- nvinfo : EIATTR_CRS_STACK_SIZE
	.align		4
.L_1467:
        /*017c*/ 	.byte	0x04, 0x1e
        /*017e*/ 	.short	(.L_1469 - .L_1468)
.L_1468:
        /*0180*/ 	.word	0x00000000


	//----- nvinfo : EIATTR_CBANK_PARAM_SIZE
	.align		4
.L_1469:
        /*0184*/ 	.byte	0x03, 0x19
        /*0186*/ 	.short	0x0050


	//----- nvinfo : EIATTR_PARAM_CBANK
	.align		4
        /*0188*/ 	.byte	0x04, 0x0a
        /*018a*/ 	.short	(.L_1471 - .L_1470)
	.align		4
.L_1470:
        /*018c*/ 	.word	index@(.nv.constant0._Z35kOptimizerStatic8bit1StateBlockwiseI6__halfLi1ELi256ELi1EEvPT_S2_PhfffifPfS4_ffbi)
        /*0190*/ 	.short	0x0380
        /*0192*/ 	.short	0x0050


	//----- nvinfo : EIATTR_SW_WAR
	.align		4
.L_1471:
        /*0194*/ 	.byte	0x04, 0x36
        /*0196*/ 	.short	(.L_1473 - .L_1472)
.L_1472:
        /*0198*/ 	.word	0x00000008
.L_1473:


//--------------------- .nv.info._Z35kOptimizerStatic8bit1StateBlockwiseIfLi1ELi256ELi1EEvPT_S1_PhfffifPfS3_ffbi --------------------------
	.section	.nv.info._Z35kOptimizerStatic8bit1StateBlockwiseIfLi1ELi256ELi1EEvPT_S1_PhfffifPfS3_ffbi,"",@"SHT_CUDA_INFO"
	.sectionflags	@""
	.align	4


	//----- nvinfo : EIATTR_CUDA_API_VERSION
	.align		4
        /*0000*/ 	.byte	0x04, 0x37
        /*0002*/ 	.short	(.L_1475 - .L_1474)
.L_1474:
        /*0004*/ 	.word	0x00000082


	//----- nvinfo : EIATTR_KPARAM_INFO
	.align		4
.L_1475:
        /*0008*/ 	.byte	0x04, 0x17
        /*000a*/ 	.short	(.L_1477 - .L_1476)
.L_1476:
        /*000c*/ 	.word	0x00000000
        /*0010*/ 	.short	0x000d
        /*0012*/ 	.short	0x004c
        /*0014*/ 	.byte	0x00, 0xf0, 0x11, 0x00


	//----- nvinfo : EIATTR_KPARAM_INFO
	.align		4
.L_1477:
        /*0018*/ 	.byte	0x04, 0x17
        /*001a*/ 	.short	(.L_1479 - .L_1478)
.L_1478:
        /*001c*/ 	.word	0x00000000
        /*0020*/ 	.short	0x000c
        /*0022*/ 	.short	0x0048
        /*0024*/ 	.byte	0x00, 0xf0, 0x05, 0x00


	//----- nvinfo : EIATTR_KPARAM_INFO
	.align		4
.L_1479:
        /*0028*/ 	.byte	0x04, 0x17
        /*002a*/ 	.short	(.L_1481 - .L_1480)
.L_1480:
        /*002c*/ 	.word	0x00000000
        /*0030*/ 	.short	0x000b
        /*0032*/ 	.short	0x0044
        /*0034*/ 	.byte	0x00, 0xf0, 0x11, 0x00


	//----- nvinfo : EIATTR_KPARAM_INFO
	.align		4
.L_1481:
        /*0038*/ 	.byte	0x04, 0x17
        /*003a*/ 	.short	(.L_1483 - .L_1482)
.L_1482:
        /*003c*/ 	.word	0x00000000
        /*0040*/ 	.short	0x000a
        /*0042*/ 	.short	0x0040
        /*0044*/ 	.byte	0x00, 0xf0, 0x11, 0x00


	//----- nvinfo : EIATTR_KPARAM_INFO
	.align		4
.L_1483:
        /*0048*/ 	.byte	0x04, 0x17
        /*004a*/ 	.short	(.L_1485 - .L_1484)
.L_1484:
        /*004c*/ 	.word	0x00000000
        /*0050*/ 	.short	0x0009
        /*0052*/ 	.short	0x0038
        /*0054*/ 	.byte	0x00, 0xf5, 0x21, 0x00


	//----- nvinfo : EIATTR_KPARAM_INFO
	.align		4
.L_1485:
        /*0058*/ 	.byte	0x04, 0x17
        /*005a*/ 	.short	(.L_1487 - .L_1486)
.L_1486:
        /*005c*/ 	.word	0x00000000
        /*0060*/ 	.short	0x0008
        /*0062*/ 	.short	0x0030
        /*0064*/ 	.byte	0x00, 0xf5, 0x21, 0x00


	//----- nvinfo : EIATTR_KPARAM_INFO
	.align		4
.L_1487:
        /*0068*/ 	.byte	0x04, 0x17
        /*006a*/ 	.short	(.L_1489 - .L_1488)
.L_1488:
        /*006c*/ 	.word	0x00000000
        /*0070*/ 	.short	0x0007
        /*0072*/ 	.short	0x0028
        /*0074*/ 	.byte	0x00, 0xf0, 0x11, 0x00


	//----- nvinfo : EIATTR_KPARAM_INFO
	.align		4
.L_1489:
        /*0078*/ 	.byte	0x04, 0x17
        /*007a*/ 	.short	(.L_1491 - .L_1490)
.L_1490:
        /*007c*/ 	.word	0x00000000
        /*0080*/ 	.short	0x0006
        /*0082*/ 	.short	0x0024
        /*0084*/ 	.byte	0x00, 0xf0, 0x11, 0x00


	//----- nvinfo : EIATTR_KPARAM_INFO
	.align		4
.L_1491:
        /*0088*/ 	.byte	0x04, 0x17
        /*008a*/ 	.short	(.L_1493 - .L_1492)
.L_1492:
        /*008c*/ 	.word	0x00000000
        /*0090*/ 	.short	0x0005
        /*0092*/ 	.short	0x0020
        /*0094*/ 	.byte	0x00, 0xf0, 0x11, 0x00


	//----- nvinfo : EIATTR_KPARAM_INFO
	.align		4
.L_1493:
        /*0098*/ 	.byte	0x04, 0x17
        /*009a*/ 	.short	(.L_1495 - .L_1494)
.L_1494:
        /*009c*/ 	.word	0x00000000
        /*00a0*/ 	.short	0x0004
        /*00a2*/ 	.short	0x001c
        /*00a4*/ 	.byte	0x00, 0xf0, 0x11, 0x00


	//----- nvinfo : EIATTR_KPARAM_INFO
	.align		4
.L_1495:
        /*00a8*/ 	.byte	0x04, 0x17
        /*00aa*/ 	.short	(.L_1497 - .L_1496)
.L_1496:
        /*00ac*/ 	.word	0x00000000
        /*00b0*/ 	.short	0x0003
        /*00b2*/ 	.short	0x0018
        /*00b4*/ 	.byte	0x00, 0xf0, 0x11, 0x00


	//----- nvinfo : EIATTR_KPARAM_INFO
	.align		4
.L_1497:
        /*00b8*/ 	.byte	0x04, 0x17
        /*00ba*/ 	.short	(.L_1499 - .L_1498)
.L_1498:
        /*00bc*/ 	.word	0x00000000
        /*00c0*/ 	.short	0x0002
        /*00c2*/ 	.short	0x0010
        /*00c4*/ 	.byte	0x00, 0xf5, 0x21, 0x00


	//----- nvinfo : EIATTR_KPARAM_INFO
	.align		4
.L_1499:
        /*00c8*/ 	.byte	0x04, 0x17
        /*00ca*/ 	.short	(.L_1501 - .L_1500)
.L_1500:
        /*00cc*/ 	.word	0x00000000
        /*00d0*/ 	.short	0x0001
        /*00d2*/ 	.short	0x0008
        /*00d4*/ 	.byte	0x00, 0xf5, 0x21, 0x00


	//----- nvinfo : EIATTR_KPARAM_INFO
	.align		4
.L_1501:
        /*00d8*/ 	.byte	0x04, 0x17
        /*00da*/ 	.short	(.L_1503 - .L_1502)
.L_1502:
        /*00dc*/ 	.word	0x00000000
        /*00e0*/ 	.short	0x0000
        /*00e2*/ 	.short	0x0000
        /*00e4*/ 	.byte	0x00, 0xf5, 0x21, 0x00


	//----- nvinfo : EIATTR_SPARSE_MMA_MASK
	.align		4
.L_1503:
        /*00e8*/ 	.byte	0x03, 0x50
        /*00ea*/ 	.short	0x0000


	//----- nvinfo : EIATTR_MAXREG_COUNT
	.align		4
        /*00ec*/ 	.byte	0x03, 0x1b
        /*00ee*/ 	.short	0x0050


	//----- nvinfo : EIATTR_NUM_BARRIERS
	.align		4
        /*00f0*/ 	.byte	0x02, 0x4c
        /*00f2*/ 	.byte	0x01
	.zero		1


	//----- nvinfo : EIATTR_MERCURY_ISA_VERSION
	.align		4
        /*00f4*/ 	.byte	0x03, 0x5f
        /*00f6*/ 	.short	0x0101


	//----- nvinfo : EIATTR_UNUSED_LOAD_BYTE_OFFSET
	.align		4
        /*00f8*/ 	.byte	0x04, 0x44
        /*00fa*/ 	.short	(.L_1505 - .L_1504)


	//   ....[0]....
.L_1504:
        /*00fc*/ 	.word	0x000007b0
        /*0100*/ 	.word	0x0000fff0


	//----- nvinfo : EIATTR_COOP_GROUP_MASK_REGIDS
	.align		4
.L_1505:
        /*0104*/ 	.byte	0x04, 0x29
        /*0106*/ 	.short	(.L_1507 - .L_1506)


	//   ....[0]....
.L_1506:
        /*0108*/ 	.word	0xffffffff


	//   ....[1]....
        /*010c*/ 	.word	0xffffffff


	//   ....[2]....
        /*0110*/ 	.word	0xffffffff


	//   ....[3]....
        /*0114*/ 	.word	0xffffffff


	//   ....[4]....
        /*0118*/ 	.word	0xffffffff


	//   ....[5]....
        /*011c*/ 	.word	0xffffffff


	//   ....[6]....
        /*0120*/ 	.word	0xffffffff


	//   ....[7]....
        /*0124*/ 	.word	0xffffffff


	//   ....[8]....
        /*0128*/ 	.word	0xffffffff


	//   ....[9]....
        /*012c*/ 	.word	0xffffffff


	//----- nvinfo : EIATTR_COOP_GROUP_INSTR_OFFSETS
	.align		4
.L_1507:
        /*0130*/ 	.byte	0x04, 0x28
        /*0132*/ 	.short	(.L_1509 - .L_1508)


	//   ....[0]....
.L_1508:
        /*0134*/ 	.word	0x000003c0


	//   ....[1]....
        /*0138*/ 	.word	0x00000450


	//   ....[2]....
        /*013c*/ 	.word	0x00000500


	//   ....[3]....
        /*0140*/ 	.word	0x00000620


	//   ....[4]....
        /*0144*/ 	.word	0x00000660


	//   ....[5]....
        /*0148*/ 	.word	0x000006a0


	//   ....[6]....
        /*014c*/ 	.word	0x000006e0


	//   ....[7]....
        /*0150*/ 	.word	0x00000730


	//   ....[8]....
        /*0154*/ 	.word	0x00000970


	//   ....[9]....
        /*0158*/ 	.word	0x00001000


	//----- nvinfo : EIATTR_VRC_CTA_INIT_COUNT
	.align		4
.L_1509:
        /*015c*/ 	.byte	0x02, 0x4a
	.zero		1
	.zero		1


	//----- nvinfo : EIATTR_EXIT_INSTR_OFFSETS
	.align		4
        /*0160*/ 	.byte	0x04, 0x1c
        /*0162*/ 	.short	(.L_1511 - .L_1510)


	//   ....[0]....
.L_1510:
        /*0164*/ 	.word	0x00000150


	//   ....[1]....
        /*0168*/ 	.word	0x000010a0


	//----- nvinfo : EIATTR_MAX_THREADS
	.align		4
.L_1511:
        /*016c*/ 	.byte	0x04, 0x05
        /*016e*/ 	.short	(.L_1513 - .L_1512)
.L_1512:
        /*0170*/ 	.word	0x00000100
        /*0174*/ 	.word	0x00000001
        /*0178*/ 	.word	0x00000001


	//----- nvinfo : EIATTR_CRS_STACK_SIZE
	.align		4
.L_1513:
        /*017c*/ 	.byte	0x04, 0x1e
        /*017e*/ 	.short	(.L_1515 - .L_1514)
.L_1514:
        /*0180*/ 	.word	0x00000000


	//----- nvinfo : EIATTR_CBANK_PARAM_SIZE
	.align		4
.L_1515:
        /*0184*/ 	.byte	0x03, 0x19
        /*0186*/ 	.short	0x0050


	//----- nvinfo : EIATTR_PARAM_CBANK
	.align		4
        /*0188*/ 	.byte	0x04, 0x0a
        /*018a*/ 	.short	(.L_1517 - .L_1516)
	.align		4
.L_1516:
        /*018c*/ 	.word	index@(.nv.constant0._Z35kOptimizerStatic8bit1StateBlockwiseIfLi1ELi256ELi1EEvPT_S1_PhfffifPfS3_ffbi)
        /*0190*/ 	.short	0x0380
        /*0192*/ 	.short	0x0050


	//----- nvinfo : EIATTR_SW_WAR
	.align		4
.L_1517:
        /*0194*/ 	.byte	0x04, 0x36
        /*0196*/ 	.short	(.L_1519 - .L_1518)
.L_1518:
        /*0198*/ 	.word	0x00000008
.L_1519:


//--------------------- .nv.info._Z35kOptimizerStatic8bit2StateBlockwiseI13__nv_bfloat16Li6ELi256ELi1EEvPT_S2_PhS3_fffffifPfS4_S4_S4_ffbi --------------------------
	.section	.nv.info._Z35kOptimizerStatic8bit2StateBlockwiseI13__nv_bfloat16Li6ELi256ELi1EEvPT_S2_PhS3_fffffifPfS4_S4_S4_ffbi,"",@"SHT_CUDA_INFO"
	.sectionflags	@""
	.align	4


	//----- nvinfo : EIATTR_CUDA_API_VERSION
	.align		4
        /*0000*/ 	.byte	0x04, 0x37
        /*0002*/ 	.short	(.L_1521 - .L_1520)
.L_1520:
        /*0004*/ 	.word	0x00000082


	//----- nvinfo : EIATTR_KPARAM_INFO
	.align		4
.L_1521:
        /*0008*/ 	.byte	0x04, 0x17
        /*000a*/ 	.short	(.L_1523 - .L_1522)
.L_1522:
        /*000c*/ 	.word	0x00000000
        /*0010*/ 	.short	0x0012
        /*0012*/ 	.short	0x006c
        /*0014*/ 	.byte	0x00, 0xf0, 0x11, 0x00


	//----- nvinfo : EIATTR_KPARAM_INFO
	.align		4
.L_1523:
        /*0018*/ 	.byte	0x04, 0x17
        /*001a*/ 	.short	(.L_1525 - .L_1524)
.L_1524:
        /*001c*/ 	.word	0x00000000
        /*0020*/ 	.short	0x0011
        /*0022*/ 	.short	0x0068
        /*0024*/ 	.byte	0x00, 0xf0, 0x05, 0x00


	//----- nvinfo : EIATTR_KPARAM_INFO
	.align		4
.L_1525:
        /*0028*/ 	.byte	0x04, 0x17
        /*002a*/ 	.short	(.L_1527 - .L_1526)
.L_1526:
        /*002c*/ 	.word	0x00000000
        /*0030*/ 	.short	0x0010
        /*0032*/ 	.short	0x0064
        /*0034*/ 	.byte	0x00, 0xf0, 0x11, 0x00


	//----- nvinfo : EIATTR_KPARAM_INFO
	.align		4
.L_1527:
        /*0038*/ 	.byte	0x04, 0x17
        /*003a*/ 	.short	(.L_1529 - .L_1528)
.L_1528:
        /*003c*/ 	.word	0x00000000
        /*0040*/ 	.short	0x000f
        /*0042*/ 	.short	0x0060
        /*0044*/ 	.byte	0x00, 0xf0, 0x11, 0x00


	//----- nvinfo : EIATTR_KPARAM_INFO
	.align		4
.L_1529:
        /*0048*/ 	.byte	0x04, 0x17
        /*004a*/ 	.short	(.L_1531 - .L_1530)
.L_1530:
        /*004c*/ 	.word	0x00000000
        /*0050*/ 	.short	0x000e
        /*0052*/ 	.short	0x0058
        /*0054*/ 	.byte	0x00, 0xf5, 0x21, 0x00


	//----- nvinfo : EIATTR_KPARAM_INFO
	.align		4
.L_1531:
        /*0058*/ 	.byte	0x04, 0x17
        /*005a*/ 	.short	(.L_1533 - .L_1532)
.L_1532:
        /*005c*/ 	.word	0x00000000
        /*0060*/ 	.short	0x000d
        /*0062*/ 	.short	0x0050
        /*0064*/ 	.byte	0x00, 0xf5, 0x21, 0x00


	//----- nvinfo : EIATTR_KPARAM_INFO
	.align		4
.L_1533:
        /*0068*/ 	.byte	0x04, 0x17
        /*006a*/ 	.short	(.L_1535 - .L_1534)
.L_1534:
        /*006c*/ 	.word	0x00000000
        /*0070*/ 	.short	0x000c
        /*0072*/ 	.short	0x0048
        /*0074*/ 	.byte	0x00, 0xf5, 0x21, 0x00


	//----- nvinfo : EIATTR_KPARAM_INFO
	.align		4
.L_1535:
        /*0078*/ 	.byte	0x04, 0x17
        /*007a*/ 	.short	(.L_1537 - .L_1536)
.L_1536:
        /*007c*/ 	.word	0x00000000
        /*0080*/ 	.short	0x000b
        /*0082*/ 	.short	0x0040
        /*0084*/ 	.byte	0x00, 0xf5, 0x21, 0x00


	//----- nvinfo : EIATTR_KPARAM_INFO
	.align		4
.L_1537:
        /*0088*/ 	.byte	0x04, 0x17
        /*008a*/ 	.short	(.L_1539 - .L_1538)
.L_1538:
        /*008c*/ 	.word	0x00000000
        /*0090*/ 	.short	0x000a
        /*0092*/ 	.short	0x0038
        /*0094*/ 	.byte	0x00, 0xf0, 0x11, 0x00


	//----- nvinfo : EIATTR_KPARAM_INFO
	.align		4
.L_1539:
        /*0098*/ 	.byte	0x04, 0x17
        /*009a*/ 	.short	(.L_1541 - .L_1540)
.L_1540:
        /*009c*/ 	.word	0x00000000
        /*00a0*/ 	.short	0x0009
        /*00a2*/ 	.short	0x0034
        /*00a4*/ 	.byte	0x00, 0xf0, 0x11, 0x00


	//----- nvinfo : EIATTR_KPARAM_INFO
	.align		4
.L_1541:
        /*00a8*/ 	.byte	0x04, 0x17
        /*00aa*/ 	.short	(.L_1543 - .L_1542)
.L_1542:
        /*00ac*/ 	.word	0x00000000
        /*00b0*/ 	.short	0x0008
        /*00b2*/ 	.short	0x0030
        /*00b4*/ 	.byte	0x00, 0xf0, 0x11, 0x00


	//----- nvinfo : EIATTR_KPARAM_INFO
	.align		4
.L_1543:
        /*00b8*/ 	.byte	0x04, 0x17
        /*00ba*/ 	.short	(.L_1545 - .L_1544)
.L_1544:
        /*00bc*/ 	.word	0x00000000
        /*00c0*/ 	.short	0x0007
        /*00c2*/ 	.short	0x002c
        /*00c4*/ 	.byte	0x00, 0xf0, 0x11, 0x00


	//----- nvinfo : EIATTR_KPARAM_INFO
	.align		4
.L_1545:
        /*00c8*/ 	.byte	0x04, 0x17
        /*00ca*/ 	.short	(.L_1547 - .L_1546)
.L_1546:
        /*00cc*/ 	.word	0x00000000
        /*00d0*/ 	.short	0x0006
        /*00d2*/ 	.short	0x0028
        /*00d4*/ 	.byte	0x00, 0xf0, 0x11, 0x00


	//----- nvinfo : EIATTR_KPARAM_INFO
	.align		4
.L_1547:
        /*00d8*/ 	.byte	0x04, 0x17
        /*00da*/ 	.short	(.L_1549 - .L_1548)
.L_1548:
        /*00dc*/ 	.word	0x00000000
        /*00e0*/ 	.short	0x0005
        /*00e2*/ 	.short	0x0024
        /*00e4*/ 	.byte	0x00, 0xf0, 0x11, 0x00


	//----- nvinfo : EIATTR_KPARAM_INFO
	.align		4
.L_1549:
        /*00e8*/ 	.byte	0x04, 0x17
        /*00ea*/ 	.short	(.L_1551 - .L_1550)
.L_1550:
        /*00ec*/ 	.word	0x00000000
        /*00f0*/ 	.short	0x0004
        /*00f2*/ 	.short	0x0020
        /*00f4*/ 	.byte	0x00, 0xf0, 0x11, 0x00


	//----- nvinfo : EIATTR_KPARAM_INFO
	.align		4
.L_1551:
        /*00f8*/ 	.byte	0x04, 0x17
        /*00fa*/ 	.short	(.L_1553 - .L_1552)
.L_1552:
        /*00fc*/ 	.word	0x00000000
        /*0100*/ 	.short	0x0003
        /*0102*/ 	.short	0x0018
        /*0104*/ 	.byte	0x00, 0xf5, 0x21, 0x00


	//----- nvinfo : EIATTR_KPARAM_INFO
	.align		4
.L_1553:
        /*0108*/ 	.byte	0x04, 0x17
        /*010a*/ 	.short	(.L_1555 - .L_1554)
.L_1554:
        /*010c*/ 	.word	0x00000000
        /*0110*/ 	.short	0x0002
        /*0112*/ 	.short	0x0010
        /*0114*/ 	.byte	0x00, 0xf5, 0x21, 0x00


	//----- nvinfo : EIATTR_KPARAM_INFO
	.align		4
.L_1555:
        /*0118*/ 	.byte	0x04, 0x17
        /*011a*/ 	.short	(.L_1557 - .L_1556)
.L_1556:
        /*011c*/ 	.word	0x00000000
        /*0120*/ 	.short	0x0001
        /*0122*/ 	.short	0x0008
        /*0124*/ 	.byte	0x00, 0xf5, 0x21, 0x00


	//----- nvinfo : EIATTR_KPARAM_INFO
	.align		4
.L_1557:
        /*0128*/ 	.byte	0x04, 0x17
        /*012a*/ 	.short	(.L_1559 - .L_1558)
.L_1558:
        /*012c*/ 	.word	0x00000000
        /*0130*/ 	.short	0x0000
        /*0132*/ 	.short	0x0000
        /*0134*/ 	.byte	0x00, 0xf5, 0x21, 0x00


	//----- nvinfo : EIATTR_SPARSE_MMA_MASK
	.align		4
.L_1559:
        /*0138*/ 	.byte	0x03, 0x50
        /*013a*/ 	.short	0x0000


	//----- nvinfo : EIATTR_MAXREG_COUNT
	.align		4
        /*013c*/ 	.byte	0x03, 0x1b
        /*013e*/ 	.short	0x0050


	//----- nvinfo : EIATTR_NUM_BARRIERS
	.align		4
        /*0140*/ 	.byte	0x02, 0x4c
        /*0142*/ 	.byte	0x01
	.zero		1


	//----- nvinfo : EIATTR_MERCURY_ISA_VERSION
	.align		4
        /*0144*/ 	.byte	0x03, 0x5f
        /*0146*/ 	.short	0x0101


	//----- nvinfo : EIATTR_UNUSED_LOAD_BYTE_OFFSET
	.align		4
        /*0148*/ 	.byte	0x04, 0x44
        /*014a*/ 	.short	(.L_1561 - .L_1560)


	//   ....[0]....
.L_1560:
        /*014c*/ 	.word	0x000012c0
        /*0150*/ 	.word	0x0000fff0


	//   ....[1]....
        /*0154*/ 	.word	0x00001440
        /*0158*/ 	.word	0x0000fff0


	//----- nvinfo : EIATTR_COOP_GROUP_MASK_REGIDS
	.align		4
.L_1561:
        /*015c*/ 	.byte	0x04, 0x29
        /*015e*/ 	.short	(.L_1563 - .L_1562)


	//   ....[0]....
.L_1562:
        /*0160*/ 	.word	0xffffffff


	//   ....[1]....
        /*0164*/ 	.word	0xffffffff


	//   ....[2]....
        /*0168*/ 	.word	0xffffffff


	//   ....[3]....
        /*016c*/ 	.word	0xffffffff


	//   ....[4]....
        /*0170*/ 	.word	0xffffffff


	//   ....[5]....
        /*0174*/ 	.word	0xffffffff


	//   ....[6]....
        /*0178*/ 	.word	0xffffffff


	//   ....[7]....
        /*017c*/ 	.word	0xffffffff


	//   ....[8]....
        /*0180*/ 	.word	0xffffffff


	//   ....[9]....
        /*0184*/ 	.word	0xffffffff


	//   ....[10]....
        /*0188*/ 	.word	0xffffffff


	//   ....[11]....
        /*018c*/ 	.word	0xffffffff


	//   ....[12]....
        /*0190*/ 	.word	0xffffffff


	//   ....[13]....
        /*0194*/ 	.word	0xffffffff


	//   ....[14]....
        /*0198*/ 	.word	0xffffffff


	//   ....[15]....
        /*019c*/ 	.word	0xffffffff


	//   ....[16]....
        /*01a0*/ 	.word	0xffffffff


	//   ....[17]....
        /*01a4*/ 	.word	0xffffffff


	//   ....[18]....
        /*01a8*/ 	.word	0xffffffff


	//   ....[19]....
        /*01ac*/ 	.word	0xffffffff


	//   ....[20]....
        /*01b0*/ 	.word	0xffffffff


	//   ....[21]....
        /*01b4*/ 	.word	0xffffffff


	//   ....[22]....
        /*01b8*/ 	.word	0xffffffff


	//   ....[23]....
        /*01bc*/ 	.word	0xffffffff


	//----- nvinfo : EIATTR_COOP_GROUP_INSTR_OFFSETS
	.align		4
.L_1563:
        /*01c0*/ 	.byte	0x04, 0x28
        /*01c2*/ 	.short	(.L_1565 - .L_1564)


	//   ....[0]....
.L_1564:
        /*01c4*/ 	.word	0x000006e0


	//   ....[1]....
        /*01c8*/ 	.word	0x00000770


	//   ....[2]....
        /*01cc*/ 	.word	0x00000800


	//   ....[3]....
        /*01d0*/ 	.word	0x000008c0


	//   ....[4]....
        /*01d4*/ 	.word	0x00000ab0


	//   ....[5]....
        /*01d8*/ 	.word	0x00000b10


	//   ....[6]....
        /*01dc*/ 	.word	0x00000b60


	//   ....[7]....
        /*01e0*/ 	.word	0x00000bb0


	//   ....[8]....
        /*01e4*/ 	.word	0x00000be0


	//   ....[9]....
        /*01e8*/ 	.word	0x00000dd0


	//   ....[10]....
        /*01ec*/ 	.word	0x00000e30


	//   ....[11]....
        /*01f0*/ 	.word	0x00000e70


	//   ....[12]....
        /*01f4*/ 	.word	0x00000eb0


	//   ....[13]....
        /*01f8*/ 	.word	0x00000ee0


	//   ....[14]....
        /*01fc*/ 	.word	0x000010d0


	//   ....[15]....
        /*0200*/ 	.word	0x00001170


	//   ....[16]....
        /*0204*/ 	.word	0x000011b0


	//   ....[17]....
        /*0208*/ 	.word	0x000011f0


	//   ....[18]....
        /*020c*/ 	.word	0x00001230


	//   ....[19]....
        /*0210*/ 	.word	0x000014a0


	//   ....[20]....
        /*0214*/ 	.word	0x00001640


	//   ....[21]....
        /*0218*/ 	.word	0x000026a0


	//   ....[22]....
        /*021c*/ 	.word	0x00002790


	//   ....[23]....
        /*0220*/ 	.word	0x00002830


	//----- nvinfo : EIATTR_VRC_CTA_INIT_COUNT
	.align		4
.L_1565:
        /*0224*/ 	.byte	0x02, 0x4a
	.zero		1
	.zero		1


	//----- nvinfo : EIATTR_EXIT_INSTR_OFFSETS
	.align		4
        /*0228*/ 	.byte	0x04, 0x1c
        /*022a*/ 	.short	(.L_1567 - .L_1566)


	//   ....[0]....
.L_1566:
        /*022c*/ 	.word	0x000002c0


	//   ....[1]....
        /*0230*/ 	.word	0x000028d0


	//----- nvinfo : EIATTR_MAX_THREADS
	.align		4
.L_1567:
        /*0234*/ 	.byte	0x04, 0x05
        /*0236*/ 	.short	(.L_1569 - .L_1568)
.L_1568:
        /*0238*/ 	.word	0x00000100
        /*023c*/ 	.word	0x00000001
        /*0240*/ 	.word	0x00000001


	//----- nvinfo : EIATTR_CRS_STACK_SIZE
	.align		4
.L_1569:
        /*0244*/ 	.byte	0x04, 0x1e
        /*0246*/ 	.short	(.L_1571 - .L_1570)
.L_1570:
        /*0248*/ 	.word	0x00000000


	//----- nvinfo : EIATTR_CBANK_PARAM_SIZE
	.align		4
.L_1571:
        /*024c*/ 	.byte	0x03, 0x19
        /*024e*/ 	.short	0x0070


	//----- nvinfo : EIATTR_PARAM_CBANK
	.align		4
        /*0250*/ 	.byte	0x04, 0x0a
        /*0252*/ 	.short	(.L_1573 - .L_1572)
	.align		4
.L_1572:
        /*0254*/ 	.word	index@(.nv.constant0._Z35kOptimizerStatic8bit2StateBlockwiseI13__nv_bfloat16Li6ELi256ELi1EEvPT_S2_PhS3_fffffifPfS4_S4_S4_ffbi)
        /*0258*/ 	.short	0x0380
        /*025a*/ 	.short	0x0070


	//----- nvinfo : EIATTR_SW_WAR
	.align		4
.L_1573:
        /*025c*/ 	.byte	0x04, 0x36
        /*025e*/ 	.short	(.L_1575 - .L_1574)
.L_1574:
        /*0260*/ 	.word	0x00000008
.L_1575:


//--------------------- .nv.info._Z35kOptimizerStatic8bit2StateBlockwiseI6__halfLi6ELi256ELi1EEvPT_S2_PhS3_fffffifPfS4_S4_S4_ffbi --------------------------
	.section	.nv.info._Z35kOptimizerStatic8bit2StateBlockwiseI6__halfLi6ELi256ELi1EEvPT_S2_PhS3_fffffifPfS4_S4_S4_ffbi,"",@"SHT_CUDA_INFO"
	.sectionflags	@""
	.align	4


	//----- nvinfo : EIATTR_CUDA_API_VERSION
	.align		4
        /*0000*/ 	.byte	0x04, 0x37
        /*0002*/ 	.short	(.L_1577 - .L_1576)
.L_1576:
        /*0004*/ 	.word	0x00000082


	//----- nvinfo : EIATTR_KPARAM_INFO
	.align		4
.L_1577:
        /*0008*/ 	.byte	0x04, 0x17
        /*000a*/ 	.short	(.L_1579 - .L_1578)
.L_1578:
        /*000c*/ 	.word	0x00000000
        /*0010*/ 	.short	0x0012
        /*0012*/ 	.short	0x006c
        /*0014*/ 	.byte	0x00, 0xf0, 0x11, 0x00


	//----- nvinfo : EIATTR_KPARAM_INFO
	.align		4
.L_1579:
        /*0018*/ 	.byte	0x04, 0x17
        /*001a*/ 	.short	(.L_1581 - .L_1580)
.L_1580:
        /*001c*/ 	.word	0x00000000
        /*0020*/ 	.short	0x0011
        /*0022*/ 	.short	0x0068
        /*0024*/ 	.byte	0x00, 0xf0, 0x05, 0x00


	//----- nvinfo : EIATTR_KPARAM_INFO
	.align		4
.L_1581:
        /*0028*/ 	.byte	0x04, 0x17
        /*002a*/ 	.short	(.L_1583 - .L_1582)
.L_1582:
        /*002c*/ 	.word	0x00000000
        /*0030*/ 	.short	0x0010
        /*0032*/ 	.short	0x0064
        /*0034*/ 	.byte	0x00, 0xf0, 0x11, 0x00


	//----- nvinfo : EIATTR_KPARAM_INFO
	.align		4
.L_1583:
        /*0038*/ 	.byte	0x04, 0x17
        /*003a*/ 	.short	(.L_1585 - .L_1584)
.L_1584:
        /*003c*/ 	.word	0x00000000
        /*0040*/ 	.short	0x000f
        /*0042*/ 	.short	0x0060
        /*0044*/ 	.byte	0x00, 0xf0, 0x11, 0x00


	//----- nvinfo : EIATTR_KPARAM_INFO
	.align		4
.L_1585:
        /*0048*/ 	.byte	0x04, 0x17
        /*004a*/ 	.short	(.L_1587 - .L_1586)
.L_1586:
        /*004c*/ 	.word	0x00000000
        /*0050*/ 	.short	0x000e
        /*0052*/ 	.short	0x0058
        /*0054*/ 	.byte	0x00, 0xf5, 0x21, 0x00


	//----- nvinfo : EIATTR_KPARAM_INFO
	.align		4
.L_1587:
        /*0058*/ 	.byte	0x04, 0x17
        /*005a*/ 	.short	(.L_1589 - .L_1588)
.L_1588:
        /*005c*/ 	.word	0x00000000
        /*0060*/ 	.short	0x000d
        /*0062*/ 	.short	0x0050
        /*0064*/ 	.byte	0x00, 0xf5, 0x21, 0x00


	//----- nvinfo : EIATTR_KPARAM_INFO
	.align		4
.L_1589:
        /*0068*/ 	.byte	0x04, 0x17
        /*006a*/ 	.short	(.L_1591 - .L_1590)
.L_1590:
        /*006c*/ 	.word	0x00000000
        /*0070*/ 	.short	0x000c
        /*0072*/ 	.short	0x0048
        /*0074*/ 	.byte	0x00, 0xf5, 0x21, 0x00


	//----- nvinfo : EIATTR_KPARAM_INFO
	.align		4
.L_1591:
        /*0078*/ 	.byte	0x04, 0x17
        /*007a*/ 	.short	(.L_1593 - .L_1592)
.L_1592:
        /*007c*/ 	.word	0x00000000
        /*0080*/ 	.short	0x000b
        /*0082*/ 	.short	0x0040
        /*0084*/ 	.byte	0x00, 0xf5, 0x21, 0x00


	//----- nvinfo : EIATTR_KPARAM_INFO
	.align		4
.L_1593:
        /*0088*/ 	.byte	0x04, 0x17
        /*008a*/ 	.short	(.L_1595 - .L_1594)
.L_1594:
        /*008c*/ 	.word	0x00000000
        /*0090*/ 	.short	0x000a
        /*0092*/ 	.short	0x0038
        /*0094*/ 	.byte	0x00, 0xf0, 0x11, 0x00


	//----- nvinfo : EIATTR_KPARAM_INFO
	.align		4
.L_1595:
        /*0098*/ 	.byte	0x04, 0x17
        /*009a*/ 	.short	(.L_1597 - .L_1596)
.L_1596:
        /*009c*/ 	.word	0x00000000
        /*00a0*/ 	.short	0x0009
        /*00a2*/ 	.short	0x0034
        /*00a4*/ 	.byte	0x00, 0xf0, 0x11, 0x00


	//----- nvinfo : EIATTR_KPARAM_INFO
	.align		4
.L_1597:
        /*00a8*/ 	.byte	0x04, 0x17
        /*00aa*/ 	.short	(.L_1599 - .L_1598)
.L_1598:
        /*00ac*/ 	.word	0x00000000
        /*00b0*/ 	.short	0x0008
        /*00b2*/ 	.short	0x0030
        /*00b4*/ 	.byte	0x00, 0xf0, 0x11, 0x00


	//----- nvinfo : EIATTR_KPARAM_INFO
	.align		4
.L_1599:
        /*00b8*/ 	.byte	0x04, 0x17
        /*00ba*/ 	.short	(.L_1601 - .L_1600)
.L_1600:
        /*00bc*/ 	.word	0x00000000
        /*00c0*/ 	.short	0x0007
        /*00c2*/ 	.short	0x002c
        /*00c4*/ 	.byte	0x00, 0xf0, 0x11, 0x00


	//----- nvinfo : EIATTR_KPARAM_INFO
	.align		4
.L_1601:
        /*00c8*/ 	.byte	0x04, 0x17
        /*00ca*/ 	.short	(.L_1603 - .L_1602)
.L_1602:
        /*00cc*/ 	.word	0x00000000
        /*00d0*/ 	.short	0x0006
        /*00d2*/ 	.short	0x0028
        /*00d4*/ 	.byte	0x00, 0xf0, 0x11, 0x00


	//----- nvinfo : EIATTR_KPARAM_INFO
	.align		4
.L_1603:
        /*00d8*/ 	.byte	0x04, 0x17
        /*00da*/ 	.short	(.L_1605 - .L_1604)
.L_1604:
        /*00dc*/ 	.word	0x00000000
        /*00e0*/ 	.short	0x0005
        /*00e2*/ 	.short	0x0024
        /*00e4*/ 	.byte	0x00, 0xf0, 0x11, 0x00


	//----- nvinfo : EIATTR_KPARAM_INFO
	.align		4
.L_1605:
        /*00e8*/ 	.byte	0x04, 0x17
        /*00ea*/ 	.short	(.L_1607 - .L_1606)
.L_1606:
        /*00ec*/ 	.word	0x00000000
        /*00f0*/ 	.short	0x0004
        /*00f2*/ 	.short	0x0020
        /*00f4*/ 	.byte	0x00, 0xf0, 0x11, 0x00


	//----- nvinfo : EIATTR_KPARAM_INFO
	.align		4
.L_1607:
        /*00f8*/ 	.byte	0x04, 0x17
        /*00fa*/ 	.short	(.L_1609 - .L_1608)
.L_1608:
        /*00fc*/ 	.word	0x00000000
        /*0100*/ 	.short	0x0003
        /*0102*/ 	.short	0x0018
        /*0104*/ 	.byte	0x00, 0xf5, 0x21, 0x00


	//----- nvinfo : EIATTR_KPARAM_INFO
	.align		4
.L_1609:
        /*0108*/ 	.byte	0x04, 0x17
        /*010a*/ 	.short	(.L_1611 - .L_1610)
.L_1610:
        /*010c*/ 	.word	0x00000000
        /*0110*/ 	.short	0x0002
        /*0112*/ 	.short	0x0010
        /*0114*/ 	.byte	0x00, 0xf5, 0x21, 0x00


	//----- nvinfo : EIATTR_KPARAM_INFO
	.align		4
.L_1611:
        /*0118*/ 	.byte	0x04, 0x17
        /*011a*/ 	.short	(.L_1613 - .L_1612)
.L_1612:
        /*011c*/ 	.word	0x00000000
        /*0120*/ 	.short	0x0001
        /*0122*/ 	.short	0x0008
        /*0124*/ 	.byte	0x00, 0xf5, 0x21, 0x00


	//----- nvinfo : EIATTR_KPARAM_INFO
	.align		4
.L_1613:
        /*0128*/ 	.byte	0x04, 0x17
        /*012a*/ 	.short	(.L_1615 - .L_1614)
.L_1614:
        /*012c*/ 	.word	0x00000000
        /*0130*/ 	.short	0x0000
        /*0132*/ 	.short	0x0000
        /*0134*/ 	.byte	0x00, 0xf5, 0x21, 0x00


	//----- nvinfo : EIATTR_SPARSE_MMA_MASK
	.align		4
.L_1615:
        /*0138*/ 	.byte	0x03, 0x50
        /*013a*/ 	.short	0x0000


	//----- nvinfo : EIATTR_MAXREG_COUNT
	.align		4
        /*013c*/ 	.byte	0x03, 0x1b
        /*013e*/ 	.short	0x0050


	//----- nvinfo : EIATTR_NUM_BARRIERS
	.align		4
        /*0140*/ 	.byte	0x02, 0x4c
        /*0142*/ 	.byte	0x01
	.zero		1


	//----- nvinfo : EIATTR_MERCURY_ISA_VERSION
	.align		4
        /*0144*/ 	.byte	0x03, 0x5f
        /*0146*/ 	.short	0x0101


	//----- nvinfo : EIATTR_UNUSED_LOAD_BYTE_OFFSET
	.align		4
        /*0148*/ 	.byte	0x04, 0x44
        /*014a*/ 	.short	(.L_1617 - .L_1616)


	//   ....[0]....
.L_1616:
        /*014c*/ 	.word	0x000012c0
        /*0150*/ 	.word	0x0000fff0


	//   ....[1]....
        /*0154*/ 	.word	0x00001440
        /*0158*/ 	.word	0x0000fff0


	//----- nvinfo : EIATTR_COOP_GROUP_MASK_REGIDS
	.align		4
.L_1617:
        /*015c*/ 	.byte	0x04, 0x29
        /*015e*/ 	.short	(.L_1619 - .L_1618)


	//   ....[0]....
.L_1618:
        /*0160*/ 	.word	0xffffffff


	//   ....[1]....
        /*0164*/ 	.word	0xffffffff


	//   ....[2]....
        /*0168*/ 	.word	0xffffffff


	//   ....[3]....
        /*016c*/ 	.word	0xffffffff


	//   ....[4]....
        /*0170*/ 	.word	0xffffffff


	//   ....[5]....
        /*0174*/ 	.word	0xffffffff


	//   ....[6]....
        /*0178*/ 	.word	0xffffffff


	//   ....[7]....
        /*017c*/ 	.word	0xffffffff


	//   ....[8]....
        /*0180*/ 	.word	0xffffffff


	//   ....[9]....
        /*0184*/ 	.word	0xffffffff


	//   ....[10]....
        /*0188*/ 	.word	0xffffffff


	//   ....[11]....
        /*018c*/ 	.word	0xffffffff


	//   ....[12]....
        /*0190*/ 	.word	0xffffffff


	//   ....[13]....
        /*0194*/ 	.word	0xffffffff


	//   ....[14]....
        /*0198*/ 	.word	0xffffffff


	//   ....[15]....
        /*019c*/ 	.word	0xffffffff


	//   ....[16]....
        /*01a0*/ 	.word	0xffffffff


	//   ....[17]....
        /*01a4*/ 	.word	0xffffffff


	//   ....[18]....
        /*01a8*/ 	.word	0xffffffff


	//   ....[19]....
        /*01ac*/ 	.word	0xffffffff


	//   ....[20]....
        /*01b0*/ 	.word	0xffffffff


	//   ....[21]....
        /*01b4*/ 	.word	0xffffffff


	//   ....[22]....
        /*01b8*/ 	.word	0xffffffff


	//   ....[23]....
        /*01bc*/ 	.word	0xffffffff


	//----- nvinfo : EIATTR_COOP_GROUP_INSTR_OFFSETS
	.align		4
.L_1619:
        /*01c0*/ 	.byte	0x04, 0x28
        /*01c2*/ 	.short	(.L_1621 - .L_1620)


	//   ....[0]....
.L_1620:
        /*01c4*/ 	.word	0x000006e0


	//   ....[1]....
        /*01c8*/ 	.word	0x00000770


	//   ....[2]....
        /*01cc*/ 	.word	0x00000800


	//   ....[3]....
        /*01d0*/ 	.word	0x000008c0


	//   ....[4]....
        /*01d4*/ 	.word	0x00000ab0


	//   ....[5]....
        /*01d8*/ 	.word	0x00000b10


	//   ....[6]....
        /*01dc*/ 	.word	0x00000b60


	//   ....[7]....
        /*01e0*/ 	.word	0x00000bb0


	//   ....[8]....
        /*01e4*/ 	.word	0x00000be0


	//   ....[9]....
        /*01e8*/ 	.word	0x00000dd0


	//   ....[10]....
        /*01ec*/ 	.word	0x00000e30


	//   ....[11]....
        /*01f0*/ 	.word	0x00000e70


	//   ....[12]....
        /*01f4*/ 	.word	0x00000eb0


	//   ....[13]....
        /*01f8*/ 	.word	0x00000ee0


	//   ....[14]....
        /*01fc*/ 	.word	0x000010d0


	//   ....[15]....
        /*0200*/ 	.word	0x00001170


	//   ....[16]....
        /*0204*/ 	.word	0x000011b0


	//   ....[17]....
        /*0208*/ 	.word	0x000011f0


	//   ....[18]....
        /*020c*/ 	.word	0x00001230


	//   ....[19]....
        /*0210*/ 	.word	0x000014a0


	//   ....[20]....
        /*0214*/ 	.word	0x00001630


	//   ....[21]....
        /*0218*/ 	.word	0x00002690


	//   ....[22]....
        /*021c*/ 	.word	0x00002780


	//   ....[23]....
        /*0220*/ 	.word	0x00002820


	//----- nvinfo : EIATTR_VRC_CTA_INIT_COUNT
	.align		4
.L_1621:
        /*0224*/ 	.byte	0x02, 0x4a
	.zero		1
	.zero		1


	//----- nvinfo : EIATTR_EXIT_INSTR_OFFSETS
	.align		4
        /*0228*/ 	.byte	0x04, 0x1c
        /*022a*/ 	.short	(.L_1623 - .L_1622)


	//   ....[0]....
.L_1622:
        /*022c*/ 	.word	0x000002c0


	//   ....[1]....
        /*0230*/ 	.word	0x000028c0


	//----- nvinfo : EIATTR_MAX_THREADS
	.align		4
.L_1623:
        /*0234*/ 	.byte	0x04, 0x05
        /*0236*/ 	.short	(.L_1625 - .L_1624)
.L_1624:
        /*0238*/ 	.word	0x00000100
        /*023c*/ 	.word	0x00000001
        /*0240*/ 	.word	0x00000001


	//----- nvinfo : EIATTR_CRS_STACK_SIZE
	.align		4
.L_1625:
        /*0244*/ 	.byte	0x04, 0x1e
        /*0246*/ 	.short	(.L_1627 - .L_1626)
.L_1626:
        /*0248*/ 	.word	0x00000000


	//----- nvinfo : EIATTR_CBANK_PARAM_SIZE
	.align		4
.L_1627:
        /*024c*/ 	.byte	0x03, 0x19
        /*024e*/ 	.short	0x0070


	//----- nvinfo : EIATTR_PARAM_CBANK
	.align		4
        /*0250*/ 	.byte	0x04, 0x0a
        /*0252*/ 	.short	(.L_1629 - .L_1628)
	.align		4
.L_1628:
        /*0254*/ 	.word	index@(.nv.constant0._Z35kOptimizerStatic8bit2StateBlockwiseI6__halfLi6ELi256ELi1EEvPT_S2_PhS3_fffffifPfS4_S4_S4_ffbi)
        /*0258*/ 	.short	0x0380
        /*025a*/ 	.short	0x0070


	//----- nvinfo : EIATTR_SW_WAR
	.align		4
.L_1629:
        /*025c*/ 	.byte	0x04, 0x36
        /*025e*/ 	.short	(.L_1631 - .L_1630)
.L_1630:
        /*0260*/ 	.word	0x00000008
.L_1631:


//--------------------- .nv.info._Z35kOptimizerStatic8bit2StateBlockwiseIfLi6ELi256ELi1EEvPT_S1_PhS2_fffffifPfS3_S3_S3_ffbi --------------------------
	.section	.nv.info._Z35kOptimizerStatic8bit2StateBlockwiseIfLi6ELi256ELi1EEvPT_S1_PhS2_fffffifPfS3_S3_S3_ffbi,"",@"SHT_CUDA_INFO"
	.sectionflags	@""
	.align	4


	//----- nvinfo : EIATTR_CUDA_API_VERSION
	.align		4
        /*0000*/ 	.byte	0x04, 0x37
        /*0002*/ 	.short	(.L_1633 - .L_1632)
.L_1632:
        /*0004*/ 	.word	0x00000082


	//----- nvinfo : EIATTR_KPARAM_INFO
	.align		4
.L_1633:
        /*0008*/ 	.byte	0x04, 0x17
        /*000a*/ 	.short	(.L_1635 - .L_1634)
.L_1634:
        /*000c*/ 	.word	0x00000000
        /*0010*/ 	.short	0x0012
        /*0012*/ 	.short	0x006c
        /*0014*/ 	.byte	0x00, 0xf0, 0x11, 0x00


	//----- nvinfo : EIATTR_KPARAM_INFO
	.align		4
.L_1635:
        /*0018*/ 	.byte	0x04, 0x17
        /*001a*/ 	.short	(.L_1637 - .L_1636)
.L_1636:
        /*001c*/ 	.word	0x00000000
        /*0020*/ 	.short	0x0011
        /*0022*/ 	.short	0x0068
        /*0024*/ 	.byte	0x00, 0xf0, 0x05, 0x00


	//----- nvinfo : EIATTR_KPARAM_INFO
	.align		4
.L_1637:
        /*0028*/ 	.byte	0x04, 0x17
        /*002a*/ 	.short	(.L_1639 - .L_1638)
.L_1638:
        /*002c*/ 	.word	0x00000000
        /*0030*/ 	.short	0x0010
        /*0032*/ 	.short	0x0064
        /*0034*/ 	.byte	0x00, 0xf0, 0x11, 0x00


	//----- nvinfo : EIATTR_KPARAM_INFO
	.align		4
.L_1639:
        /*0038*/ 	.byte	0x04, 0x17
        /*003a*/ 	.short	(.L_1641 - .L_1640)
.L_1640:
        /*003c*/ 	.word	0x00000000
        /*0040*/ 	.short	0x000f
        /*0042*/ 	.short	0x0060
        /*0044*/ 	.byte	0x00, 0xf0, 0x11, 0x00


	//----- nvinfo : EIATTR_KPARAM_INFO
	.align		4
.L_1641:
        /*0048*/ 	.byte	0x04, 0x17
        /*004a*/ 	.short	(.L_1643 - .L_1642)
.L_1642:
        /*004c*/ 	.word	0x00000000
        /*0050*/ 	.short	0x000e
        /*0052*/ 	.short	0x0058
        /*0054*/ 	.byte	0x00, 0xf5, 0x21, 0x00


	//----- nvinfo : EIATTR_KPARAM_INFO
	.align		4
.L_1643:
        /*0058*/ 	.byte	0x04, 0x17
        /*005a*/ 	.short	(.L_1645 - .L_1644)
.L_1644:
        /*005c*/ 	.word	0x00000000
        /*0060*/ 	.short	0x000d
        /*0062*/ 	.short	0x0050
        /*0064*/ 	.byte	0x00, 0xf5, 0x21, 0x00


	//----- nvinfo : EIATTR_KPARAM_INFO
	.align		4
.L_1645:
        /*0068*/ 	.byte	0x04, 0x17
        /*006a*/ 	.short	(.L_1647 - .L_1646)
.L_1646:
        /*006c*/ 	.word	0x00000000
        /*0070*/ 	.short	0x000c
        /*0072*/ 	.short	0x0048
        /*0074*/ 	.byte	0x00, 0xf5, 0x21, 0x00


	//----- nvinfo : EIATTR_KPARAM_INFO
	.align		4
.L_1647:
        /*0078*/ 	.byte	0x04, 0x17
        /*007a*/ 	.short	(.L_1649 - .L_1648)
.L_1648:
        /*007c*/ 	.word	0x00000000
        /*0080*/ 	.short	0x000b
        /*0082*/ 	.short	0x0040
        /*0084*/ 	.byte	0x00, 0xf5, 0x21, 0x00


	//----- nvinfo : EIATTR_KPARAM_INFO
	.align		4
.L_1649:
        /*0088*/ 	.byte	0x04, 0x17
        /*008a*/ 	.short	(.L_1651 - .L_1650)
.L_1650:
        /*008c*/ 	.word	0x00000000
        /*0090*/ 	.short	0x000a
        /*0092*/ 	.short	0x0038
        /*0094*/ 	.byte	0x00, 0xf0, 0x11, 0x00


	//----- nvinfo : EIATTR_KPARAM_INFO
	.align		4
.L_1651:
        /*0098*/ 	.byte	0x04, 0x17
        /*009a*/ 	.short	(.L_1653 - .L_1652)
.L_1652:
        /*009c*/ 	.word	0x00000000
        /*00a0*/ 	.short	0x0009
        /*00a2*/ 	.short	0x0034
        /*00a4*/ 	.byte	0x00, 0xf0, 0x11, 0x00


	//----- nvinfo : EIATTR_KPARAM_INFO
	.align		4
.L_1653:
        /*00a8*/ 	.byte	0x04, 0x17
        /*00aa*/ 	.short	(.L_1655 - .L_1654)
.L_1654:
        /*00ac*/ 	.word	0x00000000
        /*00b0*/ 	.short	0x0008
        /*00b2*/ 	.short	0x0030
        /*00b4*/ 	.byte	0x00, 0xf0, 0x11, 0x00


	//----- nvinfo : EIATTR_KPARAM_INFO
	.align		4
.L_1655:
        /*00b8*/ 	.byte	0x04, 0x17
        /*00ba*/ 	.short	(.L_1657 - .L_1656)
.L_1656:
        /*00bc*/ 	.word	0x00000000
        /*00c0*/ 	.short	0x0007
        /*00c2*/ 	.short	0x002c
        /*00c4*/ 	.byte	0x00, 0xf0, 0x11, 0x00


	//----- nvinfo : EIATTR_KPARAM_INFO
	.align		4
.L_1657:
        /*00c8*/ 	.byte	0x04, 0x17
        /*00ca*/ 	.short	(.L_1659 - .L_1658)
.L_1658:
        /*00cc*/ 	.word	0x00000000
        /*00d0*/ 	.short	0x0006
        /*00d2*/ 	.short	0x0028
        /*00d4*/ 	.byte	0x00, 0xf0, 0x11, 0x00


	//----- nvinfo : EIATTR_KPARAM_INFO
	.align		4
.L_1659:
        /*00d8*/ 	.byte	0x04, 0x17
        /*00da*/ 	.short	(.L_1661 - .L_1660)
.L_1660:
        /*00dc*/ 	.word	0x00000000
        /*00e0*/ 	.short	0x0005
        /*00e2*/ 	.short	0x0024
        /*00e4*/ 	.byte	0x00, 0xf0, 0x11, 0x00


	//----- nvinfo : EIATTR_KPARAM_INFO
	.align		4
.L_1661:
        /*00e8*/ 	.byte	0x04, 0x17
        /*00ea*/ 	.short	(.L_1663 - .L_1662)
.L_1662:
        /*00ec*/ 	.word	0x00000000
        /*00f0*/ 	.short	0x0004
        /*00f2*/ 	.short	0x0020
        /*00f4*/ 	.byte	0x00, 0xf0, 0x11, 0x00


	//----- nvinfo : EIATTR_KPARAM_INFO
	.align		4
.L_1663:
        /*00f8*/ 	.byte	0x04, 0x17
        /*00fa*/ 	.short	(.L_1665 - .L_1664)
.L_1664:
        /*00fc*/ 	.word	0x00000000
        /*0100*/ 	.short	0x0003
        /*0102*/ 	.short	0x0018
        /*0104*/ 	.byte	0x00, 0xf5, 0x21, 0x00


	//----- nvinfo : EIATTR_KPARAM_INFO
	.align		4
.L_1665:
        /*0108*/ 	.byte	0x04, 0x17
        /*010a*/ 	.short	(.L_1667 - .L_1666)
.L_1666:
        /*010c*/ 	.word	0x00000000
        /*0110*/ 	.short	0x0002
        /*0112*/ 	.short	0x0010
        /*0114*/ 	.byte	0x00, 0xf5, 0x21, 0x00


	//----- nvinfo : EIATTR_KPARAM_INFO
	.align		4
.L_1667:
        /*0118*/ 	.byte	0x04, 0x17
        /*011a*/ 	.short	(.L_1669 - .L_1668)
.L_1668:
        /*011c*/ 	.word	0x00000000
        /*0120*/ 	.short	0x0001
        /*0122*/ 	.short	0x0008
        /*0124*/ 	.byte	0x00, 0xf5, 0x21, 0x00


	//----- nvinfo : EIATTR_KPARAM_INFO
	.align		4
.L_1669:
        /*0128*/ 	.byte	0x04, 0x17
        /*012a*/ 	.short	(.L_1671 - .L_1670)
.L_1670:
        /*012c*/ 	.word	0x00000000
        /*0130*/ 	.short	0x0000
        /*0132*/ 	.short	0x0000
        /*0134*/ 	.byte	0x00, 0xf5, 0x21, 0x00


	//----- nvinfo : EIATTR_SPARSE_MMA_MASK
	.align		4
.L_1671:
        /*0138*/ 	.byte	0x03, 0x50
        /*013a*/ 	.short	0x0000


	//----- nvinfo : EIATTR_MAXREG_COUNT
	.align		4
        /*013c*/ 	.byte	0x03, 0x1b
        /*013e*/ 	.short	0x0050


	//----- nvinfo : EIATTR_NUM_BARRIERS
	.align		4
        /*0140*/ 	.byte	0x02, 0x4c
        /*0142*/ 	.byte	0x01
	.zero		1


	//----- nvinfo : EIATTR_MERCURY_ISA_VERSION
	.align		4
        /*0144*/ 	.byte	0x03, 0x5f
        /*0146*/ 	.short	0x0101


	//----- nvinfo : EIATTR_UNUSED_LOAD_BYTE_OFFSET
	.align		4
        /*0148*/ 	.byte	0x04, 0x44
        /*014a*/ 	.short	(.L_1673 - .L_1672)


	//   ....[0]....
.L_1672:
        /*014c*/ 	.word	0x000012b0
        /*0150*/ 	.word	0x0000fff0


	//   ....[1]....
        /*0154*/ 	.word	0x00001430
        /*0158*/ 	.word	0x0000fff0


	//----- nvinfo : EIATTR_COOP_GROUP_MASK_REGIDS
	.align		4
.L_1673:
        /*015c*/ 	.byte	0x04, 0x29
        /*015e*/ 	.short	(.L_1675 - .L_1674)


	//   ....[0]....
.L_1674:
        /*0160*/ 	.word	0xffffffff


	//   ....[1]....
        /*0164*/ 	.word	0xffffffff


	//   ....[2]....
        /*0168*/ 	.word	0xffffffff


	//   ....[3]....
        /*016c*/ 	.word	0xffffffff


	//   ....[4]....
        /*0170*/ 	.word	0xffffffff


	//   ....[5]....
        /*0174*/ 	.word	0xffffffff


	//   ....[6]....
        /*0178*/ 	.word	0xffffffff


	//   ....[7]....
        /*017c*/ 	.word	0xffffffff


	//   ....[8]....
        /*0180*/ 	.word	0xffffffff


	//   ....[9]....
        /*0184*/ 	.word	0xffffffff


	//   ....[10]....
        /*0188*/ 	.word	0xffffffff


	//   ....[11]....
        /*018c*/ 	.word	0xffffffff


	//   ....[12]....
        /*0190*/ 	.word	0xffffffff


	//   ....[13]....
        /*0194*/ 	.word	0xffffffff


	//   ....[14]....
        /*0198*/ 	.word	0xffffffff


	//   ....[15]....
        /*019c*/ 	.word	0xffffffff


	//   ....[16]....
        /*01a0*/ 	.word	0xffffffff


	//   ....[17]....
        /*01a4*/ 	.word	0xffffffff


	//   ....[18]....
        /*01a8*/ 	.word	0xffffffff


	//   ....[19]....
        /*01ac*/ 	.word	0xffffffff


	//   ....[20]....
        /*01b0*/ 	.word	0xffffffff


	//   ....[21]....
        /*01b4*/ 	.word	0xffffffff


	//   ....[22]....
        /*01b8*/ 	.word	0xffffffff


	//   ....[23]....
        /*01bc*/ 	.word	0xffffffff


	//----- nvinfo : EIATTR_COOP_GROUP_INSTR_OFFSETS
	.align		4
.L_1675:
        /*01c0*/ 	.byte	0x04, 0x28
        /*01c2*/ 	.short	(.L_1677 - .L_1676)


	//   ....[0]....
.L_1676:
        /*01c4*/ 	.word	0x000006e0


	//   ....[1]....
        /*01c8*/ 	.word	0x00000770


	//   ....[2]....
        /*01cc*/ 	.word	0x00000800


	//   ....[3]....
        /*01d0*/ 	.word	0x000008b0


	//   ....[4]....
        /*01d4*/ 	.word	0x00000aa0


	//   ....[5]....
        /*01d8*/ 	.word	0x00000b00


	//   ....[6]....
        /*01dc*/ 	.word	0x00000b50


	//   ....[7]....
        /*01e0*/ 	.word	0x00000ba0


	//   ....[8]....
        /*01e4*/ 	.word	0x00000bd0


	//   ....[9]....
        /*01e8*/ 	.word	0x00000dc0


	//   ....[10]....
        /*01ec*/ 	.word	0x00000e20


	//   ....[11]....
        /*01f0*/ 	.word	0x00000e60


	//   ....[12]....
        /*01f4*/ 	.word	0x00000ea0


	//   ....[13]....
        /*01f8*/ 	.word	0x00000ed0


	//   ....[14]....
        /*01fc*/ 	.word	0x000010c0


	//   ....[15]....
        /*0200*/ 	.word	0x00001160


	//   ....[16]....
        /*0204*/ 	.word	0x000011a0


	//   ....[17]....
        /*0208*/ 	.word	0x000011e0


	//   ....[18]....
        /*020c*/ 	.word	0x00001220


	//   ....[19]....
        /*0210*/ 	.word	0x00001490


	//   ....[20]....
        /*0214*/ 	.word	0x000015d0


	//   ....[21]....
        /*0218*/ 	.word	0x00002630


	//   ....[22]....
        /*021c*/ 	.word	0x00002720


	//   ....[23]....
        /*0220*/ 	.word	0x000027c0


	//----- nvinfo : EIATTR_VRC_CTA_INIT_COUNT
	.align		4
.L_1677:
        /*0224*/ 	.byte	0x02, 0x4a
	.zero		1
	.zero		1


	//----- nvinfo : EIATTR_EXIT_INSTR_OFFSETS
	.align		4
        /*0228*/ 	.byte	0x04, 0x1c
        /*022a*/ 	.short	(.L_1679 - .L_1678)


	//   ....[0]....
.L_1678:
        /*022c*/ 	.word	0x000002c0


	//   ....[1]....
        /*0230*/ 	.word	0x00002860


	//----- nvinfo : EIATTR_MAX_THREADS
	.align		4
.L_1679:
        /*0234*/ 	.byte	0x04, 0x05
        /*0236*/ 	.short	(.L_1681 - .L_1680)
.L_1680:
        /*0238*/ 	.word	0x00000100
        /*023c*/ 	.word	0x00000001
        /*0240*/ 	.word	0x00000001


	//----- nvinfo : EIATTR_CRS_STACK_SIZE
	.align		4
.L_1681:
        /*0244*/ 	.byte	0x04, 0x1e
        /*0246*/ 	.short	(.L_1683 - .L_1682)
.L_1682:
        /*0248*/ 	.word	0x00000000


	//----- nvinfo : EIATTR_CBANK_PARAM_SIZE
	.align		4
.L_1683:
        /*024c*/ 	.byte	0x03, 0x19
        /*024e*/ 	.short	0x0070


	//----- nvinfo : EIATTR_PARAM_CBANK
	.align		4
        /*0250*/ 	.byte	0x04, 0x0a
        /*0252*/ 	.short	(.L_1685 - .L_1684)
	.align		4
.L_1684:
        /*0254*/ 	.word	index@(.nv.constant0._Z35kOptimizerStatic8bit2StateBlockwiseIfLi6ELi256ELi1EEvPT_S1_PhS2_fffffifPfS3_S3_S3_ffbi)
        /*0258*/ 	.short	0x0380
        /*025a*/ 	.short	0x0070


	//----- nvinfo : EIATTR_SW_WAR
	.align		4
.L_1685:
        /*025c*/ 	.byte	0x04, 0x36
        /*025e*/ 	.short	(.L_1687 - .L_1686)
.L_1686:
        /*0260*/ 	.word	0x00000008
.L_1687:


//--------------------- .nv.info._Z35kOptimizerStatic8bit2StateBlockwiseI13__nv_bfloat16Li0ELi256ELi1EEvPT_S2_PhS3_fffffifPfS4_S4_S4_ffbi --------------------------
	.section	.nv.info._Z35kOptimizerStatic8bit2StateBlockwiseI13__nv_bfloat16Li0ELi256ELi1EEvPT_S2_PhS3_fffffifPfS4_S4_S4_ffbi,"",@"SHT_CUDA_INFO"
	.sectionflags	@""
	.align	4


	//----- nvinfo : EIATTR_CUDA_API_VERSION
	.align		4
        /*0000*/ 	.byte	0x04, 0x37
        /*0002*/ 	.short	(.L_1689 - .L_1688)
.L_1688:
        /*0004*/ 	.word	0x00000082


	//----- nvinfo : EIATTR_KPARAM_INFO
	.align		4
.L_1689:
        /*0008*/ 	.byte	0x04, 0x17
        /*000a*/ 	.short	(.L_1691 - .L_1690)
.L_1690:
        /*000c*/ 	.word	0x00000000
        /*0010*/ 	.short	0x0012
        /*0012*/ 	.short	0x006c
        /*0014*/ 	.byte	0x00, 0xf0, 0x11, 0x00


	//----- nvinfo : EIATTR_KPARAM_INFO
	.align		4
.L_1691:
        /*0018*/ 	.byte	0x04, 0x17
        /*001a*/ 	.short	(.L_1693 - .L_1692)
.L_1692:
        /*001c*/ 	.word	0x00000000
        /*0020*/ 	.short	0x0011
        /*0022*/ 	.short	0x0068
        /*0024*/ 	.byte	0x00, 0xf0, 0x05, 0x00


	//----- nvinfo : EIATTR_KPARAM_INFO
	.align		4
.L_1693:
        /*0028*/ 	.byte	0x04, 0x17
        /*002a*/ 	.short	(.L_1695 - .L_1694)
.L_1694:
        /*002c*/ 	.word	0x00000000
        /*0030*/ 	.short	0x0010
        /*0032*/ 	.short	0x0064
        /*0034*/ 	.byte	0x00, 0xf0, 0x11, 0x00


	//----- nvinfo : EIATTR_KPARAM_INFO
	.align		4
.L_1695:
        /*0038*/ 	.byte	0x04, 0x17
        /*003a*/ 	.short	(.L_1697 - .L_1696)
.L_1696:
        /*003c*/ 	.word	0x00000000
        /*0040*/ 	.short	0x000f
        /*0042*/ 	.short	0x0060
        /*0044*/ 	.byte	0x00, 0xf0, 0x11, 0x00


	//----- nvinfo : EIATTR_KPARAM_INFO
	.align		4
.L_1697:
        /*0048*/ 	.byte	0x04, 0x17
        /*004a*/ 	.short	(.L_1699 - .L_1698)
.L_1698:
        /*004c*/ 	.word	0x00000000
        /*0050*/ 	.short	0x000e
        /*0052*/ 	.short	0x0058
        /*0054*/ 	.byte	0x00, 0xf5, 0x21, 0x00


	//----- nvinfo : EIATTR_KPARAM_INFO
	.align		4
.L_1699:
        /*0058*/ 	.byte	0x04, 0x17
        /*005a*/ 	.short	(.L_1701 - .L_1700)
.L_1700:
        /*005c*/ 	.word	0x00000000
        /*0060*/ 	.short	0x000d
        /*0062*/ 	.short	0x0050
        /*0064*/ 	.byte	0x00, 0xf5, 0x21, 0x00


	//----- nvinfo : EIATTR_KPARAM_INFO
	.align		4
.L_1701:
        /*0068*/ 	.byte	0x04, 0x17
        /*006a*/ 	.short	(.L_1703 - .L_1702)
.L_1702:
        /*006c*/ 	.word	0x00000000
        /*0070*/ 	.short	0x000c
        /*0072*/ 	.short	0x0048
        /*0074*/ 	.byte	0x00, 0xf5, 0x21, 0x00


	//----- nvinfo : EIATTR_KPARAM_INFO
	.align		4
.L_1703:
        /*0078*/ 	.byte	0x04, 0x17
        /*007a*/ 	.short	(.L_1705 - .L_1704)
.L_1704:
        /*007c*/ 	.word	0x00000000
        /*0080*/ 	.short	0x000b
        /*0082*/ 	.short	0x0040
        /*0084*/ 	.byte	0x00, 0xf5, 0x21, 0x00


	//----- nvinfo : EIATTR_KPARAM_INFO
	.align		4
.L_1705:
        /*0088*/ 	.byte	0x04, 0x17
        /*008a*/ 	.short	(.L_1707 - .L_1706)
.L_1706:
        /*008c*/ 	.word	0x00000000
        /*0090*/ 	.short	0x000a
        /*0092*/ 	.short	0x0038
        /*0094*/ 	.byte	0x00, 0xf0, 0x11, 0x00


	//----- nvinfo : EIATTR_KPARAM_INFO
	.align		4
.L_1707:
        /*0098*/ 	.byte	0x04, 0x17
        /*009a*/ 	.short	(.L_1709 - .L_1708)
.L_1708:
        /*009c*/ 	.word	0x00000000
        /*00a0*/ 	.short	0x0009
        /*00a2*/ 	.short	0x0034
        /*00a4*/ 	.byte	0x00, 0xf0, 0x11, 0x00


	//----- nvinfo : EIATTR_KPARAM_INFO
	.align		4
.L_1709:
        /*00a8*/ 	.byte	0x04, 0x17
        /*00aa*/ 	.short	(.L_1711 - .L_1710)
.L_1710:
        /*00ac*/ 	.word	0x00000000
        /*00b0*/ 	.short	0x0008
        /*00b2*/ 	.short	0x0030
        /*00b4*/ 	.byte	0x00, 0xf0, 0x11, 0x00


	//----- nvinfo : EIATTR_KPARAM_INFO
	.align		4
.L_1711:
        /*00b8*/ 	.byte	0x04, 0x17
        /*00ba*/ 	.short	(.L_1713 - .L_1712)
.L_1712:
        /*00bc*/ 	.word	0x00000000
        /*00c0*/ 	.short	0x0007
        /*00c2*/ 	.short	0x002c
        /*00c4*/ 	.byte	0x00, 0xf0, 0x11, 0x00


	//----- nvinfo : EIATTR_KPARAM_INFO
	.align		4
.L_1713:
        /*00c8*/ 	.byte	0x04, 0x17
        /*00ca*/ 	.short	(.L_1715 - .L_1714)
.L_1714:
        /*00cc*/ 	.word	0x00000000
        /*00d0*/ 	.short	0x0006
        /*00d2*/ 	.short	0x0028
        /*00d4*/ 	.byte	0x00, 0xf0, 0x11, 0x00


	//----- nvinfo : EIATTR_KPARAM_INFO
	.align		4
.L_1715:
        /*00d8*/ 	.byte	0x04, 0x17
        /*00da*/ 	.short	(.L_1717 - .L_1716)
.L_1716:
        /*00dc*/ 	.word	0x00000000
        /*00e0*/ 	.short	0x0005
        /*00e2*/ 	.short	0x0024
        /*00e4*/ 	.byte	0x00, 0xf0, 0x11, 0x00


	//----- nvinfo : EIATTR_KPARAM_INFO
	.align		4
.L_1717:
        /*00e8*/ 	.byte	0x04, 0x17
        /*00ea*/ 	.short	(.L_1719 - .L_1718)
.L_1718:
        /*00ec*/ 	.word	0x00000000
        /*00f0*/ 	.short	0x0004
        /*00f2*/ 	.short	0x0020
        /*00f4*/ 	.byte	0x00, 0xf0, 0x11, 0x00


	//----- nvinfo : EIATTR_KPARAM_INFO
	.align		4
.L_1719:
        /*00f8*/ 	.byte	0x04, 0x17
        /*00fa*/ 	.short	(.L_1721 - .L_1720)
.L_1720:
        /*00fc*/ 	.word	0x00000000
        /*0100*/ 	.short	0x0003
        /*0102*/ 	.short	0x0018
        /*0104*/ 	.byte	0x00, 0xf5, 0x21, 0x00


	//----- nvinfo : EIATTR_KPARAM_INFO
	.align		4
.L_1721:
        /*0108*/ 	.byte	0x04, 0x17
        /*010a*/ 	.short	(.L_1723 - .L_1722)
.L_1722:
        /*010c*/ 	.word	0x00000000
        /*0110*/ 	.short	0x0002
        /*0112*/ 	.short	0x0010
        /*0114*/ 	.byte	0x00, 0xf5, 0x21, 0x00


	//----- nvinfo : EIATTR_KPARAM_INFO
	.align		4
.L_1723:
        /*0118*/ 	.byte	0x04, 0x17
        /*011a*/ 	.short	(.L_1725 - .L_1724)
.L_1724:
        /*011c*/ 	.word	0x00000000
        /*0120*/ 	.short	0x0001
        /*0122*/ 	.short	0x0008
        /*0124*/ 	.byte	0x00, 0xf5, 0x21, 0x00


	//----- nvinfo : EIATTR_KPARAM_INFO
	.align		4
.L_1725:
        /*0128*/ 	.byte	0x04, 0x17
        /*012a*/ 	.short	(.L_1727 - .L_1726)
.L_1726:
        /*012c*/ 	.word	0x00000000
        /*0130*/ 	.short	0x0000
        /*0132*/ 	.short	0x0000
        /*0134*/ 	.byte	0x00, 0xf5, 0x21, 0x00


	//----- nvinfo : EIATTR_SPARSE_MMA_MASK
	.align		4
.L_1727:
        /*0138*/ 	.byte	0x03, 0x50
        /*013a*/ 	.short	0x0000


	//----- nvinfo : EIATTR_MAXREG_COUNT
	.align		4
        /*013c*/ 	.byte	0x03, 0x1b
        /*013e*/ 	.short	0x0050


	//----- nvinfo : EIATTR_NUM_BARRIERS
	.align		4
        /*0140*/ 	.byte	0x02, 0x4c
        /*0142*/ 	.byte	0x01
	.zero		1


	//----- nvinfo : EIATTR_MERCURY_ISA_VERSION
	.align		4
        /*0144*/ 	.byte	0x03, 0x5f
        /*0146*/ 	.short	0x0101


	//----- nvinfo : EIATTR_COOP_GROUP_MASK_REGIDS
	.align		4
        /*0148*/ 	.byte	0x04, 0x29
        /*014a*/ 	.short	(.L_1729 - .L_1728)


	//   ....[0]....
.L_1728:
        /*014c*/ 	.word	0xffffffff


	//   ....[1]....
        /*0150*/ 	.word	0xffffffff


	//   ....[2]....
        /*0154*/ 	.word	0xffffffff


	//   ....[3]....
        /*0158*/ 	.word	0xffffffff


	//   ....[4]....
        /*015c*/ 	.word	0xffffffff


	//   ....[5]....
        /*0160*/ 	.word	0xffffffff


	//   ....[6]....
        /*0164*/ 	.word	0xffffffff


	//   ....[7]....
        /*0168*/ 	.word	0xffffffff


	//   ....[8]....
        /*016c*/ 	.word	0xffffffff


	//   ....[9]....
        /*0170*/ 	.word	0xffffffff


	//   ....[10]....
        /*0174*/ 	.word	0xffffffff


	//   ....[11]....
        /*0178*/ 	.word	0xffffffff


	//   ....[12]....
        /*017c*/ 	.word	0xffffffff


	//   ....[13]....
        /*0180*/ 	.word	0xffffffff


	//   ....[14]....
        /*0184*/ 	.word	0xffffffff


	//   ....[15]....
        /*0188*/ 	.word	0xffffffff


	//   ....[16]....
        /*018c*/ 	.word	0xffffffff


	//----- nvinfo : EIATTR_COOP_GROUP_INSTR_OFFSETS
	.align		4
.L_1729:
        /*0190*/ 	.byte	0x04, 0x28
        /*0192*/ 	.short	(.L_1731 - .L_1730)


	//   ....[0]....
.L_1730:
        /*0194*/ 	.word	0x00000670


	//   ....[1]....
        /*0198*/ 	.word	0x000006f0


	//   ....[2]....
        /*019c*/ 	.word	0x000007c0


	//   ....[3]....
        /*01a0*/ 	.word	0x000008d0


	//   ....[4]....
        /*01a4*/ 	.word	0x00000910


	//   ....[5]....
        /*01a8*/ 	.word	0x00000980


	//   ....[6]....
        /*01ac*/ 	.word	0x000009c0


	//   ....[7]....
        /*01b0*/ 	.word	0x00000a20


	//   ....[8]....
        /*01b4*/ 	.word	0x00000c10


	//   ....[9]....
        /*01b8*/ 	.word	0x00000cd0


	//   ....[10]....
        /*01bc*/ 	.word	0x00000d20


	//   ....[11]....
        /*01c0*/ 	.word	0x00000d80


	//   ....[12]....
        /*01c4*/ 	.word	0x00000dc0


	//   ....[13]....
        /*01c8*/ 	.word	0x00001070


	//   ....[14]....
        /*01cc*/ 	.word	0x000011b0


	//   ....[15]....
        /*01d0*/ 	.word	0x00001cd0


	//   ....[16]....
        /*01d4*/ 	.word	0x00001d60


	//----- nvinfo : EIATTR_VRC_CTA_INIT_COUNT
	.align		4
.L_1731:
        /*01d8*/ 	.byte	0x02, 0x4a
	.zero		1
	.zero		1


	//----- nvinfo : EIATTR_EXIT_INSTR_OFFSETS
	.align		4
        /*01dc*/ 	.byte	0x04, 0x1c
        /*01de*/ 	.short	(.L_1733 - .L_1732)


	//   ....[0]....
.L_1732:
        /*01e0*/ 	.word	0x00000320


	//   ....[1]....
        /*01e4*/ 	.word	0x00001e00


	//----- nvinfo : EIATTR_MAX_THREADS
	.align		4
.L_1733:
        /*01e8*/ 	.byte	0x04, 0x05
        /*01ea*/ 	.short	(.L_1735 - .L_1734)
.L_1734:
        /*01ec*/ 	.word	0x00000100
        /*01f0*/ 	.word	0x00000001
        /*01f4*/ 	.word	0x00000001


	//----- nvinfo : EIATTR_CRS_STACK_SIZE
	.align		4
.L_1735:
        /*01f8*/ 	.byte	0x04, 0x1e
        /*01fa*/ 	.short	(.L_1737 - .L_1736)
.L_1736:
        /*01fc*/ 	.word	0x00000000


	//----- nvinfo : EIATTR_CBANK_PARAM_SIZE
	.align		4
.L_1737:
        /*0200*/ 	.byte	0x03, 0x19
        /*0202*/ 	.short	0x0070


	//----- nvinfo : EIATTR_PARAM_CBANK
	.align		4
        /*0204*/ 	.byte	0x04, 0x0a
        /*0206*/ 	.short	(.L_1739 - .L_1738)
	.align		4
.L_1738:
        /*0208*/ 	.word	index@(.nv.constant0._Z35kOptimizerStatic8bit2StateBlockwiseI13__nv_bfloat16Li0ELi256ELi1EEvPT_S2_PhS3_fffffifPfS4_S4_S4_ffbi)
        /*020c*/ 	.short	0x0380
        /*020e*/ 	.short	0x0070


	//----- nvinfo : EIATTR_SW_WAR
	.align		4
.L_1739:
        /*0210*/ 	.byte	0x04, 0x36
        /*0212*/ 	.short	(.L_1741 - .L_1740)
.L_1740:
        /*0214*/ 	.word	0x00000008
.L_1741:


//--------------------- .nv.info._Z35kOptimizerStatic8bit2StateBlockwiseI6__halfLi0ELi256ELi1EEvPT_S2_PhS3_fffffifPfS4_S4_S4_ffbi --------------------------
	.section	.nv.info._Z35kOptimizerStatic8bit2StateBlockwiseI6__halfLi0ELi256ELi1EEvPT_S2_PhS3_fffffifPfS4_S4_S4_ffbi,"",@"SHT_CUDA_INFO"
	.sectionflags	@""
	.align	4


	//----- nvinfo : EIATTR_CUDA_API_VERSION
	.align		4
        /*0000*/ 	.byte	0x04, 0x37
        /*0002*/ 	.short	(.L_1743 - .L_1742)
.L_1742:
        /*0004*/ 	.word	0x00000082


	//----- nvinfo : EIATTR_KPARAM_INFO
	.align		4
.L_1743:
        /*0008*/ 	.byte	0x04, 0x17
        /*000a*/ 	.short	(.L_1745 - .L_1744)
.L_1744:
        /*000c*/ 	.word	0x00000000
        /*0010*/ 	.short	0x0012
        /*0012*/ 	.short	0x006c
        /*0014*/ 	.byte	0x00, 0xf0, 0x11, 0x00


	//----- nvinfo : EIATTR_KPARAM_INFO
	.align		4
.L_1745:
        /*0018*/ 	.byte	0x04, 0x17
        /*001a*/ 	.short	(.L_1747 - .L_1746)
.L_1746:
        /*001c*/ 	.word	0x00000000
        /*0020*/ 	.short	0x0011
        /*0022*/ 	.short	0x0068
        /*0024*/ 	.byte	0x00, 0xf0, 0x05, 0x00


	//----- nvinfo : EIATTR_KPARAM_INFO
	.align		4
.L_1747:
        /*0028*/ 	.byte	0x04, 0x17
        /*002a*/ 	.short	(.L_1749 - .L_1748)
.L_1748:
        /*002c*/ 	.word	0x00000000
        /*0030*/ 	.short	0x0010
        /*0032*/ 	.short	0x0064
        /*0034*/ 	.byte	0x00, 0xf0, 0x11, 0x00


	//----- nvinfo : EIATTR_KPARAM_INFO
	.align		4
.L_1749:
        /*0038*/ 	.byte	0x04, 0x17
        /*003a*/ 	.short	(.L_1751 - .L_1750)
.L_1750:
        /*003c*/ 	.word	0x00000000
        /*0040*/ 	.short	0x000f
        /*0042*/ 	.short	0x0060
        /*0044*/ 	.byte	0x00, 0xf0, 0x11, 0x00


	//----- nvinfo : EIATTR_KPARAM_INFO
	.align		4
.L_1751:
        /*0048*/ 	.byte	0x04, 0x17
        /*004a*/ 	.short	(.L_1753 - .L_1752)
.L_1752:
        /*004c*/ 	.word	0x00000000
        /*0050*/ 	.short	0x000e
        /*0052*/ 	.short	0x0058
        /*0054*/ 	.byte	0x00, 0xf5, 0x21, 0x00


	//----- nvinfo : EIATTR_KPARAM_INFO
	.align		4
.L_1753:
        /*0058*/ 	.byte	0x04, 0x17
        /*005a*/ 	.short	(.L_1755 - .L_1754)
.L_1754:
        /*005c*/ 	.word	0x00000000
        /*0060*/ 	.short	0x000d
        /*0062*/ 	.short	0x0050
        /*0064*/ 	.byte	0x00, 0xf5, 0x21, 0x00


	//----- nvinfo : EIATTR_KPARAM_INFO
	.align		4
.L_1755:
        /*0068*/ 	.byte	0x04, 0x17
        /*006a*/ 	.short	(.L_1757 - .L_1756)
.L_1756:
        /*006c*/ 	.word	0x00000000
        /*0070*/ 	.short	0x000c
        /*0072*/ 	.short	0x0048
        /*0074*/ 	.byte	0x00, 0xf5, 0x21, 0x00


	//----- nvinfo : EIATTR_KPARAM_INFO
	.align		4
.L_1757:
        /*0078*/ 	.byte	0x04, 0x17
        /*007a*/ 	.short	(.L_1759 - .L_1758)
.L_1758:
        /*007c*/ 	.word	0x00000000
        /*0080*/ 	.short	0x000b
        /*0082*/ 	.short	0x0040
        /*0084*/ 	.byte	0x00, 0xf5, 0x21, 0x00


	//----- nvinfo : EIATTR_KPARAM_INFO
	.align		4
.L_1759:
        /*0088*/ 	.byte	0x04, 0x17
        /*008a*/ 	.short	(.L_1761 - .L_1760)
.L_1760:
        /*008c*/ 	.word	0x00000000
        /*0090*/ 	.short	0x000a
        /*0092*/ 	.short	0x0038
        /*0094*/ 	.byte	0x00, 0xf0, 0x11, 0x00


	//----- nvinfo : EIATTR_KPARAM_INFO
	.align		4
.L_1761:
        /*0098*/ 	.byte	0x04, 0x17
        /*009a*/ 	.short	(.L_1763 - .L_1762)
.L_1762:
        /*009c*/ 	.word	0x00000000
        /*00a0*/ 	.short	0x0009
        /*00a2*/ 	.short	0x0034
        /*00a4*/ 	.byte	0x00, 0xf0, 0x11, 0x00


	//----- nvinfo : EIATTR_KPARAM_INFO
	.align		4
.L_1763:
        /*00a8*/ 	.byte	0x04, 0x17
        /*00aa*/ 	.short	(.L_1765 - .L_1764)
.L_1764:
        /*00ac*/ 	.word	0x00000000
        /*00b0*/ 	.short	0x0008
        /*00b2*/ 	.short	0x0030
        /*00b4*/ 	.byte	0x00, 0xf0, 0x11, 0x00


	//----- nvinfo : EIATTR_KPARAM_INFO
	.align		4
.L_1765:
        /*00b8*/ 	.byte	0x04, 0x17
        /*00ba*/ 	.short	(.L_1767 - .L_1766)
.L_1766:
        /*00bc*/ 	.word	0x00000000
        /*00c0*/ 	.short	0x0007
        /*00c2*/ 	.short	0x002c
        /*00c4*/ 	.byte	0x00, 0xf0, 0x11, 0x00


	//----- nvinfo : EIATTR_KPARAM_INFO
	.align		4
.L_1767:
        /*00c8*/ 	.byte	0x04, 0x17
        /*00ca*/ 	.short	(.L_1769 - .L_1768)
.L_1768:
        /*00cc*/ 	.word	0x00000000
        /*00d0*/ 	.short	0x0006
        /*00d2*/ 	.short	0x0028
        /*00d4*/ 	.byte	0x00, 0xf0, 0x11, 0x00


	//----- nvinfo : EIATTR_KPARAM_INFO
	.align		4
.L_1769:
        /*00d8*/ 	.byte	0x04, 0x17
        /*00da*/ 	.short	(.L_1771 - .L_1770)
.L_1770:
        /*00dc*/ 	.word	0x00000000
        /*00e0*/ 	.short	0x0005
        /*00e2*/ 	.short	0x0024
        /*00e4*/ 	.byte	0x00, 0xf0, 0x11, 0x00


	//----- nvinfo : EIATTR_KPARAM_INFO
	.align		4
.L_1771:
        /*00e8*/ 	.byte	0x04, 0x17
        /*00ea*/ 	.short	(.L_1773 - .L_1772)
.L_1772:
        /*00ec*/ 	.word	0x00000000
        /*00f0*/ 	.short	0x0004
        /*00f2*/ 	.short	0x0020
        /*00f4*/ 	.byte	0x00, 0xf0, 0x11, 0x00


	//----- nvinfo : EIATTR_KPARAM_INFO
	.align		4
.L_1773:
        /*00f8*/ 	.byte	0x04, 0x17
        /*00fa*/ 	.short	(.L_1775 - .L_1774)
.L_1774:
        /*00fc*/ 	.word	0x00000000
        /*0100*/ 	.short	0x0003
        /*0102*/ 	.short	0x0018
        /*0104*/ 	.byte	0x00, 0xf5, 0x21, 0x00


	//----- nvinfo : EIATTR_KPARAM_INFO
	.align		4
.L_1775:
        /*0108*/ 	.byte	0x04, 0x17
        /*010a*/ 	.short	(.L_1777 - .L_1776)
.L_1776:
        /*010c*/ 	.word	0x00000000
        /*0110*/ 	.short	0x0002
        /*0112*/ 	.short	0x0010
        /*0114*/ 	.byte	0x00, 0xf5, 0x21, 0x00


	//----- nvinfo : EIATTR_KPARAM_INFO
	.align		4
.L_1777:
        /*0118*/ 	.byte	0x04, 0x17
        /*011a*/ 	.short	(.L_1779 - .L_1778)
.L_1778:
        /*011c*/ 	.word	0x00000000
        /*0120*/ 	.short	0x0001
        /*0122*/ 	.short	0x0008
        /*0124*/ 	.byte	0x00, 0xf5, 0x21, 0x00


	//----- nvinfo : EIATTR_KPARAM_INFO
	.align		4
.L_1779:
        /*0128*/ 	.byte	0x04, 0x17
        /*012a*/ 	.short	(.L_1781 - .L_1780)
.L_1780:
        /*012c*/ 	.word	0x00000000
        /*0130*/ 	.short	0x0000
        /*0132*/ 	.short	0x0000
        /*0134*/ 	.byte	0x00, 0xf5, 0x21, 0x00


	//----- nvinfo : EIATTR_SPARSE_MMA_MASK
	.align		4
.L_1781:
        /*0138*/ 	.byte	0x03, 0x50
        /*013a*/ 	.short	0x0000


	//----- nvinfo : EIATTR_MAXREG_COUNT
	.align		4
        /*013c*/ 	.byte	0x03, 0x1b
        /*013e*/ 	.short	0x0050


	//----- nvinfo : EIATTR_NUM_BARRIERS
	.align		4
        /*0140*/ 	.byte	0x02, 0x4c
        /*0142*/ 	.byte	0x01
	.zero		1


	//----- nvinfo : EIATTR_MERCURY_ISA_VERSION
	.align		4
        /*0144*/ 	.byte	0x03, 0x5f
        /*0146*/ 	.short	0x0101


	//----- nvinfo : EIATTR_COOP_GROUP_MASK_REGIDS
	.align		4
        /*0148*/ 	.byte	0x04, 0x29
        /*014a*/ 	.short	(.L_1783 - .L_1782)


	//   ....[0]....
.L_1782:
        /*014c*/ 	.word	0xffffffff


	//   ....[1]....
        /*0150*/ 	.word	0xffffffff


	//   ....[2]....
        /*0154*/ 	.word	0xffffffff


	//   ....[3]....
        /*0158*/ 	.word	0xffffffff


	//   ....[4]....
        /*015c*/ 	.word	0xffffffff


	//   ....[5]....
        /*0160*/ 	.word	0xffffffff


	//   ....[6]....
        /*0164*/ 	.word	0xffffffff


	//   ....[7]....
        /*0168*/ 	.word	0xffffffff


	//   ....[8]....
        /*016c*/ 	.word	0xffffffff


	//   ....[9]....
        /*0170*/ 	.word	0xffffffff


	//   ....[10]....
        /*0174*/ 	.word	0xffffffff


	//   ....[11]....
        /*0178*/ 	.word	0xffffffff


	//   ....[12]....
        /*017c*/ 	.word	0xffffffff


	//   ....[13]....
        /*0180*/ 	.word	0xffffffff


	//   ....[14]....
        /*0184*/ 	.word	0xffffffff


	//   ....[15]....
        /*0188*/ 	.word	0xffffffff


	//   ....[16]....
        /*018c*/ 	.word	0xffffffff


	//----- nvinfo : EIATTR_COOP_GROUP_INSTR_OFFSETS
	.align		4
.L_1783:
        /*0190*/ 	.byte	0x04, 0x28
        /*0192*/ 	.short	(.L_1785 - .L_1784)


	//   ....[0]....
.L_1784:
        /*0194*/ 	.word	0x00000670


	//   ....[1]....
        /*0198*/ 	.word	0x000006f0


	//   ....[2]....
        /*019c*/ 	.word	0x000007c0


	//   ....[3]....
        /*01a0*/ 	.word	0x000008d0


	//   ....[4]....
        /*01a4*/ 	.word	0x00000910


	//   ....[5]....
        /*01a8*/ 	.word	0x00000980


	//   ....[6]....
        /*01ac*/ 	.word	0x000009c0


	//   ....[7]....
        /*01b0*/ 	.word	0x00000a20


	//   ....[8]....
        /*01b4*/ 	.word	0x00000c10


	//   ....[9]....
        /*01b8*/ 	.word	0x00000cd0


	//   ....[10]....
        /*01bc*/ 	.word	0x00000d20


	//   ....[11]....
        /*01c0*/ 	.word	0x00000d80


	//   ....[12]....
        /*01c4*/ 	.word	0x00000dc0


	//   ....[13]....
        /*01c8*/ 	.word	0x00001060


	//   ....[14]....
        /*01cc*/ 	.word	0x00001180


	//   ....[15]....
        /*01d0*/ 	.word	0x00001ca0


	//   ....[16]....
        /*01d4*/ 	.word	0x00001d30


	//----- nvinfo : EIATTR_VRC_CTA_INIT_COUNT
	.align		4
.L_1785:
        /*01d8*/ 	.byte	0x02, 0x4a
	.zero		1
	.zero		1


	//----- nvinfo : EIATTR_EXIT_INSTR_OFFSETS
	.align		4
        /*01dc*/ 	.byte	0x04, 0x1c
        /*01de*/ 	.short	(.L_1787 - .L_1786)


	//   ....[0]....
.L_1786:
        /*01e0*/ 	.word	0x00000320


	//   ....[1]....
        /*01e4*/ 	.word	0x00001dd0


	//----- nvinfo : EIATTR_MAX_THREADS
	.align		4
.L_1787:
        /*01e8*/ 	.byte	0x04, 0x05
        /*01ea*/ 	.short	(.L_1789 - .L_1788)
.L_1788:
        /*01ec*/ 	.word	0x00000100
        /*01f0*/ 	.word	0x00000001
        /*01f4*/ 	.word	0x00000001


	//----- nvinfo : EIATTR_CRS_STACK_SIZE
	.align		4
.L_1789:
        /*01f8*/ 	.byte	0x04, 0x1e
        /*01fa*/ 	.short	(.L_1791 - .L_1790)
.L_1790:
        /*01fc*/ 	.word	0x00000000


	//----- nvinfo : EIATTR_CBANK_PARAM_SIZE
	.align		4
.L_1791:
        /*0200*/ 	.byte	0x03, 0x19
        /*0202*/ 	.short	0x0070


	//----- nvinfo : EIATTR_PARAM_CBANK
	.align		4
        /*0204*/ 	.byte	0x04, 0x0a
        /*0206*/ 	.short	(.L_1793 - .L_1792)
	.align		4
.L_1792:
        /*0208*/ 	.word	index@(.nv.constant0._Z35kOptimizerStatic8bit2StateBlockwiseI6__halfLi0ELi256ELi1EEvPT_S2_PhS3_fffffifPfS4_S4_S4_ffbi)
        /*020c*/ 	.short	0x0380
        /*020e*/ 	.short	0x0070


	//----- nvinfo : EIATTR_SW_WAR
	.align		4
.L_1793:
        /*0210*/ 	.byte	0x04, 0x36
        /*0212*/ 	.short	(.L_1795 - .L_1794)
.L_1794:
        /*0214*/ 	.word	0x00000008
.L_1795:


//--------------------- .nv.info._Z35kOptimizerStatic8bit2StateBlockwiseIfLi0ELi256ELi1EEvPT_S1_PhS2_fffffifPfS3_S3_S3_ffbi --------------------------
	.section	.nv.info._Z35kOptimizerStatic8bit2StateBlockwiseIfLi0ELi256ELi1EEvPT_S1_PhS2_fffffifPfS3_S3_S3_ffbi,"",@"SHT_CUDA_INFO"
	.sectionflags	@""
	.align	4


	//----- nvinfo : EIATTR_CUDA_API_VERSION
	.align		4
        /*0000*/ 	.byte	0x04, 0x37
        /*0002*/ 	.short	(.L_1797 - .L_1796)
.L_1796:
        /*0004*/ 	.word	0x00000082


	//----- nvinfo : EIATTR_KPARAM_INFO
	.align		4
.L_1797:
        /*0008*/ 	.byte	0x04, 0x17
        /*000a*/ 	.short	(.L_1799 - .L_1798)
.L_1798:
        /*000c*/ 	.word	0x00000000
        /*0010*/ 	.short	0x0012
        /*0012*/ 	.short	0x006c
        /*0014*/ 	.byte	0x00, 0xf0, 0x11, 0x00


	//----- nvinfo : EIATTR_KPARAM_INFO
	.align		4
.L_1799:
        /*0018*/ 	.byte	0x04, 0x17
        /*001a*/ 	.short	(.L_1801 - .L_1800)
.L_1800:
        /*001c*/ 	.word	0x00000000
        /*0020*/ 	.short	0x0011
        /*0022*/ 	.short	0x0068
        /*0024*/ 	.byte	0x00, 0xf0, 0x05, 0x00


	//----- nvinfo : EIATTR_KPARAM_INFO
	.align		4
.L_1801:
        /*0028*/ 	.byte	0x04, 0x17
        /*002a*/ 	.short	(.L_1803 - .L_1802)
.L_1802:
        /*002c*/ 	.word	0x00000000
        /*0030*/ 	.short	0x0010
        /*0032*/ 	.short	0x0064
        /*0034*/ 	.byte	0x00, 0xf0, 0x11, 0x00


	//----- nvinfo : EIATTR_KPARAM_INFO
	.align		4
.L_1803:
        /*0038*/ 	.byte	0x04, 0x17
        /*003a*/ 	.short	(.L_1805 - .L_1804)
.L_1804:
        /*003c*/ 	.word	0x00000000
        /*0040*/ 	.short	0x000f
        /*0042*/ 	.short	0x0060
        /*0044*/ 	.byte	0x00, 0xf0, 0x11, 0x00


	//----- nvinfo : EIATTR_KPARAM_INFO
	.align		4
.L_1805:
        /*0048*/ 	.byte	0x04, 0x17
        /*004a*/ 	.short	(.L_1807 - .L_1806)
.L_1806:
        /*004c*/ 	.word	0x00000000
        /*0050*/ 	.short	0x000e
        /*0052*/ 	.short	0x0058
        /*0054*/ 	.byte	0x00, 0xf5, 0x21, 0x00


	//----- nvinfo : EIATTR_KPARAM_INFO
	.align		4
.L_1807:
        /*0058*/ 	.byte	0x04, 0x17
        /*005a*/ 	.short	(.L_1809 - .L_1808)
.L_1808:
        /*005c*/ 	.word	0x00000000
        /*0060*/ 	.short	0x000d
        /*0062*/ 	.short	0x0050
        /*0064*/ 	.byte	0x00, 0xf5, 0x21, 0x00


	//----- nvinfo : EIATTR_KPARAM_INFO
	.align		4
.L_1809:
        /*0068*/ 	.byte	0x04, 0x17
        /*006a*/ 	.short	(.L_1811 - .L_1810)
.L_1810:
        /*006c*/ 	.word	0x00000000
        /*0070*/ 	.short	0x000c
        /*0072*/ 	.short	0x0048
        /*0074*/ 	.byte	0x00, 0xf5, 0x21, 0x00


	//----- nvinfo : EIATTR_KPARAM_INFO
	.align		4
.L_1811:
        /*0078*/ 	.byte	0x04, 0x17
        /*007a*/ 	.short	(.L_1813 - .L_1812)
.L_1812:
        /*007c*/ 	.word	0x00000000
        /*0080*/ 	.short	0x000b
        /*0082*/ 	.short	0x0040
        /*0084*/ 	.byte	0x00, 0xf5, 0x21, 0x00


	//----- nvinfo : EIATTR_KPARAM_INFO
	.align		4
.L_1813:
        /*0088*/ 	.byte	0x04, 0x17
        /*008a*/ 	.short	(.L_1815 - .L_1814)
.L_1814:
        /*008c*/ 	.word	0x00000000
        /*0090*/ 	.short	0x000a
        /*0092*/ 	.short	0x0038
        /*0094*/ 	.byte	0x00, 0xf0, 0x11, 0x00


	//----- nvinfo : EIATTR_KPARAM_INFO
	.align		4
.L_1815:
        /*0098*/ 	.byte	0x04, 0x17
        /*009a*/ 	.short	(.L_1817 - .L_1816)
.L_1816:
        /*009c*/ 	.word	0x00000000
        /*00a0*/ 	.short	0x0009
        /*00a2*/ 	.short	0x0034
        /*00a4*/ 	.byte	0x00, 0xf0, 0x11, 0x00


	//----- nvinfo : EIATTR_KPARAM_INFO
	.align		4
.L_1817:
        /*00a8*/ 	.byte	0x04, 0x17
        /*00aa*/ 	.short	(.L_1819 - .L_1818)
.L_1818:
        /*00ac*/ 	.word	0x00000000
        /*00b0*/ 	.short	0x0008
        /*00b2*/ 	.short	0x0030
        /*00b4*/ 	.byte	0x00, 0xf0, 0x11, 0x00


	//----- nvinfo : EIATTR_KPARAM_INFO
	.align		4
.L_1819:
        /*00b8*/ 	.byte	0x04, 0x17
        /*00ba*/ 	.short	(.L_1821 - .L_1820)
.L_1820:
        /*00bc*/ 	.word	0x00000000
        /*00c0*/ 	.short	0x0007
        /*00c2*/ 	.short	0x002c
        /*00c4*/ 	.byte	0x00, 0xf0, 0x11, 0x00


	//----- nvinfo : EIATTR_KPARAM_INFO
	.align		4
.L_1821:
        /*00c8*/ 	.byte	0x04, 0x17
        /*00ca*/ 	.short	(.L_1823 - .L_1822)
.L_1822:
        /*00cc*/ 	.word	0x00000000
        /*00d0*/ 	.short	0x0006
        /*00d2*/ 	.short	0x0028
        /*00d4*/ 	.byte	0x00, 0xf0, 0x11, 0x00


	//----- nvinfo : EIATTR_KPARAM_INFO
	.align		4
.L_1823:
        /*00d8*/ 	.byte	0x04, 0x17
        /*00da*/ 	.short	(.L_1825 - .L_1824)
.L_1824:
        /*00dc*/ 	.word	0x00000000
        /*00e0*/ 	.short	0x0005
        /*00e2*/ 	.short	0x0024
        /*00e4*/ 	.byte	0x00, 0xf0, 0x11, 0x00


	//----- nvinfo : EIATTR_KPARAM_INFO
	.align		4
.L_1825:
        /*00e8*/ 	.byte	0x04, 0x17
        /*00ea*/ 	.short	(.L_1827 - .L_1826)
.L_1826:
        /*00ec*/ 	.word	0x00000000
        /*00f0*/ 	.short	0x0004
        /*00f2*/ 	.short	0x0020
        /*00f4*/ 	.byte	0x00, 0xf0, 0x11, 0x00


	//----- nvinfo : EIATTR_KPARAM_INFO
	.align		4
.L_1827:
        /*00f8*/ 	.byte	0x04, 0x17
        /*00fa*/ 	.short	(.L_1829 - .L_1828)
.L_1828:
        /*00fc*/ 	.word	0x00000000
        /*0100*/ 	.short	0x0003
        /*0102*/ 	.short	0x0018
        /*0104*/ 	.byte	0x00, 0xf5, 0x21, 0x00


	//----- nvinfo : EIATTR_KPARAM_INFO
	.align		4
.L_1829:
        /*0108*/ 	.byte	0x04, 0x17
        /*010a*/ 	.short	(.L_1831 - .L_1830)
.L_1830:
        /*010c*/ 	.word	0x00000000
        /*0110*/ 	.short	0x0002
        /*0112*/ 	.short	0x0010
        /*0114*/ 	.byte	0x00, 0xf5, 0x21, 0x00


	//----- nvinfo : EIATTR_KPARAM_INFO
	.align		4
.L_1831:
        /*0118*/ 	.byte	0x04, 0x17
        /*011a*/ 	.short	(.L_1833 - .L_1832)
.L_1832:
        /*011c*/ 	.word	0x00000000
        /*0120*/ 	.short	0x0001
        /*0122*/ 	.short	0x0008
        /*0124*/ 	.byte	0x00, 0xf5, 0x21, 0x00


	//----- nvinfo : EIATTR_KPARAM_INFO
	.align		4
.L_1833:
        /*0128*/ 	.byte	0x04, 0x17
        /*012a*/ 	.short	(.L_1835 - .L_1834)
.L_1834:
        /*012c*/ 	.word	0x00000000
        /*0130*/ 	.short	0x0000
        /*0132*/ 	.short	0x0000
        /*0134*/ 	.byte	0x00, 0xf5, 0x21, 0x00


	//----- nvinfo : EIATTR_SPARSE_MMA_MASK
	.align		4
.L_1835:
        /*0138*/ 	.byte	0x03, 0x50
        /*013a*/ 	.short	0x0000


	//----- nvinfo : EIATTR_MAXREG_COUNT
	.align		4
        /*013c*/ 	.byte	0x03, 0x1b
        /*013e*/ 	.short	0x0050


	//----- nvinfo : EIATTR_NUM_BARRIERS
	.align		4
        /*0140*/ 	.byte	0x02, 0x4c
        /*0142*/ 	.byte	0x01
	.zero		1


	//----- nvinfo : EIATTR_MERCURY_ISA_VERSION
	.align		4
        /*0144*/ 	.byte	0x03, 0x5f
        /*0146*/ 	.short	0x0101


	//----- nvinfo : EIATTR_COOP_GROUP_MASK_REGIDS
	.align		4
        /*0148*/ 	.byte	0x04, 0x29
        /*014a*/ 	.short	(.L_1837 - .L_1836)


	//   ....[0]....
.L_1836:
        /*014c*/ 	.word	0xffffffff


	//   ....[1]....
        /*0150*/ 	.word	0xffffffff


	//   ....[2]....
        /*0154*/ 	.word	0xffffffff


	//   ....[3]....
        /*0158*/ 	.word	0xffffffff


	//   ....[4]....
        /*015c*/ 	.word	0xffffffff


	//   ....[5]....
        /*0160*/ 	.word	0xffffffff


	//   ....[6]....
        /*0164*/ 	.word	0xffffffff


	//   ....[7]....
        /*0168*/ 	.word	0xffffffff


	//   ....[8]....
        /*016c*/ 	.word	0xffffffff


	//   ....[9]....
        /*0170*/ 	.word	0xffffffff


	//   ....[10]....
        /*0174*/ 	.word	0xffffffff


	//   ....[11]....
        /*0178*/ 	.word	0xffffffff


	//   ....[12]....
        /*017c*/ 	.word	0xffffffff


	//   ....[13]....
        /*0180*/ 	.word	0xffffffff


	//   ....[14]....
        /*0184*/ 	.word	0xffffffff


	//   ....[15]....
        /*0188*/ 	.word	0xffffffff


	//   ....[16]....
        /*018c*/ 	.word	0xffffffff


	//----- nvinfo : EIATTR_COOP_GROUP_INSTR_OFFSETS
	.align		4
.L_1837:
        /*0190*/ 	.byte	0x04, 0x28
        /*0192*/ 	.short	(.L_1839 - .L_1838)


	//   ....[0]....
.L_1838:
        /*0194*/ 	.word	0x00000690


	//   ....[1]....
        /*0198*/ 	.word	0x00000750


	//   ....[2]....
        /*019c*/ 	.word	0x000007e0


	//   ....[3]....
        /*01a0*/ 	.word	0x00000970


	//   ....[4]....
        /*01a4*/ 	.word	0x000009d0


	//   ....[5]....
        /*01a8*/ 	.word	0x00000a20


	//   ....[6]....
        /*01ac*/ 	.word	0x00000a70


	//   ....[7]....
        /*01b0*/ 	.word	0x00000aa0


	//   ....[8]....
        /*01b4*/ 	.word	0x00000ca0


	//   ....[9]....
        /*01b8*/ 	.word	0x00000d20


	//   ....[10]....
        /*01bc*/ 	.word	0x00000d70


	//   ....[11]....
        /*01c0*/ 	.word	0x00000dd0


	//   ....[12]....
        /*01c4*/ 	.word	0x00000e10


	//   ....[13]....
        /*01c8*/ 	.word	0x00001070


	//   ....[14]....
        /*01cc*/ 	.word	0x00001190


	//   ....[15]....
        /*01d0*/ 	.word	0x00001cb0


	//   ....[16]....
        /*01d4*/ 	.word	0x00001d40


	//----- nvinfo : EIATTR_VRC_CTA_INIT_COUNT
	.align		4
.L_1839:
        /*01d8*/ 	.byte	0x02, 0x4a
	.zero		1
	.zero		1


	//----- nvinfo : EIATTR_EXIT_INSTR_OFFSETS
	.align		4
        /*01dc*/ 	.byte	0x04, 0x1c
        /*01de*/ 	.short	(.L_1841 - .L_1840)


	//   ....[0]....
.L_1840:
        /*01e0*/ 	.word	0x00000320


	//   ....[1]....
        /*01e4*/ 	.word	0x00001de0


	//----- nvinfo : EIATTR_MAX_THREADS
	.align		4
.L_1841:
        /*01e8*/ 	.byte	0x04, 0x05
        /*01ea*/ 	.short	(.L_1843 - .L_1842)
.L_1842:
        /*01ec*/ 	.word	0x00000100
        /*01f0*/ 	.word	0x00000001
        /*01f4*/ 	.word	0x00000001


	//----- nvinfo : EIATTR_CRS_STACK_SIZE
	.align		4
.L_1843:
        /*01f8*/ 	.byte	0x04, 0x1e
        /*01fa*/ 	.short	(.L_1845 - .L_1844)
.L_1844:
        /*01fc*/ 	.word	0x00000000


	//----- nvinfo : EIATTR_CBANK_PARAM_SIZE
	.align		4
.L_1845:
        /*0200*/ 	.byte	0x03, 0x19
        /*0202*/ 	.short	0x0070


	//----- nvinfo : EIATTR_PARAM_CBANK
	.align		4
        /*0204*/ 	.byte	0x04, 0x0a
        /*0206*/ 	.short	(.L_1847 - .L_1846)
	.align		4
.L_1846:
        /*0208*/ 	.word	index@(.nv.constant0._Z35kOptimizerStatic8bit2StateBlockwiseIfLi0ELi256ELi1EEvPT_S1_PhS2_fffffifPfS3_S3_S3_ffbi)
        /*020c*/ 	.short	0x0380
        /*020e*/ 	.short	0x0070


	//----- nvinfo : EIATTR_SW_WAR
	.align		4
.L_1847:
        /*0210*/ 	.byte	0x04, 0x36
        /*0212*/ 	.short	(.L_1849 - .L_1848)
.L_1848:
        /*0214*/ 	.word	0x00000008
.L_1849:


//--------------------- .nv.info._Z20kDequantizeBlockwiseI13__nv_bfloat16Li512ELi64ELi8ELi2EEvPfPhS1_PT_ii --------------------------
	.section	.nv.info._Z20kDequantizeBlockwiseI13__nv_bfloat16Li512ELi64ELi8ELi2EEvPfPhS1_PT_ii,"",@"SHT_CUDA_INFO"
	.sectionflags	@""
	.align	4


	//----- nvinfo : EIATTR_CUDA_API_VERSION
	.align		4
        /*0000*/ 	.byte	0x04, 0x37
        /*0002*/ 	.short	(.L_1851 - .L_1850)
.L_1850:
        /*0004*/ 	.word	0x00000082


	//----- nvinfo : EIATTR_KPARAM_INFO
	.align		4
.L_1851:
        /*0008*/ 	.byte	0x04, 0x17
        /*000a*/ 	.short	(.L_1853 - .L_1852)
.L_1852:
        /*000c*/ 	.word	0x00000000
        /*0010*/ 	.short	0x0005
        /*0012*/ 	.short	0x0024
        /*0014*/ 	.byte	0x00, 0xf0, 0x11, 0x00


	//----- nvinfo : EIATTR_KPARAM_INFO
	.align		4
.L_1853:
        /*0018*/ 	.byte	0x04, 0x17
        /*001a*/ 	.short	(.L_1855 - .L_1854)
.L_1854:
        /*001c*/ 	.word	0x00000000
        /*0020*/ 	.short	0x0004
        /*0022*/ 	.short	0x0020
        /*0024*/ 	.byte	0x00, 0xf0, 0x11, 0x00


	//----- nvinfo : EIATTR_KPARAM_INFO
	.align		4
.L_1855:
        /*0028*/ 	.byte	0x04, 0x17
        /*002a*/ 	.short	(.L_1857 - .L_1856)
.L_1856:
        /*002c*/ 	.word	0x00000000
        /*0030*/ 	.short	0x0003
        /*0032*/ 	.short	0x0018
        /*0034*/ 	.byte	0x00, 0xf5, 0x21, 0x00


	//----- nvinfo : EIATTR_KPARAM_INFO
	.align		4
.L_1857:
        /*0038*/ 	.byte	0x04, 0x17
        /*003a*/ 	.short	(.L_1859 - .L_1858)
.L_1858:
        /*003c*/ 	.word	0x00000000
        /*0040*/ 	.short	0x0002
        /*0042*/ 	.short	0x0010
        /*0044*/ 	.byte	0x00, 0xf5, 0x21, 0x00


	//----- nvinfo : EIATTR_KPARAM_INFO
	.align		4
.L_1859:
        /*0048*/ 	.byte	0x04, 0x17
        /*004a*/ 	.short	(.L_1861 - .L_1860)
.L_1860:
        /*004c*/ 	.word	0x00000000
        /*0050*/ 	.short	0x0001
        /*0052*/ 	.short	0x0008
        /*0054*/ 	.byte	0x00, 0xf5, 0x21, 0x00


	//----- nvinfo : EIATTR_KPARAM_INFO
	.align		4
.L_1861:
        /*0058*/ 	.byte	0x04, 0x17
        /*005a*/ 	.short	(.L_1863 - .L_1862)
.L_1862:
        /*005c*/ 	.word	0x00000000
        /*0060*/ 	.short	0x0000
        /*0062*/ 	.short	0x0000
        /*0064*/ 	.byte	0x00, 0xf5, 0x21, 0x00


	//----- nvinfo : EIATTR_SPARSE_MMA_MASK
	.align		4
.L_1863:
        /*0068*/ 	.byte	0x03, 0x50
        /*006a*/ 	.short	0x0000


	//----- nvinfo : EIATTR_MAXREG_COUNT
	.align		4
        /*006c*/ 	.byte	0x03, 0x1b
        /*006e*/ 	.short	0x00ff


	//----- nvinfo : EIATTR_NUM_BARRIERS
	.align		4
        /*0070*/ 	.byte	0x02, 0x4c
        /*0072*/ 	.byte	0x01
	.zero		1


	//----- nvinfo : EIATTR_MERCURY_ISA_VERSION
	.align		4
        /*0074*/ 	.byte	0x03, 0x5f
        /*0076*/ 	.short	0x0101


	//----- nvinfo : EIATTR_COOP_GROUP_MASK_REGIDS
	.align		4
        /*0078*/ 	.byte	0x04, 0x29
        /*007a*/ 	.short	(.L_1865 - .L_1864)


	//   ....[0]....
.L_1864:
        /*007c*/ 	.word	0xffffffff


	//   ....[1]....
        /*0080*/ 	.word	0xffffffff


	//----- nvinfo : EIATTR_COOP_GROUP_INSTR_OFFSETS
	.align		4
.L_1865:
        /*0084*/ 	.byte	0x04, 0x28
        /*0086*/ 	.short	(.L_1867 - .L_1866)


	//   ....[0]....
.L_1866:
        /*0088*/ 	.word	0x000006a0


	//   ....[1]....
        /*008c*/ 	.word	0x000014e0


	//----- nvinfo : EIATTR_VRC_CTA_INIT_COUNT
	.align		4
.L_1867:
        /*0090*/ 	.byte	0x02, 0x4a
	.zero		1
	.zero		1


	//----- nvinfo : EIATTR_EXIT_INSTR_OFFSETS
	.align		4
        /*0094*/ 	.byte	0x04, 0x1c
        /*0096*/ 	.short	(.L_1869 - .L_1868)


	//   ....[0]....
.L_1868:
        /*0098*/ 	.word	0x00000060


	//   ....[1]....
        /*009c*/ 	.word	0x00001a60


	//----- nvinfo : EIATTR_CBANK_PARAM_SIZE
	.align		4
.L_1869:
        /*00a0*/ 	.byte	0x03, 0x19
        /*00a2*/ 	.short	0x0028


	//----- nvinfo : EIATTR_PARAM_CBANK
	.align		4
        /*00a4*/ 	.byte	0x04, 0x0a
        /*00a6*/ 	.short	(.L_1871 - .L_1870)
	.align		4
.L_1870:
        /*00a8*/ 	.word	index@(.nv.constant0._Z20kDequantizeBlockwiseI13__nv_bfloat16Li512ELi64ELi8ELi2EEvPfPhS1_PT_ii)
        /*00ac*/ 	.short	0x0380
        /*00ae*/ 	.short	0x0028


	//----- nvinfo : EIATTR_SW_WAR
	.align		4
.L_1871:
        /*00b0*/ 	.byte	0x04, 0x36
        /*00b2*/ 	.short	(.L_1873 - .L_1872)
.L_1872:
        /*00b4*/ 	.word	0x00000008
.L_1873:


//--------------------- .nv.info._Z20kDequantizeBlockwiseI13__nv_bfloat16Li512ELi64ELi8ELi0EEvPfPhS1_PT_ii --------------------------
	.section	.nv.info._Z20kDequantizeBlockwiseI13__nv_bfloat16Li512ELi64ELi8ELi0EEvPfPhS1_PT_ii,"",@"SHT_CUDA_INFO"
	.sectionflags	@""
	.align	4


	//----- nvinfo : EIATTR_CUDA_API_VERSION
	.align		4
        /*0000*/ 	.byte	0x04, 0x37
        /*0002*/ 	.short	(.L_1875 - .L_1874)
.L_1874:
        /*0004*/ 	.word	0x00000082


	//----- nvinfo : EIATTR_KPARAM_INFO
	.align		4
.L_1875:
        /*0008*/ 	.byte	0x04, 0x17
        /*000a*/ 	.short	(.L_1877 - .L_1876)
.L_1876:
        /*000c*/ 	.word	0x00000000
        /*0010*/ 	.short	0x0005
        /*0012*/ 	.short	0x0024
        /*0014*/ 	.byte	0x00, 0xf0, 0x11, 0x00


	//----- nvinfo : EIATTR_KPARAM_INFO
	.align		4
.L_1877:
        /*0018*/ 	.byte	0x04, 0x17
        /*001a*/ 	.short	(.L_1879 - .L_1878)
.L_1878:
        /*001c*/ 	.word	0x00000000
        /*0020*/ 	.short	0x0004
        /*0022*/ 	.short	0x0020
        /*0024*/ 	.byte	0x00, 0xf0, 0x11, 0x00


	//----- nvinfo : EIATTR_KPARAM_INFO
	.align		4
.L_1879:
        /*0028*/ 	.byte	0x04, 0x17
        /*002a*/ 	.short	(.L_1881 - .L_1880)
.L_1880:
        /*002c*/ 	.word	0x00000000
        /*0030*/ 	.short	0x0003
        /*0032*/ 	.short	0x0018
        /*0034*/ 	.byte	0x00, 0xf5, 0x21, 0x00


	//----- nvinfo : EIATTR_KPARAM_INFO
	.align		4
.L_1881:
        /*0038*/ 	.byte	0x04, 0x17
        /*003a*/ 	.short	(.L_1883 - .L_1882)
.L_1882:
        /*003c*/ 	.word	0x00000000
        /*0040*/ 	.short	0x0002
        /*0042*/ 	.short	0x0010
        /*0044*/ 	.byte	0x00, 0xf5, 0x21, 0x00


	//----- nvinfo : EIATTR_KPARAM_INFO
	.align		4
.L_1883:
        /*0048*/ 	.byte	0x04, 0x17
        /*004a*/ 	.short	(.L_1885 - .L_1884)
.L_1884:
        /*004c*/ 	.word	0x00000000
        /*0050*/ 	.short	0x0001
        /*0052*/ 	.short	0x0008
        /*0054*/ 	.byte	0x00, 0xf5, 0x21, 0x00


	//----- nvinfo : EIATTR_KPARAM_INFO
	.align		4
.L_1885:
        /*0058*/ 	.byte	0x04, 0x17
        /*005a*/ 	.short	(.L_1887 - .L_1886)
.L_1886:
        /*005c*/ 	.word	0x00000000
        /*0060*/ 	.short	0x0000
        /*0062*/ 	.short	0x0000
        /*0064*/ 	.byte	0x00, 0xf5, 0x21, 0x00


	//----- nvinfo : EIATTR_SPARSE_MMA_MASK
	.align		4
.L_1887:
        /*0068*/ 	.byte	0x03, 0x50
        /*006a*/ 	.short	0x0000


	//----- nvinfo : EIATTR_MAXREG_COUNT
	.align		4
        /*006c*/ 	.byte	0x03, 0x1b
        /*006e*/ 	.short	0x00ff


	//----- nvinfo : EIATTR_NUM_BARRIERS
	.align		4
        /*0070*/ 	.byte	0x02, 0x4c
        /*0072*/ 	.byte	0x01
	.zero		1


	//----- nvinfo : EIATTR_MERCURY_ISA_VERSION
	.align		4
        /*0074*/ 	.byte	0x03, 0x5f
        /*0076*/ 	.short	0x0101


	//----- nvinfo : EIATTR_COOP_GROUP_MASK_REGIDS
	.align		4
        /*0078*/ 	.byte	0x04, 0x29
        /*007a*/ 	.short	(.L_1889 - .L_1888)


	//   ....[0]....
.L_1888:
        /*007c*/ 	.word	0xffffffff


	//   ....[1]....
        /*0080*/ 	.word	0xffffffff


	//----- nvinfo : EIATTR_COOP_GROUP_INSTR_OFFSETS
	.align		4
.L_1889:
        /*0084*/ 	.byte	0x04, 0x28
        /*0086*/ 	.short	(.L_1891 - .L_1890)


	//   ....[0]....
.L_1890:
        /*0088*/ 	.word	0x00000670


	//   ....[1]....
        /*008c*/ 	.word	0x00000b00


	//----- nvinfo : EIATTR_VRC_CTA_INIT_COUNT
	.align		4
.L_1891:
        /*0090*/ 	.byte	0x02, 0x4a
	.zero		1
	.zero		1


	//----- nvinfo : EIATTR_EXIT_INSTR_OFFSETS
	.align		4
        /*0094*/ 	.byte	0x04, 0x1c
        /*0096*/ 	.short	(.L_1893 - .L_1892)


	//   ....[0]....
.L_1892:
        /*0098*/ 	.word	0x00000060


	//   ....[1]....
        /*009c*/ 	.word	0x00000da0


	//----- nvinfo : EIATTR_CBANK_PARAM_SIZE
	.align		4
.L_1893:
        /*00a0*/ 	.byte	0x03, 0x19
        /*00a2*/ 	.short	0x0028


	//----- nvinfo : EIATTR_PARAM_CBANK
	.align		4
        /*00a4*/ 	.byte	0x04, 0x0a
        /*00a6*/ 	.short	(.L_1895 - .L_1894)
	.align		4
.L_1894:
        /*00a8*/ 	.word	index@(.nv.constant0._Z20kDequantizeBlockwiseI13__nv_bfloat16Li512ELi64ELi8ELi0EEvPfPhS1_PT_ii)
        /*00ac*/ 	.short	0x0380
        /*00ae*/ 	.short	0x0028


	//----- nvinfo : EIATTR_SW_WAR
	.align		4
.L_1895:
        /*00b0*/ 	.byte	0x04, 0x36
        /*00b2*/ 	.short	(.L_1897 - .L_1896)
.L_1896:
        /*00b4*/ 	.word	0x00000008
.L_1897:


//--------------------- .nv.info._Z20kDequantizeBlockwiseI13__nv_bfloat16Li512ELi64ELi8ELi1EEvPfPhS1_PT_ii --------------------------
	.section	.nv.info._Z20kDequantizeBlockwiseI13__nv_bfloat16Li512ELi64ELi8ELi1EEvPfPhS1_PT_ii,"",@"SHT_CUDA_INFO"
	.sectionflags	@""
	.align	4


	//----- nvinfo : EIATTR_CUDA_API_VERSION
	.align		4
        /*0000*/ 	.byte	0x04, 0x37
        /*0002*/ 	.short	(.L_1899 - .L_1898)
.L_1898:
        /*0004*/ 	.word	0x00000082


	//----- nvinfo : EIATTR_KPARAM_INFO
	.align		4
.L_1899:
        /*0008*/ 	.byte	0x04, 0x17
        /*000a*/ 	.short	(.L_1901 - .L_1900)
.L_1900:
        /*000c*/ 	.word	0x00000000
        /*0010*/ 	.short	0x0005
        /*0012*/ 	.short	0x0024
        /*0014*/ 	.byte	0x00, 0xf0, 0x11, 0x00


	//----- nvinfo : EIATTR_KPARAM_INFO
	.align		4
.L_1901:
        /*0018*/ 	.byte	0x04, 0x17
        /*001a*/ 	.short	(.L_1903 - .L_1902)
.L_1902:
        /*001c*/ 	.word	0x00000000
        /*0020*/ 	.short	0x0004
        /*0022*/ 	.short	0x0020
        /*0024*/ 	.byte	0x00, 0xf0, 0x11, 0x00


	//----- nvinfo : EIATTR_KPARAM_INFO
	.align		4
.L_1903:
        /*0028*/ 	.byte	0x04, 0x17
        /*002a*/ 	.short	(.L_1905 - .L_1904)
.L_1904:
        /*002c*/ 	.word	0x00000000
        /*0030*/ 	.short	0x0003
        /*0032*/ 	.short	0x0018
        /*0034*/ 	.byte	0x00, 0xf5, 0x21, 0x00


	//----- nvinfo : EIATTR_KPARAM_INFO
	.align		4
.L_1905:
        /*0038*/ 	.byte	0x04, 0x17
        /*003a*/ 	.short	(.L_1907 - .L_1906)
.L_1906:
        /*003c*/ 	.word	0x00000000
        /*0040*/ 	.short	0x0002
        /*0042*/ 	.short	0x0010
        /*0044*/ 	.byte	0x00, 0xf5, 0x21, 0x00


	//----- nvinfo : EIATTR_KPARAM_INFO
	.align		4
.L_1907:
        /*0048*/ 	.byte	0x04, 0x17
        /*004a*/ 	.short	(.L_1909 - .L_1908)
.L_1908:
        /*004c*/ 	.word	0x00000000
        /*0050*/ 	.short	0x0001
        /*0052*/ 	.short	0x0008
        /*0054*/ 	.byte	0x00, 0xf5, 0x21, 0x00


	//----- nvinfo : EIATTR_KPARAM_INFO
	.align		4
.L_1909:
        /*0058*/ 	.byte	0x04, 0x17
        /*005a*/ 	.short	(.L_1911 - .L_1910)
.L_1910:
        /*005c*/ 	.word	0x00000000
        /*0060*/ 	.short	0x0000
        /*0062*/ 	.short	0x0000
        /*0064*/ 	.byte	0x00, 0xf5, 0x21, 0x00


	//----- nvinfo : EIATTR_SPARSE_MMA_MASK
	.align		4
.L_1911:
        /*0068*/ 	.byte	0x03, 0x50
        /*006a*/ 	.short	0x0000


	//----- nvinfo : EIATTR_MAXREG_COUNT
	.align		4
        /*006c*/ 	.byte	0x03, 0x1b
        /*006e*/ 	.short	0x00ff


	//----- nvinfo : EIATTR_NUM_BARRIERS
	.align		4
        /*0070*/ 	.byte	0x02, 0x4c
        /*0072*/ 	.byte	0x01
	.zero		1


	//----- nvinfo : EIATTR_MERCURY_ISA_VERSION
	.align		4
        /*0074*/ 	.byte	0x03, 0x5f
        /*0076*/ 	.short	0x0101


	//----- nvinfo : EIATTR_COOP_GROUP_MASK_REGIDS
	.align		4
        /*0078*/ 	.byte	0x04, 0x29
        /*007a*/ 	.short	(.L_1913 - .L_1912)


	//   ....[0]....
.L_1912:
        /*007c*/ 	.word	0xffffffff


	//   ....[1]....
        /*0080*/ 	.word	0xffffffff


	//----- nvinfo : EIATTR_COOP_GROUP_INSTR_OFFSETS
	.align		4
.L_1913:
        /*0084*/ 	.byte	0x04, 0x28
        /*0086*/ 	.short	(.L_1915 - .L_1914)


	//   ....[0]....
.L_1914:
        /*0088*/ 	.word	0x000006a0


	//   ....[1]....
        /*008c*/ 	.word	0x00001a80


	//----- nvinfo : EIATTR_VRC_CTA_INIT_COUNT
	.align		4
.L_1915:
        /*0090*/ 	.byte	0x02, 0x4a
	.zero		1
	.zero		1


	//----- nvinfo : EIATTR_EXIT_INSTR_OFFSETS
	.align		4
        /*0094*/ 	.byte	0x04, 0x1c
        /*0096*/ 	.short	(.L_1917 - .L_1916)


	//   ....[0]....
.L_1916:
        /*0098*/ 	.word	0x00000060


	//   ....[1]....
        /*009c*/ 	.word	0x00002010


	//----- nvinfo : EIATTR_CBANK_PARAM_SIZE
	.align		4
.L_1917:
        /*00a0*/ 	.byte	0x03, 0x19
        /*00a2*/ 	.short	0x0028


	//----- nvinfo : EIATTR_PARAM_CBANK
	.align		4
        /*00a4*/ 	.byte	0x04, 0x0a
        /*00a6*/ 	.short	(.L_1919 - .L_1918)
	.align		4
.L_1918:
        /*00a8*/ 	.word	index@(.nv.constant0._Z20kDequantizeBlockwiseI13__nv_bfloat16Li512ELi64ELi8ELi1EEvPfPhS1_PT_ii)
        /*00ac*/ 	.short	0x0380
        /*00ae*/ 	.short	0x0028


	//----- nvinfo : EIATTR_SW_WAR
	.align		4
.L_1919:
        /*00b0*/ 	.byte	0x04, 0x36
        /*00b2*/ 	.short	(.L_1921 - .L_1920)
.L_1920:
        /*00b4*/ 	.word	0x00000008
.L_1921:


//--------------------- .nv.info._Z20kDequantizeBlockwiseIfLi512ELi64ELi8ELi2EEvPfPhS0_PT_ii --------------------------
	.section	.nv.info._Z20kDequantizeBlockwiseIfLi512ELi64ELi8ELi2EEvPfPhS0_PT_ii,"",@"SHT_CUDA_INFO"
	.sectionflags	@""
	.align	4


	//----- nvinfo : EIATTR_CUDA_API_VERSION
	.align		4
        /*0000*/ 	.byte	0x04, 0x37
        /*0002*/ 	.short	(.L_1923 - .L_1922)
.L_1922:
        /*0004*/ 	.word	0x00000082


	//----- nvinfo : EIATTR_KPARAM_INFO
	.align		4
.L_1923:
        /*0008*/ 	.byte	0x04, 0x17
        /*000a*/ 	.short	(.L_1925 - .L_1924)
.L_1924:
        /*000c*/ 	.word	0x00000000
        /*0010*/ 	.short	0x0005
        /*0012*/ 	.short	0x0024
        /*0014*/ 	.byte	0x00, 0xf0, 0x11, 0x00


	//----- nvinfo : EIATTR_KPARAM_INFO
	.align		4
.L_1925:
        /*0018*/ 	.byte	0x04, 0x17
        /*001a*/ 	.short	(.L_1927 - .L_1926)
.L_1926:
        /*001c*/ 	.word	0x00000000
        /*0020*/ 	.short	0x0004
        /*0022*/ 	.short	0x0020
        /*0024*/ 	.byte	0x00, 0xf0, 0x11, 0x00


	//----- nvinfo : EIATTR_KPARAM_INFO
	.align		4
.L_1927:
        /*0028*/ 	.byte	0x04, 0x17
        /*002a*/ 	.short	(.L_1929 - .L_1928)
.L_1928:
        /*002c*/ 	.word	0x00000000
        /*0030*/ 	.short	0x0003
        /*0032*/ 	.short	0x0018
        /*0034*/ 	.byte	0x00, 0xf5, 0x21, 0x00


	//----- nvinfo : EIATTR_KPARAM_INFO
	.align		4
.L_1929:
        /*0038*/ 	.byte	0x04, 0x17
        /*003a*/ 	.short	(.L_1931 - .L_1930)
.L_1930:
        /*003c*/ 	.word	0x00000000
        /*0040*/ 	.short	0x0002
        /*0042*/ 	.short	0x0010
        /*0044*/ 	.byte	0x00, 0xf5, 0x21, 0x00


	//----- nvinfo : EIATTR_KPARAM_INFO
	.align		4
.L_1931:
        /*0048*/ 	.byte	0x04, 0x17
        /*004a*/ 	.short	(.L_1933 - .L_1932)
.L_1932:
        /*004c*/ 	.word	0x00000000
        /*0050*/ 	.short	0x0001
        /*0052*/ 	.short	0x0008
        /*0054*/ 	.byte	0x00, 0xf5, 0x21, 0x00


	//----- nvinfo : EIATTR_KPARAM_INFO
	.align		4
.L_1933:
        /*0058*/ 	.byte	0x04, 0x17
        /*005a*/ 	.short	(.L_1935 - .L_1934)
.L_1934:
        /*005c*/ 	.word	0x00000000
        /*0060*/ 	.short	0x0000
        /*0062*/ 	.short	0x0000
        /*0064*/ 	.byte	0x00, 0xf5, 0x21, 0x00


	//----- nvinfo : EIATTR_SPARSE_MMA_MASK
	.align		4
.L_1935:
        /*0068*/ 	.byte	0x03, 0x50
        /*006a*/ 	.short	0x0000


	//----- nvinfo : EIATTR_MAXREG_COUNT
	.align		4
        /*006c*/ 	.byte	0x03, 0x1b
        /*006e*/ 	.short	0x00ff


	//----- nvinfo : EIATTR_NUM_BARRIERS
	.align		4
        /*0070*/ 	.byte	0x02, 0x4c
        /*0072*/ 	.byte	0x01
	.zero		1


	//----- nvinfo : EIATTR_MERCURY_ISA_VERSION
	.align		4
        /*0074*/ 	.byte	0x03, 0x5f
        /*0076*/ 	.short	0x0101


	//----- nvinfo : EIATTR_COOP_GROUP_MASK_REGIDS
	.align		4
        /*0078*/ 	.byte	0x04, 0x29
        /*007a*/ 	.short	(.L_1937 - .L_1936)


	//   ....[0]....
.L_1936:
        /*007c*/ 	.word	0xffffffff


	//   ....[1]....
        /*0080*/ 	.word	0xffffffff


	//----- nvinfo : EIATTR_COOP_GROUP_INSTR_OFFSETS
	.align		4
.L_1937:
        /*0084*/ 	.byte	0x04, 0x28
        /*0086*/ 	.short	(.L_1939 - .L_1938)


	//   ....[0]....
.L_1938:
        /*0088*/ 	.word	0x00000650


	//   ....[1]....
        /*008c*/ 	.word	0x000013d0


	//----- nvinfo : EIATTR_VRC_CTA_INIT_COUNT
	.align		4
.L_1939:
        /*0090*/ 	.byte	0x02, 0x4a
	.zero		1
	.zero		1


	//----- nvinfo : EIATTR_EXIT_INSTR_OFFSETS
	.align		4
        /*0094*/ 	.byte	0x04, 0x1c
        /*0096*/ 	.short	(.L_1941 - .L_1940)


	//   ....[0]....
.L_1940:
        /*0098*/ 	.word	0x00000060


	//   ....[1]....
        /*009c*/ 	.word	0x00001930


	//----- nvinfo : EIATTR_CBANK_PARAM_SIZE
	.align		4
.L_1941:
        /*00a0*/ 	.byte	0x03, 0x19
        /*00a2*/ 	.short	0x0028


	//----- nvinfo : EIATTR_PARAM_CBANK
	.align		4
        /*00a4*/ 	.byte	0x04, 0x0a
        /*00a6*/ 	.short	(.L_1943 - .L_1942)
	.align		4
.L_1942:
        /*00a8*/ 	.word	index@(.nv.constant0._Z20kDequantizeBlockwiseIfLi512ELi64ELi8ELi2EEvPfPhS0_PT_ii)
        /*00ac*/ 	.short	0x0380
        /*00ae*/ 	.short	0x0028


	//----- nvinfo : EIATTR_SW_WAR
	.align		4
.L_1943:
        /*00b0*/ 	.byte	0x04, 0x36
        /*00b2*/ 	.short	(.L_1945 - .L_1944)
.L_1944:
        /*00b4*/ 	.word	0x00000008
.L_1945:


//--------------------- .nv.info._Z20kDequantizeBlockwiseIfLi512ELi64ELi8ELi0EEvPfPhS0_PT_ii --------------------------
	.section	.nv.info._Z20kDequantizeBlockwiseIfLi512ELi64ELi8ELi0EEvPfPhS0_PT_ii,"",@"SHT_CUDA_INFO"
	.sectionflags	@""
	.align	4


	//----- nvinfo : EIATTR_CUDA_API_VERSION
	.align		4
        /*0000*/ 	.byte	0x04, 0x37
        /*0002*/ 	.short	(.L_1947 - .L_1946)
.L_1946:
        /*0004*/ 	.word	0x00000082


	//----- nvinfo : EIATTR_KPARAM_INFO
	.align		4
.L_1947:
        /*0008*/ 	.byte	0x04, 0x17
        /*000a*/ 	.short	(.L_1949 - .L_1948)
.L_1948:
        /*000c*/ 	.word	0x00000000
        /*0010*/ 	.short	0x0005
        /*0012*/ 	.short	0x0024
        /*0014*/ 	.byte	0x00, 0xf0, 0x11, 0x00


	//----- nvinfo : EIATTR_KPARAM_INFO
	.align		4
.L_1949:
        /*0018*/ 	.byte	0x04, 0x17
        /*001a*/ 	.short	(.L_1951 - .L_1950)
.L_1950:
        /*001c*/ 	.word	0x00000000
        /*0020*/ 	.short	0x0004
        /*0022*/ 	.short	0x0020
        /*0024*/ 	.byte	0x00, 0xf0, 0x11, 0x00


	//----- nvinfo : EIATTR_KPARAM_INFO
	.align		4
.L_1951:
        /*0028*/ 	.byte	0x04, 0x17
        /*002a*/ 	.short	(.L_1953 - .L_1952)
.L_1952:
        /*002c*/ 	.word	0x00000000
        /*0030*/ 	.short	0x0003
        /*0032*/ 	.short	0x0018
        /*0034*/ 	.byte	0x00, 0xf5, 0x21, 0x00


	//----- nvinfo : EIATTR_KPARAM_INFO
	.align		4
.L_1953:
        /*0038*/ 	.byte	0x04, 0x17
        /*003a*/ 	.short	(.L_1955 - .L_1954)
.L_1954:
        /*003c*/ 	.word	0x00000000
        /*0040*/ 	.short	0x0002
        /*0042*/ 	.short	0x0010
        /*0044*/ 	.byte	0x00, 0xf5, 0x21, 0x00


	//----- nvinfo : EIATTR_KPARAM_INFO
	.align		4
.L_1955:
        /*0048*/ 	.byte	0x04, 0x17
        /*004a*/ 	.short	(.L_1957 - .L_1956)
.L_1956:
        /*004c*/ 	.word	0x00000000
        /*0050*/ 	.short	0x0001
        /*0052*/ 	.short	0x0008
        /*0054*/ 	.byte	0x00, 0xf5, 0x21, 0x00


	//----- nvinfo : EIATTR_KPARAM_INFO
	.align		4
.L_1957:
        /*0058*/ 	.byte	0x04, 0x17
        /*005a*/ 	.short	(.L_1959 - .L_1958)
.L_1958:
        /*005c*/ 	.word	0x00000000
        /*0060*/ 	.short	0x0000
        /*0062*/ 	.short	0x0000
        /*0064*/ 	.byte	0x00, 0xf5, 0x21, 0x00


	//----- nvinfo : EIATTR_SPARSE_MMA_MASK
	.align		4
.L_1959:
        /*0068*/ 	.byte	0x03, 0x50
        /*006a*/ 	.short	0x0000


	//----- nvinfo : EIATTR_MAXREG_COUNT
	.align		4
        /*006c*/ 	.byte	0x03, 0x1b
        /*006e*/ 	.short	0x00ff


	//----- nvinfo : EIATTR_NUM_BARRIERS
	.align		4
        /*0070*/ 	.byte	0x02, 0x4c
        /*0072*/ 	.byte	0x01
	.zero		1


	//----- nvinfo : EIATTR_MERCURY_ISA_VERSION
	.align		4
        /*0074*/ 	.byte	0x03, 0x5f
        /*0076*/ 	.short	0x0101


	//----- nvinfo : EIATTR_COOP_GROUP_MASK_REGIDS
	.align		4
        /*0078*/ 	.byte	0x04, 0x29
        /*007a*/ 	.short	(.L_1961 - .L_1960)


	//   ....[0]....
.L_1960:
        /*007c*/ 	.word	0xffffffff


	//   ....[1]....
        /*0080*/ 	.word	0xffffffff


	//----- nvinfo : EIATTR_COOP_GROUP_INSTR_OFFSETS
	.align		4
.L_1961:
        /*0084*/ 	.byte	0x04, 0x28
        /*0086*/ 	.short	(.L_1963 - .L_1962)


	//   ....[0]....
.L_1962:
        /*0088*/ 	.word	0x00000640


	//   ....[1]....
        /*008c*/ 	.word	0x00000a80


	//----- nvinfo : EIATTR_VRC_CTA_INIT_COUNT
	.align		4
.L_1963:
        /*0090*/ 	.byte	0x02, 0x4a
	.zero		1
	.zero		1


	//----- nvinfo : EIATTR_EXIT_INSTR_OFFSETS
	.align		4
        /*0094*/ 	.byte	0x04, 0x1c
        /*0096*/ 	.short	(.L_1965 - .L_1964)


	//   ....[0]....
.L_1964:
        /*0098*/ 	.word	0x00000060


	//   ....[1]....
        /*009c*/ 	.word	0x00000d20


	//----- nvinfo : EIATTR_CBANK_PARAM_SIZE
	.align		4
.L_1965:
        /*00a0*/ 	.byte	0x03, 0x19
        /*00a2*/ 	.short	0x0028


	//----- nvinfo : EIATTR_PARAM_CBANK
	.align		4
        /*00a4*/ 	.byte	0x04, 0x0a
        /*00a6*/ 	.short	(.L_1967 - .L_1966)
	.align		4
.L_1966:
        /*00a8*/ 	.word	index@(.nv.constant0._Z20kDequantizeBlockwiseIfLi512ELi64ELi8ELi0EEvPfPhS0_PT_ii)
        /*00ac*/ 	.short	0x0380
        /*00ae*/ 	.short	0x0028


	//----- nvinfo : EIATTR_SW_WAR
	.align		4
.L_1967:
        /*00b0*/ 	.byte	0x04, 0x36
        /*00b2*/ 	.short	(.L_1969 - .L_1968)
.L_1968:
        /*00b4*/ 	.word	0x00000008
.L_1969:


//--------------------- .nv.info._Z20kDequantizeBlockwiseIfLi512ELi64ELi8ELi1EEvPfPhS0_PT_ii --------------------------
	.section	.nv.info._Z20kDequantizeBlockwiseIfLi512ELi64ELi8ELi1EEvPfPhS0_PT_ii,"",@"SHT_CUDA_INFO"
	.sectionflags	@""
	.align	4


	//----- nvinfo : EIATTR_CUDA_API_VERSION
	.align		4
        /*0000*/ 	.byte	0x04, 0x37
        /*0002*/ 	.short	(.L_1971 - .L_1970)
.L_1970:
        /*0004*/ 	.word	0x00000082


	//----- nvinfo : EIATTR_KPARAM_INFO
	.align		4
.L_1971:
        /*0008*/ 	.byte	0x04, 0x17
        /*000a*/ 	.short	(.L_1973 - .L_1972)
.L_1972:
        /*000c*/ 	.word	0x00000000
        /*0010*/ 	.short	0x0005
        /*0012*/ 	.short	0x0024
        /*0014*/ 	.byte	0x00, 0xf0, 0x11, 0x00


	//----- nvinfo : EIATTR_KPARAM_INFO
	.align		4
.L_1973:
        /*0018*/ 	.byte	0x04, 0x17
        /*001a*/ 	.short	(.L_1975 - .L_1974)
.L_1974:
        /*001c*/ 	.word	0x00000000
        /*0020*/ 	.short	0x0004
        /*0022*/ 	.short	0x0020
        /*0024*/ 	.byte	0x00, 0xf0, 0x11, 0x00


	//----- nvinfo : EIATTR_KPARAM_INFO
	.align		4
.L_1975:
        /*0028*/ 	.byte	0x04, 0x17
        /*002a*/ 	.short	(.L_1977 - .L_1976)
.L_1976:
        /*002c*/ 	.word	0x00000000
        /*0030*/ 	.short	0x0003
        /*0032*/ 	.short	0x0018
        /*0034*/ 	.byte	0x00, 0xf5, 0x21, 0x00


	//----- nvinfo : EIATTR_KPARAM_INFO
	.align		4
.L_1977:
        /*0038*/ 	.byte	0x04, 0x17
        /*003a*/ 	.short	(.L_1979 - .L_1978)
.L_1978:
        /*003c*/ 	.word	0x00000000
        /*0040*/ 	.short	0x0002
        /*0042*/ 	.short	0x0010
        /*0044*/ 	.byte	0x00, 0xf5, 0x21, 0x00


	//----- nvinfo : EIATTR_KPARAM_INFO
	.align		4
.L_1979:
        /*0048*/ 	.byte	0x04, 0x17
        /*004a*/ 	.short	(.L_1981 - .L_1980)
.L_1980:
        /*004c*/ 	.word	0x00000000
        /*0050*/ 	.short	0x0001
        /*0052*/ 	.short	0x0008
        /*0054*/ 	.byte	0x00, 0xf5, 0x21, 0x00


	//----- nvinfo : EIATTR_KPARAM_INFO
	.align		4
.L_1981:
        /*0058*/ 	.byte	0x04, 0x17
        /*005a*/ 	.short	(.L_1983 - .L_1982)
.L_1982:
        /*005c*/ 	.word	0x00000000
        /*0060*/ 	.short	0x0000
        /*0062*/ 	.short	0x0000
        /*0064*/ 	.byte	0x00, 0xf5, 0x21, 0x00


	//----- nvinfo : EIATTR_SPARSE_MMA_MASK
	.align		4
.L_1983:
        /*0068*/ 	.byte	0x03, 0x50
        /*006a*/ 	.short	0x0000


	//----- nvinfo : EIATTR_MAXREG_COUNT
	.align		4
        /*006c*/ 	.byte	0x03, 0x1b
        /*006e*/ 	.short	0x00ff


	//----- nvinfo : EIATTR_NUM_BARRIERS
	.align		4
        /*0070*/ 	.byte	0x02, 0x4c
        /*0072*/ 	.byte	0x01
	.zero		1


	//----- nvinfo : EIATTR_MERCURY_ISA_VERSION
	.align		4
        /*0074*/ 	.byte	0x03, 0x5f
        /*0076*/ 	.short	0x0101


	//----- nvinfo : EIATTR_COOP_GROUP_MASK_REGIDS
	.align		4
        /*0078*/ 	.byte	0x04, 0x29
        /*007a*/ 	.short	(.L_1985 - .L_1984)


	//   ....[0]....
.L_1984:
        /*007c*/ 	.word	0xffffffff


	//   ....[1]....
        /*0080*/ 	.word	0xffffffff


	//----- nvinfo : EIATTR_COOP_GROUP_INSTR_OFFSETS
	.align		4
.L_1985:
        /*0084*/ 	.byte	0x04, 0x28
        /*0086*/ 	.short	(.L_1987 - .L_1986)


	//   ....[0]....
.L_1986:
        /*0088*/ 	.word	0x00000650


	//   ....[1]....
        /*008c*/ 	.word	0x00001930


	//----- nvinfo : EIATTR_VRC_CTA_INIT_COUNT
	.align		4
.L_1987:
        /*0090*/ 	.byte	0x02, 0x4a
	.zero		1
	.zero		1


	//----- nvinfo : EIATTR_EXIT_INSTR_OFFSETS
	.align		4
        /*0094*/ 	.byte	0x04, 0x1c
        /*0096*/ 	.short	(.L_1989 - .L_1988)


	//   ....[0]....
.L_1988:
        /*0098*/ 	.word	0x00000060


	//   ....[1]....
        /*009c*/ 	.word	0x00001eb0


	//----- nvinfo : EIATTR_CBANK_PARAM_SIZE
	.align		4
.L_1989:
        /*00a0*/ 	.byte	0x03, 0x19
        /*00a2*/ 	.short	0x0028


	//----- nvinfo : EIATTR_PARAM_CBANK
	.align		4
        /*00a4*/ 	.byte	0x04, 0x0a
        /*00a6*/ 	.short	(.L_1991 - .L_1990)
	.align		4
.L_1990:
        /*00a8*/ 	.word	index@(.nv.constant0._Z20kDequantizeBlockwiseIfLi512ELi64ELi8ELi1EEvPfPhS0_PT_ii)
        /*00ac*/ 	.short	0x0380
        /*00ae*/ 	.short	0x0028


	//----- nvinfo : EIATTR_SW_WAR
	.align		4
.L_1991:
        /*00b0*/ 	.byte	0x04, 0x36
        /*00b2*/ 	.short	(.L_1993 - .L_1992)
.L_1992:
        /*00b4*/ 	.word	0x00000008
.L_1993:


//--------------------- .nv.info._Z20kDequantizeBlockwiseI6__halfLi512ELi64ELi8ELi2EEvPfPhS1_PT_ii --------------------------
	.section	.nv.info._Z20kDequantizeBlockwiseI6__halfLi512ELi64ELi8ELi2EEvPfPhS1_PT_ii,"",@"SHT_CUDA_INFO"
	.sectionflags	@""
	.align	4


	//----- nvinfo : EIATTR_CUDA_API_VERSION
	.align		4
        /*0000*/ 	.byte	0x04, 0x37
        /*0002*/ 	.short	(.L_1995 - .L_1994)
.L_1994:
        /*0004*/ 	.word	0x00000082


	//----- nvinfo : EIATTR_KPARAM_INFO
	.align		4
.L_1995:
        /*0008*/ 	.byte	0x04, 0x17
        /*000a*/ 	.short	(.L_1997 - .L_1996)
.L_1996:
        /*000c*/ 	.word	0x00000000
        /*0010*/ 	.short	0x0005
        /*0012*/ 	.short	0x0024
        /*0014*/ 	.byte	0x00, 0xf0, 0x11, 0x00


	//----- nvinfo : EIATTR_KPARAM_INFO
	.align		4
.L_1997:
        /*0018*/ 	.byte	0x04, 0x17
        /*001a*/ 	.short	(.L_1999 - .L_1998)
.L_1998:
        /*001c*/ 	.word	0x00000000
        /*0020*/ 	.short	0x0004
        /*0022*/ 	.short	0x0020
        /*0024*/ 	.byte	0x00, 0xf0, 0x11, 0x00


	//----- nvinfo : EIATTR_KPARAM_INFO
	.align		4
.L_1999:
        /*0028*/ 	.byte	0x04, 0x17
        /*002a*/ 	.short	(.L_2001 - .L_2000)
.L_2000:
        /*002c*/ 	.word	0x00000000
        /*0030*/ 	.short	0x0003
        /*0032*/ 	.short	0x0018
        /*0034*/ 	.byte	0x00, 0xf5, 0x21, 0x00


	//----- nvinfo : EIATTR_KPARAM_INFO
	.align		4
.L_2001:
        /*0038*/ 	.byte	0x04, 0x17
        /*003a*/ 	.short	(.L_2003 - .L_2002)
.L_2002:
        /*003c*/ 	.word	0x00000000
        /*0040*/ 	.short	0x0002
        /*0042*/ 	.short	0x0010
        /*0044*/ 	.byte	0x00, 0xf5, 0x21, 0x00


	//----- nvinfo : EIATTR_KPARAM_INFO
	.align		4
.L_2003:
        /*0048*/ 	.byte	0x04, 0x17
        /*004a*/ 	.short	(.L_2005 - .L_2004)
.L_2004:
        /*004c*/ 	.word	0x00000000
        /*0050*/ 	.short	0x0001
        /*0052*/ 	.short	0x0008
        /*0054*/ 	.byte	0x00, 0xf5, 0x21, 0x00


	//----- nvinfo : EIATTR_KPARAM_INFO
	.align		4
.L_2005:
        /*0058*/ 	.byte	0x04, 0x17
        /*005a*/ 	.short	(.L_2007 - .L_2006)
.L_2006:
        /*005c*/ 	.word	0x00000000
        /*0060*/ 	.short	0x0000
        /*0062*/ 	.short	0x0000
        /*0064*/ 	.byte	0x00, 0xf5, 0x21, 0x00


	//----- nvinfo : EIATTR_SPARSE_MMA_MASK
	.align		4
.L_2007:
        /*0068*/ 	.byte	0x03, 0x50
        /*006a*/ 	.short	0x0000


	//----- nvinfo : EIATTR_MAXREG_COUNT
	.align		4
        /*006c*/ 	.byte	0x03, 0x1b
        /*006e*/ 	.short	0x00ff


	//----- nvinfo : EIATTR_NUM_BARRIERS
	.align		4
        /*0070*/ 	.byte	0x02, 0x4c
        /*0072*/ 	.byte	0x01
	.zero		1


	//----- nvinfo : EIATTR_MERCURY_ISA_VERSION
	.align		4
        /*0074*/ 	.byte	0x03, 0x5f
        /*0076*/ 	.short	0x0101


	//----- nvinfo : EIATTR_COOP_GROUP_MASK_REGIDS
	.align		4
        /*0078*/ 	.byte	0x04, 0x29
        /*007a*/ 	.short	(.L_2009 - .L_2008)


	//   ....[0]....
.L_2008:
        /*007c*/ 	.word	0xffffffff


	//   ....[1]....
        /*0080*/ 	.word	0xffffffff


	//----- nvinfo : EIATTR_COOP_GROUP_INSTR_OFFSETS
	.align		4
.L_2009:
        /*0084*/ 	.byte	0x04, 0x28
        /*0086*/ 	.short	(.L_2011 - .L_2010)


	//   ....[0]....
.L_2010:
        /*0088*/ 	.word	0x000006a0


	//   ....[1]....
        /*008c*/ 	.word	0x000014e0


	//----- nvinfo : EIATTR_VRC_CTA_INIT_COUNT
	.align		4
.L_2011:
        /*0090*/ 	.byte	0x02, 0x4a
	.zero		1
	.zero		1


	//----- nvinfo : EIATTR_EXIT_INSTR_OFFSETS
	.align		4
        /*0094*/ 	.byte	0x04, 0x1c
        /*0096*/ 	.short	(.L_2013 - .L_2012)


	//   ....[0]....
.L_2012:
        /*0098*/ 	.word	0x00000060


	//   ....[1]....
        /*009c*/ 	.word	0x00001a60


	//----- nvinfo : EIATTR_CBANK_PARAM_SIZE
	.align		4
.L_2013:
        /*00a0*/ 	.byte	0x03, 0x19
        /*00a2*/ 	.short	0x0028


	//----- nvinfo : EIATTR_PARAM_CBANK
	.align		4
        /*00a4*/ 	.byte	0x04, 0x0a
        /*00a6*/ 	.short	(.L_2015 - .L_2014)
	.align		4
.L_2014:
        /*00a8*/ 	.word	index@(.nv.constant0._Z20kDequantizeBlockwiseI6__halfLi512ELi64ELi8ELi2EEvPfPhS1_PT_ii)
        /*00ac*/ 	.short	0x0380
        /*00ae*/ 	.short	0x0028


	//----- nvinfo : EIATTR_SW_WAR
	.align		4
.L_2015:
        /*00b0*/ 	.byte	0x04, 0x36
        /*00b2*/ 	.short	(.L_2017 - .L_2016)
.L_2016:
        /*00b4*/ 	.word	0x00000008
.L_2017:


//--------------------- .nv.info._Z20kDequantizeBlockwiseI6__halfLi512ELi64ELi8ELi0EEvPfPhS1_PT_ii --------------------------
	.section	.nv.info._Z20kDequantizeBlockwiseI6__halfLi512ELi64ELi8ELi0EEvPfPhS1_PT_ii,"",@"SHT_CUDA_INFO"
	.sectionflags	@""
	.align	4


	//----- nvinfo : EIATTR_CUDA_API_VERSION
	.align		4
        /*0000*/ 	.byte	0x04, 0x37
        /*0002*/ 	.short	(.L_2019 - .L_2018)
.L_2018:
        /*0004*/ 	.word	0x00000082


	//----- nvinfo : EIATTR_KPARAM_INFO
	.align		4
.L_2019:
        /*0008*/ 	.byte	0x04, 0x17
        /*000a*/ 	.short	(.L_2021 - .L_2020)
.L_2020:
        /*000c*/ 	.word	0x00000000
        /*0010*/ 	.short	0x0005
        /*0012*/ 	.short	0x0024
        /*0014*/ 	.byte	0x00, 0xf0, 0x11, 0x00


	//----- nvinfo : EIATTR_KPARAM_INFO
	.align		4
.L_2021:
        /*0018*/ 	.byte	0x04, 0x17
        /*001a*/ 	.short	(.L_2023 - .L_2022)
.L_2022:
        /*001c*/ 	.word	0x00000000
        /*0020*/ 	.short	0x0004
        /*0022*/ 	.short	0x0020
        /*0024*/ 	.byte	0x00, 0xf0, 0x11, 0x00


	//----- nvinfo : EIATTR_KPARAM_INFO
	.align		4
.L_2023:
        /*0028*/ 	.byte	0x04, 0x17
        /*002a*/ 	.short	(.L_2025 - .L_2024)
.L_2024:
        /*002c*/ 	.word	0x00000000
        /*0030*/ 	.short	0x0003
        /*0032*/ 	.short	0x0018
        /*0034*/ 	.byte	0x00, 0xf5, 0x21, 0x00


	//----- nvinfo : EIATTR_KPARAM_INFO
	.align		4
.L_2025:
        /*0038*/ 	.byte	0x04, 0x17
        /*003a*/ 	.short	(.L_2027 - .L_2026)
.L_2026:
        /*003c*/ 	.word	0x00000000
        /*0040*/ 	.short	0x0002
        /*0042*/ 	.short	0x0010
        /*0044*/ 	.byte	0x00, 0xf5, 0x21, 0x00


	//----- nvinfo : EIATTR_KPARAM_INFO
	.align		4
.L_2027:
        /*0048*/ 	.byte	0x04, 0x17
        /*004a*/ 	.short	(.L_2029 - .L_2028)
.L_2028:
        /*004c*/ 	.word	0x00000000
        /*0050*/ 	.short	0x0001
        /*0052*/ 	.short	0x0008
        /*0054*/ 	.byte	0x00, 0xf5, 0x21, 0x00


	//----- nvinfo : EIATTR_KPARAM_INFO
	.align		4
.L_2029:
        /*0058*/ 	.byte	0x04, 0x17
        /*005a*/ 	.short	(.L_2031 - .L_2030)
.L_2030:
        /*005c*/ 	.word	0x00000000
        /*0060*/ 	.short	0x0000
        /*0062*/ 	.short	0x0000
        /*0064*/ 	.byte	0x00, 0xf5, 0x21, 0x00


	//----- nvinfo : EIATTR_SPARSE_MMA_MASK
	.align		4
.L_2031:
        /*0068*/ 	.byte	0x03, 0x50
        /*006a*/ 	.short	0x0000


	//----- nvinfo : EIATTR_MAXREG_COUNT
	.align		4
        /*006c*/ 	.byte	0x03, 0x1b
        /*006e*/ 	.short	0x00ff


	//----- nvinfo : EIATTR_NUM_BARRIERS
	.align		4
        /*0070*/ 	.byte	0x02, 0x4c
        /*0072*/ 	.byte	0x01
	.zero		1


	//----- nvinfo : EIATTR_MERCURY_ISA_VERSION
	.align		4
        /*0074*/ 	.byte	0x03, 0x5f
        /*0076*/ 	.short	0x0101


	//----- nvinfo : EIATTR_COOP_GROUP_MASK_REGIDS
	.align		4
        /*0078*/ 	.byte	0x04, 0x29
        /*007a*/ 	.short	(.L_2033 - .L_2032)


	//   ....[0]....
.L_2032:
        /*007c*/ 	.word	0xffffffff


	//   ....[1]....
        /*0080*/ 	.word	0xffffffff


	//----- nvinfo : EIATTR_COOP_GROUP_INSTR_OFFSETS
	.align		4
.L_2033:
        /*0084*/ 	.byte	0x04, 0x28
        /*0086*/ 	.short	(.L_2035 - .L_2034)


	//   ....[0]....
.L_2034:
        /*0088*/ 	.word	0x00000670


	//   ....[1]....
        /*008c*/ 	.word	0x00000b00


	//----- nvinfo : EIATTR_VRC_CTA_INIT_COUNT
	.align		4
.L_2035:
        /*0090*/ 	.byte	0x02, 0x4a
	.zero		1
	.zero		1


	//----- nvinfo : EIATTR_EXIT_INSTR_OFFSETS
	.align		4
        /*0094*/ 	.byte	0x04, 0x1c
        /*0096*/ 	.short	(.L_2037 - .L_2036)


	//   ....[0]....
.L_2036:
        /*0098*/ 	.word	0x00000060


	//   ....[1]....
        /*009c*/ 	.word	0x00000da0


	//----- nvinfo : EIATTR_CBANK_PARAM_SIZE
	.align		4
.L_2037:
        /*00a0*/ 	.byte	0x03, 0x19
        /*00a2*/ 	.short	0x0028


	//----- nvinfo : EIATTR_PARAM_CBANK
	.align		4
        /*00a4*/ 	.byte	0x04, 0x0a
        /*00a6*/ 	.short	(.L_2039 - .L_2038)
	.align		4
.L_2038:
        /*00a8*/ 	.word	index@(.nv.constant0._Z20kDequantizeBlockwiseI6__halfLi512ELi64ELi8ELi0EEvPfPhS1_PT_ii)
        /*00ac*/ 	.short	0x0380
        /*00ae*/ 	.short	0x0028


	//----- nvinfo : EIATTR_SW_WAR
	.align		4
.L_2039:
        /*00b0*/ 	.byte	0x04, 0x36
        /*00b2*/ 	.short	(.L_2041 - .L_2040)
.L_2040:
        /*00b4*/ 	.word	0x00000008
.L_2041:


//--------------------- .nv.info._Z20kDequantizeBlockwiseI6__halfLi512ELi64ELi8ELi1EEvPfPhS1_PT_ii --------------------------
	.section	.nv.info._Z20kDequantizeBlockwiseI6__halfLi512ELi64ELi8ELi1EEvPfPhS1_PT_ii,"",@"SHT_CUDA_INFO"
	.sectionflags	@""
	.align	4


	//----- nvinfo : EIATTR_CUDA_API_VERSION
	.align		4
        /*0000*/ 	.byte	0x04, 0x37
        /*0002*/ 	.short	(.L_2043 - .L_2042)
.L_2042:
        /*0004*/ 	.word	0x00000082


	//----- nvinfo : EIATTR_KPARAM_INFO
	.align		4
.L_2043:
        /*0008*/ 	.byte	0x04, 0x17
        /*000a*/ 	.short	(.L_2045 - .L_2044)
.L_2044:
        /*000c*/ 	.word	0x00000000
        /*0010*/ 	.short	0x0005
        /*0012*/ 	.short	0x0024
        /*0014*/ 	.byte	0x00, 0xf0, 0x11, 0x00


	//----- nvinfo : EIATTR_KPARAM_INFO
	.align		4
.L_2045:
        /*0018*/ 	.byte	0x04, 0x17
        /*001a*/ 	.short	(.L_2047 - .L_2046)
.L_2046:
        /*001c*/ 	.word	0x00000000
        /*0020*/ 	.short	0x0004
        /*0022*/ 	.short	0x0020
        /*0024*/ 	.byte	0x00, 0xf0, 0x11, 0x00


	//----- nvinfo : EIATTR_KPARAM_INFO
	.align		4
.L_2047:
        /*0028*/ 	.byte	0x04, 0x17
        /*002a*/ 	.short	(.L_2049 - .L_2048)
.L_2048:
        /*002c*/ 	.word	0x00000000
        /*0030*/ 	.short	0x0003
        /*0032*/ 	.short	0x0018
        /*0034*/ 	.byte	0x00, 0xf5, 0x21, 0x00


	//----- nvinfo : EIATTR_KPARAM_INFO
	.align		4
.L_2049:
        /*0038*/ 	.byte	0x04, 0x17
        /*003a*/ 	.short	(.L_2051 - .L_2050)
.L_2050:
        /*003c*/ 	.word	0x00000000
        /*0040*/ 	.short	0x0002
        /*0042*/ 	.short	0x0010
        /*0044*/ 	.byte	0x00, 0xf5, 0x21, 0x00


	//----- nvinfo : EIATTR_KPARAM_INFO
	.align		4
.L_2051:
        /*0048*/ 	.byte	0x04, 0x17
        /*004a*/ 	.short	(.L_2053 - .L_2052)
.L_2052:
        /*004c*/ 	.word	0x00000000
        /*0050*/ 	.short	0x0001
        /*0052*/ 	.short	0x0008
        /*0054*/ 	.byte	0x00, 0xf5, 0x21, 0x00


	//----- nvinfo : EIATTR_KPARAM_INFO
	.align		4
.L_2053:
        /*0058*/ 	.byte	0x04, 0x17
        /*005a*/ 	.short	(.L_2055 - .L_2054)
.L_2054:
        /*005c*/ 	.word	0x00000000
        /*0060*/ 	.short	0x0000
        /*0062*/ 	.short	0x0000
        /*0064*/ 	.byte	0x00, 0xf5, 0x21, 0x00


	//----- nvinfo : EIATTR_SPARSE_MMA_MASK
	.align		4
.L_2055:
        /*0068*/ 	.byte	0x03, 0x50
        /*006a*/ 	.short	0x0000


	//----- nvinfo : EIATTR_MAXREG_COUNT
	.align		4
        /*006c*/ 	.byte	0x03, 0x1b
        /*006e*/ 	.short	0x00ff


	//----- nvinfo : EIATTR_NUM_BARRIERS
	.align		4
        /*0070*/ 	.byte	0x02, 0x4c
        /*0072*/ 	.byte	0x01
	.zero		1


	//----- nvinfo : EIATTR_MERCURY_ISA_VERSION
	.align		4
        /*0074*/ 	.byte	0x03, 0x5f
        /*0076*/ 	.short	0x0101


	//----- nvinfo : EIATTR_COOP_GROUP_MASK_REGIDS
	.align		4
        /*0078*/ 	.byte	0x04, 0x29
        /*007a*/ 	.short	(.L_2057 - .L_2056)


	//   ....[0]....
.L_2056:
        /*007c*/ 	.word	0xffffffff


	//   ....[1]....
        /*0080*/ 	.word	0xffffffff


	//----- nvinfo : EIATTR_COOP_GROUP_INSTR_OFFSETS
	.align		4
.L_2057:
        /*0084*/ 	.byte	0x04, 0x28
        /*0086*/ 	.short	(.L_2059 - .L_2058)


	//   ....[0]....
.L_2058:
        /*0088*/ 	.word	0x000006a0


	//   ....[1]....
        /*008c*/ 	.word	0x00001a80


	//----- nvinfo : EIATTR_VRC_CTA_INIT_COUNT
	.align		4
.L_2059:
        /*0090*/ 	.byte	0x02, 0x4a
	.zero		1
	.zero		1


	//----- nvinfo : EIATTR_EXIT_INSTR_OFFSETS
	.align		4
        /*0094*/ 	.byte	0x04, 0x1c
        /*0096*/ 	.short	(.L_2061 - .L_2060)


	//   ....[0]....
.L_2060:
        /*0098*/ 	.word	0x00000060


	//   ....[1]....
        /*009c*/ 	.word	0x00002010


	//----- nvinfo : EIATTR_CBANK_PARAM_SIZE
	.align		4
.L_2061:
        /*00a0*/ 	.byte	0x03, 0x19
        /*00a2*/ 	.short	0x0028


	//----- nvinfo : EIATTR_PARAM_CBANK
	.align		4
        /*00a4*/ 	.byte	0x04, 0x0a
        /*00a6*/ 	.short	(.L_2063 - .L_2062)
	.align		4
.L_2062:
        /*00a8*/ 	.word	index@(.nv.constant0._Z20kDequantizeBlockwiseI6__halfLi512ELi64ELi8ELi1EEvPfPhS1_PT_ii)
        /*00ac*/ 	.short	0x0380
        /*00ae*/ 	.short	0x0028


	//----- nvinfo : EIATTR_SW_WAR
	.align		4
.L_2063:
        /*00b0*/ 	.byte	0x04, 0x36
        /*00b2*/ 	.short	(.L_2065 - .L_2064)
.L_2064:
        /*00b4*/ 	.word	0x00000008
.L_2065:


//--------------------- .nv.info._Z23kQuantizeBlockwiseSmallI13__nv_bfloat16Li64ELi2EEvPfPT_S1_PhS1_ii --------------------------
	.section	.nv.info._Z23kQuantizeBlockwiseSmallI13__nv_bfloat16Li64ELi2EEvPfPT_S1_PhS1_ii,"",@"SHT_CUDA_INFO"
	.sectionflags	@""
	.align	4


	//----- nvinfo : EIATTR_CUDA_API_VERSION
	.align		4
        /*0000*/ 	.byte	0x04, 0x37
        /*0002*/ 	.short	(.L_2067 - .L_2066)
.L_2066:
        /*0004*/ 	.word	0x00000082


	//----- nvinfo : EIATTR_KPARAM_INFO
	.align		4
.L_2067:
        /*0008*/ 	.byte	0x04, 0x17
        /*000a*/ 	.short	(.L_2069 - .L_2068)
.L_2068:
        /*000c*/ 	.word	0x00000000
        /*0010*/ 	.short	0x0006
        /*0012*/ 	.short	0x002c
        /*0014*/ 	.byte	0x00, 0xf0, 0x11, 0x00


	//----- nvinfo : EIATTR_KPARAM_INFO
	.align		4
.L_2069:
        /*0018*/ 	.byte	0x04, 0x17
        /*001a*/ 	.short	(.L_2071 - .L_2070)
.L_2070:
        /*001c*/ 	.word	0x00000000
        /*0020*/ 	.short	0x0005
        /*0022*/ 	.short	0x0028
        /*0024*/ 	.byte	0x00, 0xf0, 0x11, 0x00


	//----- nvinfo : EIATTR_KPARAM_INFO
	.align		4
.L_2071:
        /*0028*/ 	.byte	0x04, 0x17
        /*002a*/ 	.short	(.L_2073 - .L_2072)
.L_2072:
        /*002c*/ 	.word	0x00000000
        /*0030*/ 	.short	0x0004
        /*0032*/ 	.short	0x0020
        /*0034*/ 	.byte	0x00, 0xf5, 0x21, 0x00


	//----- nvinfo : EIATTR_KPARAM_INFO
	.align		4
.L_2073:
        /*0038*/ 	.byte	0x04, 0x17
        /*003a*/ 	.short	(.L_2075 - .L_2074)
.L_2074:
        /*003c*/ 	.word	0x00000000
        /*0040*/ 	.short	0x0003
        /*0042*/ 	.short	0x0018
        /*0044*/ 	.byte	0x00, 0xf5, 0x21, 0x00


	//----- nvinfo : EIATTR_KPARAM_INFO
	.align		4
.L_2075:
        /*0048*/ 	.byte	0x04, 0x17
        /*004a*/ 	.short	(.L_2077 - .L_2076)
.L_2076:
        /*004c*/ 	.word	0x00000000
        /*0050*/ 	.short	0x0002
        /*0052*/ 	.short	0x0010
        /*0054*/ 	.byte	0x00, 0xf5, 0x21, 0x00


	//----- nvinfo : EIATTR_KPARAM_INFO
	.align		4
.L_2077:
        /*0058*/ 	.byte	0x04, 0x17
        /*005a*/ 	.short	(.L_2079 - .L_2078)
.L_2078:
        /*005c*/ 	.word	0x00000000
        /*0060*/ 	.short	0x0001
        /*0062*/ 	.short	0x0008
        /*0064*/ 	.byte	0x00, 0xf5, 0x21, 0x00


	//----- nvinfo : EIATTR_KPARAM_INFO
	.align		4
.L_2079:
        /*0068*/ 	.byte	0x04, 0x17
        /*006a*/ 	.short	(.L_2081 - .L_2080)
.L_2080:
        /*006c*/ 	.word	0x00000000
        /*0070*/ 	.short	0x0000
        /*0072*/ 	.short	0x0000
        /*0074*/ 	.byte	0x00, 0xf5, 0x21, 0x00


	//----- nvinfo : EIATTR_SPARSE_MMA_MASK
	.align		4
.L_2081:
        /*0078*/ 	.byte	0x03, 0x50
        /*007a*/ 	.short	0x0000


	//----- nvinfo : EIATTR_MAXREG_COUNT
	.align		4
        /*007c*/ 	.byte	0x03, 0x1b
        /*007e*/ 	.short	0x00ff


	//----- nvinfo : EIATTR_NUM_BARRIERS
	.align		4
        /*0080*/ 	.byte	0x02, 0x4c
        /*0082*/ 	.byte	0x01
	.zero		1


	//----- nvinfo : EIATTR_MERCURY_ISA_VERSION
	.align		4
        /*0084*/ 	.byte	0x03, 0x5f
        /*0086*/ 	.short	0x0101


	//----- nvinfo : EIATTR_COOP_GROUP_MASK_REGIDS
	.align		4
        /*0088*/ 	.byte	0x04, 0x29
        /*008a*/ 	.short	(.L_2083 - .L_2082)


	//   ....[0]....
.L_2082:
        /*008c*/ 	.word	0xffffffff


	//   ....[1]....
        /*0090*/ 	.word	0xffffffff


	//   ....[2]....
        /*0094*/ 	.word	0xffffffff


	//   ....[3]....
        /*0098*/ 	.word	0xffffffff


	//   ....[4]....
        /*009c*/ 	.word	0xffffffff


	//   ....[5]....
        /*00a0*/ 	.word	0xffffffff


	//   ....[6]....
        /*00a4*/ 	.word	0xffffffff


	//----- nvinfo : EIATTR_COOP_GROUP_INSTR_OFFSETS
	.align		4
.L_2083:
        /*00a8*/ 	.byte	0x04, 0x28
        /*00aa*/ 	.short	(.L_2085 - .L_2084)


	//   ....[0]....
.L_2084:
        /*00ac*/ 	.word	0x00000240


	//   ....[1]....
        /*00b0*/ 	.word	0x000002c0


	//   ....[2]....
        /*00b4*/ 	.word	0x00000300


	//   ....[3]....
        /*00b8*/ 	.word	0x00000340


	//   ....[4]....
        /*00bc*/ 	.word	0x00000380


	//   ....[5]....
        /*00c0*/ 	.word	0x000003d0


	//   ....[6]....
        /*00c4*/ 	.word	0x00000b30


	//----- nvinfo : EIATTR_VRC_CTA_INIT_COUNT
	.align		4
.L_2085:
        /*00c8*/ 	.byte	0x02, 0x4a
	.zero		1
	.zero		1


	//----- nvinfo : EIATTR_EXIT_INSTR_OFFSETS
	.align		4
        /*00cc*/ 	.byte	0x04, 0x1c
        /*00ce*/ 	.short	(.L_2087 - .L_2086)


	//   ....[0]....
.L_2086:
        /*00d0*/ 	.word	0x00000bc0


	//   ....[1]....
        /*00d4*/ 	.word	0x00000be0


	//----- nvinfo : EIATTR_CRS_STACK_SIZE
	.align		4
.L_2087:
        /*00d8*/ 	.byte	0x04, 0x1e
        /*00da*/ 	.short	(.L_2089 - .L_2088)
.L_2088:
        /*00dc*/ 	.word	0x00000000


	//----- nvinfo : EIATTR_CBANK_PARAM_SIZE
	.align		4
.L_2089:
        /*00e0*/ 	.byte	0x03, 0x19
        /*00e2*/ 	.short	0x0030


	//----- nvinfo : EIATTR_PARAM_CBANK
	.align		4
        /*00e4*/ 	.byte	0x04, 0x0a
        /*00e6*/ 	.short	(.L_2091 - .L_2090)
	.align		4
.L_2090:
        /*00e8*/ 	.word	index@(.nv.constant0._Z23kQuantizeBlockwiseSmallI13__nv_bfloat16Li64ELi2EEvPfPT_S1_PhS1_ii)
        /*00ec*/ 	.short	0x0380
        /*00ee*/ 	.short	0x0030


	//----- nvinfo : EIATTR_SW_WAR
	.align		4
.L_2091:
        /*00f0*/ 	.byte	0x04, 0x36
        /*00f2*/ 	.short	(.L_2093 - .L_2092)
.L_2092:
        /*00f4*/ 	.word	0x00000008
.L_2093:


//--------------------- .nv.info._Z23kQuantizeBlockwiseSmallIfLi64ELi2EEvPfPT_S0_PhS0_ii --------------------------
	.section	.nv.info._Z23kQuantizeBlockwiseSmallIfLi64ELi2EEvPfPT_S0_PhS0_ii,"",@"SHT_CUDA_INFO"
	.sectionflags	@""
	.align	4


	//----- nvinfo : EIATTR_CUDA_API_VERSION
	.align		4
        /*0000*/ 	.byte	0x04, 0x37
        /*0002*/ 	.short	(.L_2095 - .L_2094)
.L_2094:
        /*0004*/ 	.word	0x00000082


	//----- nvinfo : EIATTR_KPARAM_INFO
	.align		4
.L_2095:
        /*0008*/ 	.byte	0x04, 0x17
        /*000a*/ 	.short	(.L_2097 - .L_2096)
.L_2096:
        /*000c*/ 	.word	0x00000000
        /*0010*/ 	.short	0x0006
        /*0012*/ 	.short	0x002c
        /*0014*/ 	.byte	0x00, 0xf0, 0x11, 0x00


	//----- nvinfo : EIATTR_KPARAM_INFO
	.align		4
.L_2097:
        /*0018*/ 	.byte	0x04, 0x17
        /*001a*/ 	.short	(.L_2099 - .L_2098)
.L_2098:
        /*001c*/ 	.word	0x00000000
        /*0020*/ 	.short	0x0005
        /*0022*/ 	.short	0x0028
        /*0024*/ 	.byte	0x00, 0xf0, 0x11, 0x00


	//----- nvinfo : EIATTR_KPARAM_INFO
	.align		4
.L_2099:
        /*0028*/ 	.byte	0x04, 0x17
        /*002a*/ 	.short	(.L_2101 - .L_2100)
.L_2100:
        /*002c*/ 	.word	0x00000000
        /*0030*/ 	.short	0x0004
        /*0032*/ 	.short	0x0020
        /*0034*/ 	.byte	0x00, 0xf5, 0x21, 0x00


	//----- nvinfo : EIATTR_KPARAM_INFO
	.align		4
.L_2101:
        /*0038*/ 	.byte	0x04, 0x17
        /*003a*/ 	.short	(.L_2103 - .L_2102)
.L_2102:
        /*003c*/ 	.word	0x00000000
        /*0040*/ 	.short	0x0003
        /*0042*/ 	.short	0x0018
        /*0044*/ 	.byte	0x00, 0xf5, 0x21, 0x00


	//----- nvinfo : EIATTR_KPARAM_INFO
	.align		4
.L_2103:
        /*0048*/ 	.byte	0x04, 0x17
        /*004a*/ 	.short	(.L_2105 - .L_2104)
.L_2104:
        /*004c*/ 	.word	0x00000000
        /*0050*/ 	.short	0x0002
        /*0052*/ 	.short	0x0010
        /*0054*/ 	.byte	0x00, 0xf5, 0x21, 0x00


	//----- nvinfo : EIATTR_KPARAM_INFO
	.align		4
.L_2105:
        /*0058*/ 	.byte	0x04, 0x17
        /*005a*/ 	.short	(.L_2107 - .L_2106)
.L_2106:
        /*005c*/ 	.word	0x00000000
        /*0060*/ 	.short	0x0001
        /*0062*/ 	.short	0x0008
        /*0064*/ 	.byte	0x00, 0xf5, 0x21, 0x00


	//----- nvinfo : EIATTR_KPARAM_INFO
	.align		4
.L_2107:
        /*0068*/ 	.byte	0x04, 0x17
        /*006a*/ 	.short	(.L_2109 - .L_2108)
.L_2108:
        /*006c*/ 	.word	0x00000000
        /*0070*/ 	.short	0x0000
        /*0072*/ 	.short	0x0000
        /*0074*/ 	.byte	0x00, 0xf5, 0x21, 0x00


	//----- nvinfo : EIATTR_SPARSE_MMA_MASK
	.align		4
.L_2109:
        /*0078*/ 	.byte	0x03, 0x50
        /*007a*/ 	.short	0x0000


	//----- nvinfo : EIATTR_MAXREG_COUNT
	.align		4
        /*007c*/ 	.byte	0x03, 0x1b
        /*007e*/ 	.short	0x00ff


	//----- nvinfo : EIATTR_NUM_BARRIERS
	.align		4
        /*0080*/ 	.byte	0x02, 0x4c
        /*0082*/ 	.byte	0x01
	.zero		1


	//----- nvinfo : EIATTR_MERCURY_ISA_VERSION
	.align		4
        /*0084*/ 	.byte	0x03, 0x5f
        /*0086*/ 	.short	0x0101


	//----- nvinfo : EIATTR_COOP_GROUP_MASK_REGIDS
	.align		4
        /*0088*/ 	.byte	0x04, 0x29
        /*008a*/ 	.short	(.L_2111 - .L_2110)


	//   ....[0]....
.L_2110:
        /*008c*/ 	.word	0xffffffff


	//   ....[1]....
        /*0090*/ 	.word	0xffffffff


	//   ....[2]....
        /*0094*/ 	.word	0xffffffff


	//   ....[3]....
        /*0098*/ 	.word	0xffffffff


	//   ....[4]....
        /*009c*/ 	.word	0xffffffff


	//   ....[5]....
        /*00a0*/ 	.word	0xffffffff


	//   ....[6]....
        /*00a4*/ 	.word	0xffffffff


	//----- nvinfo : EIATTR_COOP_GROUP_INSTR_OFFSETS
	.align		4
.L_2111:
        /*00a8*/ 	.byte	0x04, 0x28
        /*00aa*/ 	.short	(.L_2113 - .L_2112)


	//   ....[0]....
.L_2112:
        /*00ac*/ 	.word	0x00000240


	//   ....[1]....
        /*00b0*/ 	.word	0x000002b0


	//   ....[2]....
        /*00b4*/ 	.word	0x000002f0


	//   ....[3]....
        /*00b8*/ 	.word	0x00000330


	//   ....[4]....
        /*00bc*/ 	.word	0x00000370


	//   ....[5]....
        /*00c0*/ 	.word	0x000003b0


	//   ....[6]....
        /*00c4*/ 	.word	0x00000b10


	//----- nvinfo : EIATTR_VRC_CTA_INIT_COUNT
	.align		4
.L_2113:
        /*00c8*/ 	.byte	0x02, 0x4a
	.zero		1
	.zero		1


	//----- nvinfo : EIATTR_EXIT_INSTR_OFFSETS
	.align		4
        /*00cc*/ 	.byte	0x04, 0x1c
        /*00ce*/ 	.short	(.L_2115 - .L_2114)


	//   ....[0]....
.L_2114:
        /*00d0*/ 	.word	0x00000b90


	//   ....[1]....
        /*00d4*/ 	.word	0x00000bb0


	//----- nvinfo : EIATTR_CRS_STACK_SIZE
	.align		4
.L_2115:
        /*00d8*/ 	.byte	0x04, 0x1e
        /*00da*/ 	.short	(.L_2117 - .L_2116)
.L_2116:
        /*00dc*/ 	.word	0x00000000


	//----- nvinfo : EIATTR_CBANK_PARAM_SIZE
	.align		4
.L_2117:
        /*00e0*/ 	.byte	0x03, 0x19
        /*00e2*/ 	.short	0x0030


	//----- nvinfo : EIATTR_PARAM_CBANK
	.align		4
        /*00e4*/ 	.byte	0x04, 0x0a
        /*00e6*/ 	.short	(.L_2119 - .L_2118)
	.align		4
.L_2118:
        /*00e8*/ 	.word	index@(.nv.constant0._Z23kQuantizeBlockwiseSmallIfLi64ELi2EEvPfPT_S0_PhS0_ii)
        /*00ec*/ 	.short	0x0380
        /*00ee*/ 	.short	0x0030


	//----- nvinfo : EIATTR_SW_WAR
	.align		4
.L_2119:
        /*00f0*/ 	.byte	0x04, 0x36
        /*00f2*/ 	.short	(.L_2121 - .L_2120)
.L_2120:
        /*00f4*/ 	.word	0x00000008
.L_2121:


//--------------------- .nv.info._Z23kQuantizeBlockwiseSmallI6__halfLi64ELi2EEvPfPT_S1_PhS1_ii --------------------------
	.section	.nv.info._Z23kQuantizeBlockwiseSmallI6__halfLi64ELi2EEvPfPT_S1_PhS1_ii,"",@"SHT_CUDA_INFO"
	.sectionflags	@""
	.align	4


	//----- nvinfo : EIATTR_CUDA_API_VERSION
	.align		4
        /*0000*/ 	.byte	0x04, 0x37
        /*0002*/ 	.short	(.L_2123 - .L_2122)
.L_2122:
        /*0004*/ 	.word	0x00000082


	//----- nvinfo : EIATTR_KPARAM_INFO
	.align		4
.L_2123:
        /*0008*/ 	.byte	0x04, 0x17
        /*000a*/ 	.short	(.L_2125 - .L_2124)
.L_2124:
        /*000c*/ 	.word	0x00000000
        /*0010*/ 	.short	0x0006
        /*0012*/ 	.short	0x002c
        /*0014*/ 	.byte	0x00, 0xf0, 0x11, 0x00


	//----- nvinfo : EIATTR_KPARAM_INFO
	.align		4
.L_2125:
        /*0018*/ 	.byte	0x04, 0x17
        /*001a*/ 	.short	(.L_2127 - .L_2126)
.L_2126:
        /*001c*/ 	.word	0x00000000
        /*0020*/ 	.short	0x0005
        /*0022*/ 	.short	0x0028
        /*0024*/ 	.byte	0x00, 0xf0, 0x11, 0x00


	//----- nvinfo : EIATTR_KPARAM_INFO
	.align		4
.L_2127:
        /*0028*/ 	.byte	0x04, 0x17
        /*002a*/ 	.short	(.L_2129 - .L_2128)
.L_2128:
        /*002c*/ 	.word	0x00000000
        /*0030*/ 	.short	0x0004
        /*0032*/ 	.short	0x0020
        /*0034*/ 	.byte	0x00, 0xf5, 0x21, 0x00


	//----- nvinfo : EIATTR_KPARAM_INFO
	.align		4
.L_2129:
        /*0038*/ 	.byte	0x04, 0x17
        /*003a*/ 	.short	(.L_2131 - .L_2130)
.L_2130:
        /*003c*/ 	.word	0x00000000
        /*0040*/ 	.short	0x0003
        /*0042*/ 	.short	0x0018
        /*0044*/ 	.byte	0x00, 0xf5, 0x21, 0x00


	//----- nvinfo : EIATTR_KPARAM_INFO
	.align		4
.L_2131:
        /*0048*/ 	.byte	0x04, 0x17
        /*004a*/ 	.short	(.L_2133 - .L_2132)
.L_2132:
        /*004c*/ 	.word	0x00000000
        /*0050*/ 	.short	0x0002
        /*0052*/ 	.short	0x0010
        /*0054*/ 	.byte	0x00, 0xf5, 0x21, 0x00


	//----- nvinfo : EIATTR_KPARAM_INFO
	.align		4
.L_2133:
        /*0058*/ 	.byte	0x04, 0x17
        /*005a*/ 	.short	(.L_2135 - .L_2134)
.L_2134:
        /*005c*/ 	.word	0x00000000
        /*0060*/ 	.short	0x0001
        /*0062*/ 	.short	0x0008
        /*0064*/ 	.byte	0x00, 0xf5, 0x21, 0x00


	//----- nvinfo : EIATTR_KPARAM_INFO
	.align		4
.L_2135:
        /*0068*/ 	.byte	0x04, 0x17
        /*006a*/ 	.short	(.L_2137 - .L_2136)
.L_2136:
        /*006c*/ 	.word	0x00000000
        /*0070*/ 	.short	0x0000
        /*0072*/ 	.short	0x0000
        /*0074*/ 	.byte	0x00, 0xf5, 0x21, 0x00


	//----- nvinfo : EIATTR_SPARSE_MMA_MASK
	.align		4
.L_2137:
        /*0078*/ 	.byte	0x03, 0x50
        /*007a*/ 	.short	0x0000


	//----- nvinfo : EIATTR_MAXREG_COUNT
	.align		4
        /*007c*/ 	.byte	0x03, 0x1b
        /*007e*/ 	.short	0x00ff


	//----- nvinfo : EIATTR_NUM_BARRIERS
	.align		4
        /*0080*/ 	.byte	0x02, 0x4c
        /*0082*/ 	.byte	0x01
	.zero		1


	//----- nvinfo : EIATTR_MERCURY_ISA_VERSION
	.align		4
        /*0084*/ 	.byte	0x03, 0x5f
        /*0086*/ 	.short	0x0101


	//----- nvinfo : EIATTR_COOP_GROUP_MASK_REGIDS
	.align		4
        /*0088*/ 	.byte	0x04, 0x29
        /*008a*/ 	.short	(.L_2139 - .L_2138)


	//   ....[0]....
.L_2138:
        /*008c*/ 	.word	0xffffffff


	//   ....[1]....
        /*0090*/ 	.word	0xffffffff


	//   ....[2]....
        /*0094*/ 	.word	0xffffffff


	//   ....[3]....
        /*0098*/ 	.word	0xffffffff


	//   ....[4]....
        /*009c*/ 	.word	0xffffffff


	//   ....[5]....
        /*00a0*/ 	.word	0xffffffff


	//   ....[6]....
        /*00a4*/ 	.word	0xffffffff


	//----- nvinfo : EIATTR_COOP_GROUP_INSTR_OFFSETS
	.align		4
.L_2139:
        /*00a8*/ 	.byte	0x04, 0x28
        /*00aa*/ 	.short	(.L_2141 - .L_2140)


	//   ....[0]....
.L_2140:
        /*00ac*/ 	.word	0x00000240


	//   ....[1]....
        /*00b0*/ 	.word	0x000002b0


	//   ....[2]....
        /*00b4*/ 	.word	0x000002f0


	//   ....[3]....
        /*00b8*/ 	.word	0x00000330


	//   ....[4]....
        /*00bc*/ 	.word	0x00000370


	//   ....[5]....
        /*00c0*/ 	.word	0x000003c0


	//   ....[6]....
        /*00c4*/ 	.word	0x00000b20


	//----- nvinfo : EIATTR_VRC_CTA_INIT_COUNT
	.align		4
.L_2141:
        /*00c8*/ 	.byte	0x02, 0x4a
	.zero		1
	.zero		1


	//----- nvinfo : EIATTR_EXIT_INSTR_OFFSETS
	.align		4
        /*00cc*/ 	.byte	0x04, 0x1c
        /*00ce*/ 	.short	(.L_2143 - .L_2142)


	//   ....[0]....
.L_2142:
        /*00d0*/ 	.word	0x00000bb0


	//   ....[1]....
        /*00d4*/ 	.word	0x00000bd0


	//----- nvinfo : EIATTR_CRS_STACK_SIZE
	.align		4
.L_2143:
        /*00d8*/ 	.byte	0x04, 0x1e
        /*00da*/ 	.short	(.L_2145 - .L_2144)
.L_2144:
        /*00dc*/ 	.word	0x00000000


	//----- nvinfo : EIATTR_CBANK_PARAM_SIZE
	.align		4
.L_2145:
        /*00e0*/ 	.byte	0x03, 0x19
        /*00e2*/ 	.short	0x0030


	//----- nvinfo : EIATTR_PARAM_CBANK
	.align		4
        /*00e4*/ 	.byte	0x04, 0x0a
        /*00e6*/ 	.short	(.L_2147 - .L_2146)
	.align		4
.L_2146:
        /*00e8*/ 	.word	index@(.nv.constant0._Z23kQuantizeBlockwiseSmallI6__halfLi64ELi2EEvPfPT_S1_PhS1_ii)
        /*00ec*/ 	.short	0x0380
        /*00ee*/ 	.short	0x0030


	//----- nvinfo : EIATTR_SW_WAR
	.align		4
.L_2147:
        /*00f0*/ 	.byte	0x04, 0x36
        /*00f2*/ 	.short	(.L_2149 - .L_2148)
.L_2148:
        /*00f4*/ 	.word	0x00000008
.L_2149:


//--------------------- .nv.info._Z23kQuantizeBlockwiseSmallI13__nv_bfloat16Li64ELi1EEvPfPT_S1_PhS1_ii --------------------------
	.section	.nv.info._Z23kQuantizeBlockwiseSmallI13__nv_bfloat16Li64ELi1EEvPfPT_S1_PhS1_ii,"",@"SHT_CUDA_INFO"
	.sectionflags	@""
	.align	4


	//----- nvinfo : EIATTR_CUDA_API_VERSION
	.align		4
        /*0000*/ 	.byte	0x04, 0x37
        /*0002*/ 	.short	(.L_2151 - .L_2150)
.L_2150:
        /*0004*/ 	.word	0x00000082


	//----- nvinfo : EIATTR_KPARAM_INFO
	.align		4
.L_2151:
        /*0008*/ 	.byte	0x04, 0x17
        /*000a*/ 	.short	(.L_2153 - .L_2152)
.L_2152:
        /*000c*/ 	.word	0x00000000
        /*0010*/ 	.short	0x0006
        /*0012*/ 	.short	0x002c
        /*0014*/ 	.byte	0x00, 0xf0, 0x11, 0x00


	//----- nvinfo : EIATTR_KPARAM_INFO
	.align		4
.L_2153:
        /*0018*/ 	.byte	0x04, 0x17
        /*001a*/ 	.short	(.L_2155 - .L_2154)
.L_2154:
        /*001c*/ 	.word	0x00000000
        /*0020*/ 	.short	0x0005
        /*0022*/ 	.short	0x0028
        /*0024*/ 	.byte	0x00, 0xf0, 0x11, 0x00


	//----- nvinfo : EIATTR_KPARAM_INFO
	.align		4
.L_2155:
        /*0028*/ 	.byte	0x04, 0x17
        /*002a*/ 	.short	(.L_2157 - .L_2156)
.L_2156:
        /*002c*/ 	.word	0x00000000
        /*0030*/ 	.short	0x0004
        /*0032*/ 	.short	0x0020
        /*0034*/ 	.byte	0x00, 0xf5, 0x21, 0x00


	//----- nvinfo : EIATTR_KPARAM_INFO
	.align		4
.L_2157:
        /*0038*/ 	.byte	0x04, 0x17
        /*003a*/ 	.short	(.L_2159 - .L_2158)
.L_2158:
        /*003c*/ 	.word	0x00000000
        /*0040*/ 	.short	0x0003
        /*0042*/ 	.short	0x0018
        /*0044*/ 	.byte	0x00, 0xf5, 0x21, 0x00


	//----- nvinfo : EIATTR_KPARAM_INFO
	.align		4
.L_2159:
        /*0048*/ 	.byte	0x04, 0x17
        /*004a*/ 	.short	(.L_2161 - .L_2160)
.L_2160:
        /*004c*/ 	.word	0x00000000
        /*0050*/ 	.short	0x0002
        /*0052*/ 	.short	0x0010
        /*0054*/ 	.byte	0x00, 0xf5, 0x21, 0x00


	//----- nvinfo : EIATTR_KPARAM_INFO
	.align		4
.L_2161:
        /*0058*/ 	.byte	0x04, 0x17
        /*005a*/ 	.short	(.L_2163 - .L_2162)
.L_2162:
        /*005c*/ 	.word	0x00000000
        /*0060*/ 	.short	0x0001
        /*0062*/ 	.short	0x0008
        /*0064*/ 	.byte	0x00, 0xf5, 0x21, 0x00


	//----- nvinfo : EIATTR_KPARAM_INFO
	.align		4
.L_2163:
        /*0068*/ 	.byte	0x04, 0x17
        /*006a*/ 	.short	(.L_2165 - .L_2164)
.L_2164:
        /*006c*/ 	.word	0x00000000
        /*0070*/ 	.short	0x0000
        /*0072*/ 	.short	0x0000
        /*0074*/ 	.byte	0x00, 0xf5, 0x21, 0x00


	//----- nvinfo : EIATTR_SPARSE_MMA_MASK
	.align		4
.L_2165:
        /*0078*/ 	.byte	0x03, 0x50
        /*007a*/ 	.short	0x0000


	//----- nvinfo : EIATTR_MAXREG_COUNT
	.align		4
        /*007c*/ 	.byte	0x03, 0x1b
        /*007e*/ 	.short	0x00ff


	//----- nvinfo : EIATTR_NUM_BARRIERS
	.align		4
        /*0080*/ 	.byte	0x02, 0x4c
        /*0082*/ 	.byte	0x01
	.zero		1


	//----- nvinfo : EIATTR_MERCURY_ISA_VERSION
	.align		4
        /*0084*/ 	.byte	0x03, 0x5f
        /*0086*/ 	.short	0x0101


	//----- nvinfo : EIATTR_COOP_GROUP_MASK_REGIDS
	.align		4
        /*0088*/ 	.byte	0x04, 0x29
        /*008a*/ 	.short	(.L_2167 - .L_2166)


	//   ....[0]....
.L_2166:
        /*008c*/ 	.word	0xffffffff


	//   ....[1]....
        /*0090*/ 	.word	0xffffffff


	//   ....[2]....
        /*0094*/ 	.word	0xffffffff


	//   ....[3]....
        /*0098*/ 	.word	0xffffffff


	//   ....[4]....
        /*009c*/ 	.word	0xffffffff


	//   ....[5]....
        /*00a0*/ 	.word	0xffffffff


	//   ....[6]....
        /*00a4*/ 	.word	0xffffffff


	//----- nvinfo : EIATTR_COOP_GROUP_INSTR_OFFSETS
	.align		4
.L_2167:
        /*00a8*/ 	.byte	0x04, 0x28
        /*00aa*/ 	.short	(.L_2169 - .L_2168)


	//   ....[0]....
.L_2168:
        /*00ac*/ 	.word	0x00000240


	//   ....[1]....
        /*00b0*/ 	.word	0x000002c0


	//   ....[2]....
        /*00b4*/ 	.word	0x00000300


	//   ....[3]....
        /*00b8*/ 	.word	0x00000340


	//   ....[4]....
        /*00bc*/ 	.word	0x00000380


	//   ....[5]....
        /*00c0*/ 	.word	0x000003d0


	//   ....[6]....
        /*00c4*/ 	.word	0x00000970


	//----- nvinfo : EIATTR_VRC_CTA_INIT_COUNT
	.align		4
.L_2169:
        /*00c8*/ 	.byte	0x02, 0x4a
	.zero		1
	.zero		1


	//----- nvinfo : EIATTR_EXIT_INSTR_OFFSETS
	.align		4
        /*00cc*/ 	.byte	0x04, 0x1c
        /*00ce*/ 	.short	(.L_2171 - .L_2170)


	//   ....[0]....
.L_2170:
        /*00d0*/ 	.word	0x00000a00


	//   ....[1]....
        /*00d4*/ 	.word	0x00000a20


	//----- nvinfo : EIATTR_CRS_STACK_SIZE
	.align		4
.L_2171:
        /*00d8*/ 	.byte	0x04, 0x1e
        /*00da*/ 	.short	(.L_2173 - .L_2172)
.L_2172:
        /*00dc*/ 	.word	0x00000000


	//----- nvinfo : EIATTR_CBANK_PARAM_SIZE
	.align		4
.L_2173:
        /*00e0*/ 	.byte	0x03, 0x19
        /*00e2*/ 	.short	0x0030


	//----- nvinfo : EIATTR_PARAM_CBANK
	.align		4
        /*00e4*/ 	.byte	0x04, 0x0a
        /*00e6*/ 	.short	(.L_2175 - .L_2174)
	.align		4
.L_2174:
        /*00e8*/ 	.word	index@(.nv.constant0._Z23kQuantizeBlockwiseSmallI13__nv_bfloat16Li64ELi1EEvPfPT_S1_PhS1_ii)
        /*00ec*/ 	.short	0x0380
        /*00ee*/ 	.short	0x0030


	//----- nvinfo : EIATTR_SW_WAR
	.align		4
.L_2175:
        /*00f0*/ 	.byte	0x04, 0x36
        /*00f2*/ 	.short	(.L_2177 - .L_2176)
.L_2176:
        /*00f4*/ 	.word	0x00000008
.L_2177:


//--------------------- .nv.info._Z23kQuantizeBlockwiseSmallIfLi64ELi1EEvPfPT_S0_PhS0_ii --------------------------
	.section	.nv.info._Z23kQuantizeBlockwiseSmallIfLi64ELi1EEvPfPT_S0_PhS0_ii,"",@"SHT_CUDA_INFO"
	.sectionflags	@""
	.align	4


	//----- nvinfo : EIATTR_CUDA_API_VERSION
	.align		4
        /*0000*/ 	.byte	0x04, 0x37
        /*0002*/ 	.short	(.L_2179 - .L_2178)
.L_2178:
        /*0004*/ 	.word	0x00000082


	//----- nvinfo : EIATTR_KPARAM_INFO
	.align		4
.L_2179:
        /*0008*/ 	.byte	0x04, 0x17
        /*000a*/ 	.short	(.L_2181 - .L_2180)
.L_2180:
        /*000c*/ 	.word	0x00000000
        /*0010*/ 	.short	0x0006
        /*0012*/ 	.short	0x002c
        /*0014*/ 	.byte	0x00, 0xf0, 0x11, 0x00


	//----- nvinfo : EIATTR_KPARAM_INFO
	.align		4
.L_2181:
        /*0018*/ 	.byte	0x04, 0x17
        /*001a*/ 	.short	(.L_2183 - .L_2182)
.L_2182:
        /*001c*/ 	.word	0x00000000
        /*0020*/ 	.short	0x0005
        /*0022*/ 	.short	0x0028
        /*0024*/ 	.byte	0x00, 0xf0, 0x11, 0x00


	//----- nvinfo : EIATTR_KPARAM_INFO
	.align		4
.L_2183:
        /*0028*/ 	.byte	0x04, 0x17
        /*002a*/ 	.short	(.L_2185 - .L_2184)
.L_2184:
        /*002c*/ 	.word	0x00000000
        /*0030*/ 	.short	0x0004
        /*0032*/ 	.short	0x0020
        /*0034*/ 	.byte	0x00, 0xf5, 0x21, 0x00


	//----- nvinfo : EIATTR_KPARAM_INFO
	.align		4
.L_2185:
        /*0038*/ 	.byte	0x04, 0x17
        /*003a*/ 	.short	(.L_2187 - .L_2186)
.L_2186:
        /*003c*/ 	.word	0x00000000
        /*0040*/ 	.short	0x0003
        /*0042*/ 	.short	0x0018
        /*0044*/ 	.byte	0x00, 0xf5, 0x21, 0x00


	//----- nvinfo : EIATTR_KPARAM_INFO
	.align		4
.L_2187:
        /*0048*/ 	.byte	0x04, 0x17
        /*004a*/ 	.short	(.L_2189 - .L_2188)
.L_2188:
        /*004c*/ 	.word	0x00000000
        /*0050*/ 	.short	0x0002
        /*0052*/ 	.short	0x0010
        /*0054*/ 	.byte	0x00, 0xf5, 0x21, 0x00


	//----- nvinfo : EIATTR_KPARAM_INFO
	.align		4
.L_2189:
        /*0058*/ 	.byte	0x04, 0x17
        /*005a*/ 	.short	(.L_2191 - .L_2190)
.L_2190:
        /*005c*/ 	.word	0x00000000
        /*0060*/ 	.short	0x0001
        /*0062*/ 	.short	0x0008
        /*0064*/ 	.byte	0x00, 0xf5, 0x21, 0x00


	//----- nvinfo : EIATTR_KPARAM_INFO
	.align		4
.L_2191:
        /*0068*/ 	.byte	0x04, 0x17
        /*006a*/ 	.short	(.L_2193 - .L_2192)
.L_2192:
        /*006c*/ 	.word	0x00000000
        /*0070*/ 	.short	0x0000
        /*0072*/ 	.short	0x0000
        /*0074*/ 	.byte	0x00, 0xf5, 0x21, 0x00


	//----- nvinfo : EIATTR_SPARSE_MMA_MASK
	.align		4
.L_2193:
        /*0078*/ 	.byte	0x03, 0x50
        /*007a*/ 	.short	0x0000


	//----- nvinfo : EIATTR_MAXREG_COUNT
	.align		4
        /*007c*/ 	.byte	0x03, 0x1b
        /*007e*/ 	.short	0x00ff


	//----- nvinfo : EIATTR_NUM_BARRIERS
	.align		4
        /*0080*/ 	.byte	0x02, 0x4c
        /*0082*/ 	.byte	0x01
	.zero		1


	//----- nvinfo : EIATTR_MERCURY_ISA_VERSION
	.align		4
        /*0084*/ 	.byte	0x03, 0x5f
        /*0086*/ 	.short	0x0101


	//----- nvinfo : EIATTR_COOP_GROUP_MASK_REGIDS
	.align		4
        /*0088*/ 	.byte	0x04, 0x29
        /*008a*/ 	.short	(.L_2195 - .L_2194)


	//   ....[0]....
.L_2194:
        /*008c*/ 	.word	0xffffffff


	//   ....[1]....
        /*0090*/ 	.word	0xffffffff


	//   ....[2]....
        /*0094*/ 	.word	0xffffffff


	//   ....[3]....
        /*0098*/ 	.word	0xffffffff


	//   ....[4]....
        /*009c*/ 	.word	0xffffffff


	//   ....[5]....
        /*00a0*/ 	.word	0xffffffff


	//   ....[6]....
        /*00a4*/ 	.word	0xffffffff


	//----- nvinfo : EIATTR_COOP_GROUP_INSTR_OFFSETS
	.align		4
.L_2195:
        /*00a8*/ 	.byte	0x04, 0x28
        /*00aa*/ 	.short	(.L_2197 - .L_2196)


	//   ....[0]....
.L_2196:
        /*00ac*/ 	.word	0x00000240


	//   ....[1]....
        /*00b0*/ 	.word	0x000002b0


	//   ....[2]....
        /*00b4*/ 	.word	0x000002f0


	//   ....[3]....
        /*00b8*/ 	.word	0x00000330


	//   ....[4]....
        /*00bc*/ 	.word	0x00000370


	//   ....[5]....
        /*00c0*/ 	.word	0x000003b0


	//   ....[6]....
        /*00c4*/ 	.word	0x00000950


	//----- nvinfo : EIATTR_VRC_CTA_INIT_COUNT
	.align		4
.L_2197:
        /*00c8*/ 	.byte	0x02, 0x4a
	.zero		1
	.zero		1


	//----- nvinfo : EIATTR_EXIT_INSTR_OFFSETS
	.align		4
        /*00cc*/ 	.byte	0x04, 0x1c
        /*00ce*/ 	.short	(.L_2199 - .L_2198)


	//   ....[0]....
.L_2198:
        /*00d0*/ 	.word	0x000009c0


	//   ....[1]....
        /*00d4*/ 	.word	0x000009e0


	//----- nvinfo : EIATTR_CRS_STACK_SIZE
	.align		4
.L_2199:
        /*00d8*/ 	.byte	0x04, 0x1e
        /*00da*/ 	.short	(.L_2201 - .L_2200)
.L_2200:
        /*00dc*/ 	.word	0x00000000


	//----- nvinfo : EIATTR_CBANK_PARAM_SIZE
	.align		4
.L_2201:
        /*00e0*/ 	.byte	0x03, 0x19
        /*00e2*/ 	.short	0x0030


	//----- nvinfo : EIATTR_PARAM_CBANK
	.align		4
        /*00e4*/ 	.byte	0x04, 0x0a
        /*00e6*/ 	.short	(.L_2203 - .L_2202)
	.align		4
.L_2202:
        /*00e8*/ 	.word	index@(.nv.constant0._Z23kQuantizeBlockwiseSmallIfLi64ELi1EEvPfPT_S0_PhS0_ii)
        /*00ec*/ 	.short	0x0380
        /*00ee*/ 	.short	0x0030


	//----- nvinfo : EIATTR_SW_WAR
	.align		4
.L_2203:
        /*00f0*/ 	.byte	0x04, 0x36
        /*00f2*/ 	.short	(.L_2205 - .L_2204)
.L_2204:
        /*00f4*/ 	.word	0x00000008
.L_2205:


//--------------------- .nv.info._Z23kQuantizeBlockwiseSmallI6__halfLi64ELi1EEvPfPT_S1_PhS1_ii --------------------------
	.section	.nv.info._Z23kQuantizeBlockwiseSmallI6__halfLi64ELi1EEvPfPT_S1_PhS1_ii,"",@"SHT_CUDA_INFO"
	.sectionflags	@""
	.align	4


	//----- nvinfo : EIATTR_CUDA_API_VERSION
	.align		4
        /*0000*/ 	.byte	0x04, 0x37
        /*0002*/ 	.short	(.L_2207 - .L_2206)
.L_2206:
        /*0004*/ 	.word	0x00000082


	//----- nvinfo : EIATTR_KPARAM_INFO
	.align		4
.L_2207:
        /*0008*/ 	.byte	0x04, 0x17
        /*000a*/ 	.short	(.L_2209 - .L_2208)
.L_2208:
        /*000c*/ 	.word	0x00000000
        /*0010*/ 	.short	0x0006
        /*0012*/ 	.short	0x002c
        /*0014*/ 	.byte	0x00, 0xf0, 0x11, 0x00


	//----- nvinfo : EIATTR_KPARAM_INFO
	.align		4
.L_2209:
        /*0018*/ 	.byte	0x04, 0x17
        /*001a*/ 	.short	(.L_2211 - .L_2210)
.L_2210:
        /*001c*/ 	.word	0x00000000
        /*0020*/ 	.short	0x0005
        /*0022*/ 	.short	0x0028
        /*0024*/ 	.byte	0x00, 0xf0, 0x11, 0x00


	//----- nvinfo : EIATTR_KPARAM_INFO
	.align		4
.L_2211:
        /*0028*/ 	.byte	0x04, 0x17
        /*002a*/ 	.short	(.L_2213 - .L_2212)
.L_2212:
        /*002c*/ 	.word	0x00000000
        /*0030*/ 	.short	0x0004
        /*0032*/ 	.short	0x0020
        /*0034*/ 	.byte	0x00, 0xf5, 0x21, 0x00


	//----- nvinfo : EIATTR_KPARAM_INFO
	.align		4
.L_2213:
        /*0038*/ 	.byte	0x04, 0x17
        /*003a*/ 	.short	(.L_2215 - .L_2214)
.L_2214:
        /*003c*/ 	.word	0x00000000
        /*0040*/ 	.short	0x0003
        /*0042*/ 	.short	0x0018
        /*0044*/ 	.byte	0x00, 0xf5, 0x21, 0x00


	//----- nvinfo : EIATTR_KPARAM_INFO
	.align		4
.L_2215:
        /*0048*/ 	.byte	0x04, 0x17
        /*004a*/ 	.short	(.L_2217 - .L_2216)
.L_2216:
        /*004c*/ 	.word	0x00000000
        /*0050*/ 	.short	0x0002
        /*0052*/ 	.short	0x0010
        /*0054*/ 	.byte	0x00, 0xf5, 0x21, 0x00


	//----- nvinfo : EIATTR_KPARAM_INFO
	.align		4
.L_2217:
        /*0058*/ 	.byte	0x04, 0x17
        /*005a*/ 	.short	(.L_2219 - .L_2218)
.L_2218:
        /*005c*/ 	.word	0x00000000
        /*0060*/ 	.short	0x0001
        /*0062*/ 	.short	0x0008
        /*0064*/ 	.byte	0x00, 0xf5, 0x21, 0x00


	//----- nvinfo : EIATTR_KPARAM_INFO
	.align		4
.L_2219:
        /*0068*/ 	.byte	0x04, 0x17
        /*006a*/ 	.short	(.L_2221 - .L_2220)
.L_2220:
        /*006c*/ 	.word	0x00000000
        /*0070*/ 	.short	0x0000
        /*0072*/ 	.short	0x0000
        /*0074*/ 	.byte	0x00, 0xf5, 0x21, 0x00


	//----- nvinfo : EIATTR_SPARSE_MMA_MASK
	.align		4
.L_2221:
        /*0078*/ 	.byte	0x03, 0x50
        /*007a*/ 	.short	0x0000


	//----- nvinfo : EIATTR_MAXREG_COUNT
	.align		4
        /*007c*/ 	.byte	0x03, 0x1b
        /*007e*/ 	.short	0x00ff


	//----- nvinfo : EIATTR_NUM_BARRIERS
	.align		4
        /*0080*/ 	.byte	0x02, 0x4c
        /*0082*/ 	.byte	0x01
	.zero		1


	//----- nvinfo : EIATTR_MERCURY_ISA_VERSION
	.align		4
        /*0084*/ 	.byte	0x03, 0x5f
        /*0086*/ 	.short	0x0101


	//----- nvinfo : EIATTR_COOP_GROUP_MASK_REGIDS
	.align		4
        /*0088*/ 	.byte	0x04, 0x29
        /*008a*/ 	.short	(.L_2223 - .L_2222)


	//   ....[0]....
.L_2222:
        /*008c*/ 	.word	0xffffffff


	//   ....[1]....
        /*0090*/ 	.word	0xffffffff


	//   ....[2]....
        /*0094*/ 	.word	0xffffffff


	//   ....[3]....
        /*0098*/ 	.word	0xffffffff


	//   ....[4]....
        /*009c*/ 	.word	0xffffffff


	//   ....[5]....
        /*00a0*/ 	.word	0xffffffff


	//   ....[6]....
        /*00a4*/ 	.word	0xffffffff


	//----- nvinfo : EIATTR_COOP_GROUP_INSTR_OFFSETS
	.align		4
.L_2223:
        /*00a8*/ 	.byte	0x04, 0x28
        /*00aa*/ 	.short	(.L_2225 - .L_2224)


	//   ....[0]....
.L_2224:
        /*00ac*/ 	.word	0x00000240


	//   ....[1]....
        /*00b0*/ 	.word	0x000002b0


	//   ....[2]....
        /*00b4*/ 	.word	0x000002f0


	//   ....[3]....
        /*00b8*/ 	.word	0x00000330


	//   ....[4]....
        /*00bc*/ 	.word	0x00000370


	//   ....[5]....
        /*00c0*/ 	.word	0x000003c0


	//   ....[6]....
        /*00c4*/ 	.word	0x00000960


	//----- nvinfo : EIATTR_VRC_CTA_INIT_COUNT
	.align		4
.L_2225:
        /*00c8*/ 	.byte	0x02, 0x4a
	.zero		1
	.zero		1


	//----- nvinfo : EIATTR_EXIT_INSTR_OFFSETS
	.align		4
        /*00cc*/ 	.byte	0x04, 0x1c
        /*00ce*/ 	.short	(.L_2227 - .L_2226)


	//   ....[0]....
.L_2226:
        /*00d0*/ 	.word	0x000009f0


	//   ....[1]....
        /*00d4*/ 	.word	0x00000a10


	//----- nvinfo : EIATTR_CRS_STACK_SIZE
	.align		4
.L_2227:
        /*00d8*/ 	.byte	0x04, 0x1e
        /*00da*/ 	.short	(.L_2229 - .L_2228)
.L_2228:
        /*00dc*/ 	.word	0x00000000


	//----- nvinfo : EIATTR_CBANK_PARAM_SIZE
	.align		4
.L_2229:
        /*00e0*/ 	.byte	0x03, 0x19
        /*00e2*/ 	.short	0x0030


	//----- nvinfo : EIATTR_PARAM_CBANK
	.align		4
        /*00e4*/ 	.byte	0x04, 0x0a
        /*00e6*/ 	.short	(.L_2231 - .L_2230)
	.align		4
.L_2230:
        /*00e8*/ 	.word	index@(.nv.constant0._Z23kQuantizeBlockwiseSmallI6__halfLi64ELi1EEvPfPT_S1_PhS1_ii)
        /*00ec*/ 	.short	0x0380
        /*00ee*/ 	.short	0x0030


	//----- nvinfo : EIATTR_SW_WAR
	.align		4
.L_2231:
        /*00f0*/ 	.byte	0x04, 0x36
        /*00f2*/ 	.short	(.L_2233 - .L_2232)
.L_2232:
        /*00f4*/ 	.word	0x00000008
.L_2233:


//--------------------- .nv.info._Z23kQuantizeBlockwiseSmallI13__nv_bfloat16Li32ELi2EEvPfPT_S1_PhS1_ii --------------------------
	.section	.nv.info._Z23kQuantizeBlockwiseSmallI13__nv_bfloat16Li32ELi2EEvPfPT_S1_PhS1_ii,"",@"SHT_CUDA_INFO"
	.sectionflags	@""
	.align	4


	//----- nvinfo : EIATTR_CUDA_API_VERSION
	.align		4
        /*0000*/ 	.byte	0x04, 0x37
        /*0002*/ 	.short	(.L_2235 - .L_2234)
.L_2234:
        /*0004*/ 	.word	0x00000082


	//----- nvinfo : EIATTR_KPARAM_INFO
	.align		4
.L_2235:
        /*0008*/ 	.byte	0x04, 0x17
        /*000a*/ 	.short	(.L_2237 - .L_2236)
.L_2236:
        /*000c*/ 	.word	0x00000000
        /*0010*/ 	.short	0x0006
        /*0012*/ 	.short	0x002c
        /*0014*/ 	.byte	0x00, 0xf0, 0x11, 0x00


	//----- nvinfo : EIATTR_KPARAM_INFO
	.align		4
.L_2237:
        /*0018*/ 	.byte	0x04, 0x17
        /*001a*/ 	.short	(.L_2239 - .L_2238)
.L_2238:
        /*001c*/ 	.word	0x00000000
        /*0020*/ 	.short	0x0005
        /*0022*/ 	.short	0x0028
        /*0024*/ 	.byte	0x00, 0xf0, 0x11, 0x00


	//----- nvinfo : EIATTR_KPARAM_INFO
	.align		4
.L_2239:
        /*0028*/ 	.byte	0x04, 0x17
        /*002a*/ 	.short	(.L_2241 - .L_2240)
.L_2240:
        /*002c*/ 	.word	0x00000000
        /*0030*/ 	.short	0x0004
        /*0032*/ 	.short	0x0020
        /*0034*/ 	.byte	0x00, 0xf5, 0x21, 0x00


	//----- nvinfo : EIATTR_KPARAM_INFO
	.align		4
.L_2241:
        /*0038*/ 	.byte	0x04, 0x17
        /*003a*/ 	.short	(.L_2243 - .L_2242)
.L_2242:
        /*003c*/ 	.word	0x00000000
        /*0040*/ 	.short	0x0003
        /*0042*/ 	.short	0x0018
        /*0044*/ 	.byte	0x00, 0xf5, 0x21, 0x00


	//----- nvinfo : EIATTR_KPARAM_INFO
	.align		4
.L_2243:
        /*0048*/ 	.byte	0x04, 0x17
        /*004a*/ 	.short	(.L_2245 - .L_2244)
.L_2244:
        /*004c*/ 	.word	0x00000000
        /*0050*/ 	.short	0x0002
        /*0052*/ 	.short	0x0010
        /*0054*/ 	.byte	0x00, 0xf5, 0x21, 0x00


	//----- nvinfo : EIATTR_KPARAM_INFO
	.align		4
.L_2245:
        /*0058*/ 	.byte	0x04, 0x17
        /*005a*/ 	.short	(.L_2247 - .L_2246)
.L_2246:
        /*005c*/ 	.word	0x00000000
        /*0060*/ 	.short	0x0001
        /*0062*/ 	.short	0x0008
        /*0064*/ 	.byte	0x00, 0xf5, 0x21, 0x00


	//----- nvinfo : EIATTR_KPARAM_INFO
	.align		4
.L_2247:
        /*0068*/ 	.byte	0x04, 0x17
        /*006a*/ 	.short	(.L_2249 - .L_2248)
.L_2248:
        /*006c*/ 	.word	0x00000000
        /*0070*/ 	.short	0x0000
        /*0072*/ 	.short	0x0000
        /*0074*/ 	.byte	0x00, 0xf5, 0x21, 0x00


	//----- nvinfo : EIATTR_SPARSE_MMA_MASK
	.align		4
.L_2249:
        /*0078*/ 	.byte	0x03, 0x50
        /*007a*/ 	.short	0x0000


	//----- nvinfo : EIATTR_MAXREG_COUNT
	.align		4
        /*007c*/ 	.byte	0x03, 0x1b
        /*007e*/ 	.short	0x00ff


	//----- nvinfo : EIATTR_NUM_BARRIERS
	.align		4
        /*0080*/ 	.byte	0x02, 0x4c
        /*0082*/ 	.byte	0x01
	.zero		1


	//----- nvinfo : EIATTR_MERCURY_ISA_VERSION
	.align		4
        /*0084*/ 	.byte	0x03, 0x5f
        /*0086*/ 	.short	0x0101


	//----- nvinfo : EIATTR_INT_WARP_WIDE_INSTR_OFFSETS
	.align		4
        /*0088*/ 	.byte	0x04, 0x31
        /*008a*/ 	.short	(.L_2251 - .L_2250)


	//   ....[0]....
.L_2250:
        /*008c*/ 	.word	0x000002d0


	//   ....[1]....
        /*0090*/ 	.word	0x000002e0


	//   ....[2]....
        /*0094*/ 	.word	0x000002f0


	//----- nvinfo : EIATTR_COOP_GROUP_MASK_REGIDS
	.align		4
.L_2251:
        /*0098*/ 	.byte	0x04, 0x29
        /*009a*/ 	.short	(.L_2253 - .L_2252)


	//   ....[0]....
.L_2252:
        /*009c*/ 	.word	0xffffffff


	//   ....[1]....
        /*00a0*/ 	.word	0x05000013


	//   ....[2]....
        /*00a4*/ 	.word	0x05000013


	//   ....[3]....
        /*00a8*/ 	.word	0x05000013


	//   ....[4]....
        /*00ac*/ 	.word	0x05000013


	//   ....[5]....
        /*00b0*/ 	.word	0xffffffff


	//   ....[6]....
        /*00b4*/ 	.word	0x05000013


	//   ....[7]....
        /*00b8*/ 	.word	0x05000013


	//   ....[8]....
        /*00bc*/ 	.word	0x05000013


	//----- nvinfo : EIATTR_COOP_GROUP_INSTR_OFFSETS
	.align		4
.L_2253:
        /*00c0*/ 	.byte	0x04, 0x28
        /*00c2*/ 	.short	(.L_2255 - .L_2254)


	//   ....[0]....
.L_2254:
        /*00c4*/ 	.word	0x000002a0


	//   ....[1]....
        /*00c8*/ 	.word	0x00000360


	//   ....[2]....
        /*00cc*/ 	.word	0x000003b0


	//   ....[3]....
        /*00d0*/ 	.word	0x00000400


	//   ....[4]....
        /*00d4*/ 	.word	0x00000430


	//   ....[5]....
        /*00d8*/ 	.word	0x00000c00


	//   ....[6]....
        /*00dc*/ 	.word	0x00000d30


	//   ....[7]....
        /*00e0*/ 	.word	0x00000dd0


	//   ....[8]....
        /*00e4*/ 	.word	0x00000e70


	//----- nvinfo : EIATTR_VRC_CTA_INIT_COUNT
	.align		4
.L_2255:
        /*00e8*/ 	.byte	0x02, 0x4a
	.zero		1
	.zero		1


	//----- nvinfo : EIATTR_EXIT_INSTR_OFFSETS
	.align		4
        /*00ec*/ 	.byte	0x04, 0x1c
        /*00ee*/ 	.short	(.L_2257 - .L_2256)


	//   ....[0]....
.L_2256:
        /*00f0*/ 	.word	0x00000c90


	//   ....[1]....
        /*00f4*/ 	.word	0x00000ce0


	//----- nvinfo : EIATTR_CRS_STACK_SIZE
	.align		4
.L_2257:
        /*00f8*/ 	.byte	0x04, 0x1e
        /*00fa*/ 	.short	(.L_2259 - .L_2258)
.L_2258:
        /*00fc*/ 	.word	0x00000000


	//----- nvinfo : EIATTR_CBANK_PARAM_SIZE
	.align		4
.L_2259:
        /*0100*/ 	.byte	0x03, 0x19
        /*0102*/ 	.short	0x0030


	//----- nvinfo : EIATTR_PARAM_CBANK
	.align		4
        /*0104*/ 	.byte	0x04, 0x0a
        /*0106*/ 	.short	(.L_2261 - .L_2260)
	.align		4
.L_2260:
        /*0108*/ 	.word	index@(.nv.constant0._Z23kQuantizeBlockwiseSmallI13__nv_bfloat16Li32ELi2EEvPfPT_S1_PhS1_ii)
        /*010c*/ 	.short	0x0380
        /*010e*/ 	.short	0x0030


	//----- nvinfo : EIATTR_SW_WAR
	.align		4
.L_2261:
        /*0110*/ 	.byte	0x04, 0x36
        /*0112*/ 	.short	(.L_2263 - .L_2262)
.L_2262:
        /*0114*/ 	.word	0x00000008
.L_2263:


//--------------------- .nv.info._Z23kQuantizeBlockwiseSmallIfLi32ELi2EEvPfPT_S0_PhS0_ii --------------------------
	.section	.nv.info._Z23kQuantizeBlockwiseSmallIfLi32ELi2EEvPfPT_S0_PhS0_ii,"",@"SHT_CUDA_INFO"
	.sectionflags	@""
	.align	4


	//----- nvinfo : EIATTR_CUDA_API_VERSION
	.align		4
        /*0000*/ 	.byte	0x04, 0x37
        /*0002*/ 	.short	(.L_2265 - .L_2264)
.L_2264:
        /*0004*/ 	.word	0x00000082


	//----- nvinfo : EIATTR_KPARAM_INFO
	.align		4
.L_2265:
        /*0008*/ 	.byte	0x04, 0x17
        /*000a*/ 	.short	(.L_2267 - .L_2266)
.L_2266:
        /*000c*/ 	.word	0x00000000
        /*0010*/ 	.short	0x0006
        /*0012*/ 	.short	0x002c
        /*0014*/ 	.byte	0x00, 0xf0, 0x11, 0x00


	//----- nvinfo : EIATTR_KPARAM_INFO
	.align		4
.L_2267:
        /*0018*/ 	.byte	0x04, 0x17
        /*001a*/ 	.short	(.L_2269 - .L_2268)
.L_2268:
        /*001c*/ 	.word	0x00000000
        /*0020*/ 	.short	0x0005
        /*0022*/ 	.short	0x0028
        /*0024*/ 	.byte	0x00, 0xf0, 0x11, 0x00


	//----- nvinfo : EIATTR_KPARAM_INFO
	.align		4
.L_2269:
        /*0028*/ 	.byte	0x04, 0x17
        /*002a*/ 	.short	(.L_2271 - .L_2270)
.L_2270:
        /*002c*/ 	.word	0x00000000
        /*0030*/ 	.short	0x0004
        /*0032*/ 	.short	0x0020
        /*0034*/ 	.byte	0x00, 0xf5, 0x21, 0x00


	//----- nvinfo : EIATTR_KPARAM_INFO
	.align		4
.L_2271:
        /*0038*/ 	.byte	0x04, 0x17
        /*003a*/ 	.short	(.L_2273 - .L_2272)
.L_2272:
        /*003c*/ 	.word	0x00000000
        /*0040*/ 	.short	0x0003
        /*0042*/ 	.short	0x0018
        /*0044*/ 	.byte	0x00, 0xf5, 0x21, 0x00


	//----- nvinfo : EIATTR_KPARAM_INFO
	.align		4
.L_2273:
        /*0048*/ 	.byte	0x04, 0x17
        /*004a*/ 	.short	(.L_2275 - .L_2274)
.L_2274:
        /*004c*/ 	.word	0x00000000
        /*0050*/ 	.short	0x0002
        /*0052*/ 	.short	0x0010
        /*0054*/ 	.byte	0x00, 0xf5, 0x21, 0x00


	//----- nvinfo : EIATTR_KPARAM_INFO
	.align		4
.L_2275:
        /*0058*/ 	.byte	0x04, 0x17
        /*005a*/ 	.short	(.L_2277 - .L_2276)
.L_2276:
        /*005c*/ 	.word	0x00000000
        /*0060*/ 	.short	0x0001
        /*0062*/ 	.short	0x0008
        /*0064*/ 	.byte	0x00, 0xf5, 0x21, 0x00


	//----- nvinfo : EIATTR_KPARAM_INFO
	.align		4
.L_2277:
        /*0068*/ 	.byte	0x04, 0x17
        /*006a*/ 	.short	(.L_2279 - .L_2278)
.L_2278:
        /*006c*/ 	.word	0x00000000
        /*0070*/ 	.short	0x0000
        /*0072*/ 	.short	0x0000
        /*0074*/ 	.byte	0x00, 0xf5, 0x21, 0x00


	//----- nvinfo : EIATTR_SPARSE_MMA_MASK
	.align		4
.L_2279:
        /*0078*/ 	.byte	0x03, 0x50
        /*007a*/ 	.short	0x0000


	//----- nvinfo : EIATTR_MAXREG_COUNT
	.align		4
        /*007c*/ 	.byte	0x03, 0x1b
        /*007e*/ 	.short	0x00ff


	//----- nvinfo : EIATTR_NUM_BARRIERS
	.align		4
        /*0080*/ 	.byte	0x02, 0x4c
        /*0082*/ 	.byte	0x01
	.zero		1


	//----- nvinfo : EIATTR_MERCURY_ISA_VERSION
	.align		4
        /*0084*/ 	.byte	0x03, 0x5f
        /*0086*/ 	.short	0x0101


	//----- nvinfo : EIATTR_INT_WARP_WIDE_INSTR_OFFSETS
	.align		4
        /*0088*/ 	.byte	0x04, 0x31
        /*008a*/ 	.short	(.L_2281 - .L_2280)


	//   ....[0]....
.L_2280:
        /*008c*/ 	.word	0x000002d0


	//   ....[1]....
        /*0090*/ 	.word	0x000002e0


	//   ....[2]....
        /*0094*/ 	.word	0x000002f0


	//----- nvinfo : EIATTR_COOP_GROUP_MASK_REGIDS
	.align		4
.L_2281:
        /*0098*/ 	.byte	0x04, 0x29
        /*009a*/ 	.short	(.L_2283 - .L_2282)


	//   ....[0]....
.L_2282:
        /*009c*/ 	.word	0xffffffff


	//   ....[1]....
        /*00a0*/ 	.word	0x05000015


	//   ....[2]....
        /*00a4*/ 	.word	0x05000015


	//   ....[3]....
        /*00a8*/ 	.word	0x05000015


	//   ....[4]....
        /*00ac*/ 	.word	0x05000015


	//   ....[5]....
        /*00b0*/ 	.word	0xffffffff


	//   ....[6]....
        /*00b4*/ 	.word	0x05000015


	//   ....[7]....
        /*00b8*/ 	.word	0x05000015


	//   ....[8]....
        /*00bc*/ 	.word	0x05000015


	//----- nvinfo : EIATTR_COOP_GROUP_INSTR_OFFSETS
	.align		4
.L_2283:
        /*00c0*/ 	.byte	0x04, 0x28
        /*00c2*/ 	.short	(.L_2285 - .L_2284)


	//   ....[0]....
.L_2284:
        /*00c4*/ 	.word	0x000002a0


	//   ....[1]....
        /*00c8*/ 	.word	0x00000340


	//   ....[2]....
        /*00cc*/ 	.word	0x00000380


	//   ....[3]....
        /*00d0*/ 	.word	0x000003d0


	//   ....[4]....
        /*00d4*/ 	.word	0x00000400


	//   ....[5]....
        /*00d8*/ 	.word	0x00000bc0


	//   ....[6]....
        /*00dc*/ 	.word	0x00000d00


	//   ....[7]....
        /*00e0*/ 	.word	0x00000da0


	//   ....[8]....
        /*00e4*/ 	.word	0x00000e40


	//----- nvinfo : EIATTR_VRC_CTA_INIT_COUNT
	.align		4
.L_2285:
        /*00e8*/ 	.byte	0x02, 0x4a
	.zero		1
	.zero		1


	//----- nvinfo : EIATTR_EXIT_INSTR_OFFSETS
	.align		4
        /*00ec*/ 	.byte	0x04, 0x1c
        /*00ee*/ 	.short	(.L_2287 - .L_2286)


	//   ....[0]....
.L_2286:
        /*00f0*/ 	.word	0x00000c60


	//   ....[1]....
        /*00f4*/ 	.word	0x00000cb0


	//----- nvinfo : EIATTR_CRS_STACK_SIZE
	.align		4
.L_2287:
        /*00f8*/ 	.byte	0x04, 0x1e
        /*00fa*/ 	.short	(.L_2289 - .L_2288)
.L_2288:
        /*00fc*/ 	.word	0x00000000


	//----- nvinfo : EIATTR_CBANK_PARAM_SIZE
	.align		4
.L_2289:
        /*0100*/ 	.byte	0x03, 0x19
        /*0102*/ 	.short	0x0030


	//----- nvinfo : EIATTR_PARAM_CBANK
	.align		4
        /*0104*/ 	.byte	0x04, 0x0a
        /*0106*/ 	.short	(.L_2291 - .L_2290)
	.align		4
.L_2290:
        /*0108*/ 	.word	index@(.nv.constant0._Z23kQuantizeBlockwiseSmallIfLi32ELi2EEvPfPT_S0_PhS0_ii)
        /*010c*/ 	.short	0x0380
        /*010e*/ 	.short	0x0030


	//----- nvinfo : EIATTR_SW_WAR
	.align		4
.L_2291:
        /*0110*/ 	.byte	0x04, 0x36
        /*0112*/ 	.short	(.L_2293 - .L_2292)
.L_2292:
        /*0114*/ 	.word	0x00000008
.L_2293:


//--------------------- .nv.info._Z23kQuantizeBlockwiseSmallI6__halfLi32ELi2EEvPfPT_S1_PhS1_ii --------------------------
	.section	.nv.info._Z23kQuantizeBlockwiseSmallI6__halfLi32ELi2EEvPfPT_S1_PhS1_ii,"",@"SHT_CUDA_INFO"
	.sectionflags	@""
	.align	4


	//----- nvinfo : EIATTR_CUDA_API_VERSION
	.align		4
        /*0000*/ 	.byte	0x04, 0x37
        /*0002*/ 	.short	(.L_2295 - .L_2294)
.L_2294:
        /*0004*/ 	.word	0x00000082


	//----- nvinfo : EIATTR_KPARAM_INFO
	.align		4
.L_2295:
        /*0008*/ 	.byte	0x04, 0x17
        /*000a*/ 	.short	(.L_2297 - .L_2296)
.L_2296:
        /*000c*/ 	.word	0x00000000
        /*0010*/ 	.short	0x0006
        /*0012*/ 	.short	0x002c
        /*0014*/ 	.byte	0x00, 0xf0, 0x11, 0x00


	//----- nvinfo : EIATTR_KPARAM_INFO
	.align		4
.L_2297:
        /*0018*/ 	.byte	0x04, 0x17
        /*001a*/ 	.short	(.L_2299 - .L_2298)
.L_2298:
        /*001c*/ 	.word	0x00000000
        /*0020*/ 	.short	0x0005
        /*0022*/ 	.short	0x0028
        /*0024*/ 	.byte	0x00, 0xf0, 0x11, 0x00


	//----- nvinfo : EIATTR_KPARAM_INFO
	.align		4
.L_2299:
        /*0028*/ 	.byte	0x04, 0x17
        /*002a*/ 	.short	(.L_2301 - .L_2300)
.L_2300:
        /*002c*/ 	.word	0x00000000
        /*0030*/ 	.short	0x0004
        /*0032*/ 	.short	0x0020
        /*0034*/ 	.byte	0x00, 0xf5, 0x21, 0x00


	//----- nvinfo : EIATTR_KPARAM_INFO
	.align		4
.L_2301:
        /*0038*/ 	.byte	0x04, 0x17
        /*003a*/ 	.short	(.L_2303 - .L_2302)
.L_2302:
        /*003c*/ 	.word	0x00000000
        /*0040*/ 	.short	0x0003
        /*0042*/ 	.short	0x0018
        /*0044*/ 	.byte	0x00, 0xf5, 0x21, 0x00


	//----- nvinfo : EIATTR_KPARAM_INFO
	.align		4
.L_2303:
        /*0048*/ 	.byte	0x04, 0x17
        /*004a*/ 	.short	(.L_2305 - .L_2304)
.L_2304:
        /*004c*/ 	.word	0x00000000
        /*0050*/ 	.short	0x0002
        /*0052*/ 	.short	0x0010
        /*0054*/ 	.byte	0x00, 0xf5, 0x21, 0x00


	//----- nvinfo : EIATTR_KPARAM_INFO
	.align		4
.L_2305:
        /*0058*/ 	.byte	0x04, 0x17
        /*005a*/ 	.short	(.L_2307 - .L_2306)
.L_2306:
        /*005c*/ 	.word	0x00000000
        /*0060*/ 	.short	0x0001
        /*0062*/ 	.short	0x0008
        /*0064*/ 	.byte	0x00, 0xf5, 0x21, 0x00


	//----- nvinfo : EIATTR_KPARAM_INFO
	.align		4
.L_2307:
        /*0068*/ 	.byte	0x04, 0x17
        /*006a*/ 	.short	(.L_2309 - .L_2308)
.L_2308:
        /*006c*/ 	.word	0x00000000
        /*0070*/ 	.short	0x0000
        /*0072*/ 	.short	0x0000
        /*0074*/ 	.byte	0x00, 0xf5, 0x21, 0x00


	//----- nvinfo : EIATTR_SPARSE_MMA_MASK
	.align		4
.L_2309:
        /*0078*/ 	.byte	0x03, 0x50
        /*007a*/ 	.short	0x0000


	//----- nvinfo : EIATTR_MAXREG_COUNT
	.align		4
        /*007c*/ 	.byte	0x03, 0x1b
        /*007e*/ 	.short	0x00ff


	//----- nvinfo : EIATTR_NUM_BARRIERS
	.align		4
        /*0080*/ 	.byte	0x02, 0x4c
        /*0082*/ 	.byte	0x01
	.zero		1


	//----- nvinfo : EIATTR_MERCURY_ISA_VERSION
	.align		4
        /*0084*/ 	.byte	0x03, 0x5f
        /*0086*/ 	.short	0x0101


	//----- nvinfo : EIATTR_INT_WARP_WIDE_INSTR_OFFSETS
	.align		4
        /*0088*/ 	.byte	0x04, 0x31
        /*008a*/ 	.short	(.L_2311 - .L_2310)


	//   ....[0]....
.L_2310:
        /*008c*/ 	.word	0x000002d0


	//   ....[1]....
        /*0090*/ 	.word	0x000002e0


	//   ....[2]....
        /*0094*/ 	.word	0x000002f0


	//----- nvinfo : EIATTR_COOP_GROUP_MASK_REGIDS
	.align		4
.L_2311:
        /*0098*/ 	.byte	0x04, 0x29
        /*009a*/ 	.short	(.L_2313 - .L_2312)


	//   ....[0]....
.L_2312:
        /*009c*/ 	.word	0xffffffff


	//   ....[1]....
        /*00a0*/ 	.word	0x05000015


	//   ....[2]....
        /*00a4*/ 	.word	0x05000015


	//   ....[3]....
        /*00a8*/ 	.word	0x05000015


	//   ....[4]....
        /*00ac*/ 	.word	0x05000015


	//   ....[5]....
        /*00b0*/ 	.word	0xffffffff


	//   ....[6]....
        /*00b4*/ 	.word	0x05000015


	//   ....[7]....
        /*00b8*/ 	.word	0x05000015


	//   ....[8]....
        /*00bc*/ 	.word	0x05000015


	//----- nvinfo : EIATTR_COOP_GROUP_INSTR_OFFSETS
	.align		4
.L_2313:
        /*00c0*/ 	.byte	0x04, 0x28
        /*00c2*/ 	.short	(.L_2315 - .L_2314)


	//   ....[0]....
.L_2314:
        /*00c4*/ 	.word	0x000002a0


	//   ....[1]....
        /*00c8*/ 	.word	0x00000350


	//   ....[2]....
        /*00cc*/ 	.word	0x000003a0


	//   ....[3]....
        /*00d0*/ 	.word	0x000003f0


	//   ....[4]....
        /*00d4*/ 	.word	0x00000420


	//   ....[5]....
        /*00d8*/ 	.word	0x00000bf0


	//   ....[6]....
        /*00dc*/ 	.word	0x00000d20


	//   ....[7]....
        /*00e0*/ 	.word	0x00000dc0


	//   ....[8]....
        /*00e4*/ 	.word	0x00000e60


	//----- nvinfo : EIATTR_VRC_CTA_INIT_COUNT
	.align		4
.L_2315:
        /*00e8*/ 	.byte	0x02, 0x4a
	.zero		1
	.zero		1


	//----- nvinfo : EIATTR_EXIT_INSTR_OFFSETS
	.align		4
        /*00ec*/ 	.byte	0x04, 0x1c
        /*00ee*/ 	.short	(.L_2317 - .L_2316)


	//   ....[0]....
.L_2316:
        /*00f0*/ 	.word	0x00000c80


	//   ....[1]....
        /*00f4*/ 	.word	0x00000cd0


	//----- nvinfo : EIATTR_CRS_STACK_SIZE
	.align		4
.L_2317:
        /*00f8*/ 	.byte	0x04, 0x1e
        /*00fa*/ 	.short	(.L_2319 - .L_2318)
.L_2318:
        /*00fc*/ 	.word	0x00000000


	//----- nvinfo : EIATTR_CBANK_PARAM_SIZE
	.align		4
.L_2319:
        /*0100*/ 	.byte	0x03, 0x19
        /*0102*/ 	.short	0x0030


	//----- nvinfo : EIATTR_PARAM_CBANK
	.align		4
        /*0104*/ 	.byte	0x04, 0x0a
        /*0106*/ 	.short	(.L_2321 - .L_2320)
	.align		4
.L_2320:
        /*0108*/ 	.word	index@(.nv.constant0._Z23kQuantizeBlockwiseSmallI6__halfLi32ELi2EEvPfPT_S1_PhS1_ii)
        /*010c*/ 	.short	0x0380
        /*010e*/ 	.short	0x0030


	//----- nvinfo : EIATTR_SW_WAR
	.align		4
.L_2321:
        /*0110*/ 	.byte	0x04, 0x36
        /*0112*/ 	.short	(.L_2323 - .L_2322)
.L_2322:
        /*0114*/ 	.word	0x00000008
.L_2323:


//--------------------- .nv.info._Z23kQuantizeBlockwiseSmallI13__nv_bfloat16Li32ELi1EEvPfPT_S1_PhS1_ii --------------------------
	.section	.nv.info._Z23kQuantizeBlockwiseSmallI13__nv_bfloat16Li32ELi1EEvPfPT_S1_PhS1_ii,"",@"SHT_CUDA_INFO"
	.sectionflags	@""
	.align	4


	//----- nvinfo : EIATTR_CUDA_API_VERSION
	.align		4
        /*0000*/ 	.byte	0x04, 0x37
        /*0002*/ 	.short	(.L_2325 - .L_2324)
.L_2324:
        /*0004*/ 	.word	0x00000082


	//----- nvinfo : EIATTR_KPARAM_INFO
	.align		4
.L_2325:
        /*0008*/ 	.byte	0x04, 0x17
        /*000a*/ 	.short	(.L_2327 - .L_2326)
.L_2326:
        /*000c*/ 	.word	0x00000000
        /*0010*/ 	.short	0x0006
        /*0012*/ 	.short	0x002c
        /*0014*/ 	.byte	0x00, 0xf0, 0x11, 0x00


	//----- nvinfo : EIATTR_KPARAM_INFO
	.align		4
.L_2327:
        /*0018*/ 	.byte	0x04, 0x17
        /*001a*/ 	.short	(.L_2329 - .L_2328)
.L_2328:
        /*001c*/ 	.word	0x00000000
        /*0020*/ 	.short	0x0005
        /*0022*/ 	.short	0x0028
        /*0024*/ 	.byte	0x00, 0xf0, 0x11, 0x00


	//----- nvinfo : EIATTR_KPARAM_INFO
	.align		4
.L_2329:
        /*0028*/ 	.byte	0x04, 0x17
        /*002a*/ 	.short	(.L_2331 - .L_2330)
.L_2330:
        /*002c*/ 	.word	0x00000000
        /*0030*/ 	.short	0x0004
        /*0032*/ 	.short	0x0020
        /*0034*/ 	.byte	0x00, 0xf5, 0x21, 0x00


	//----- nvinfo : EIATTR_KPARAM_INFO
	.align		4
.L_2331:
        /*0038*/ 	.byte	0x04, 0x17
        /*003a*/ 	.short	(.L_2333 - .L_2332)
.L_2332:
        /*003c*/ 	.word	0x00000000
        /*0040*/ 	.short	0x0003
        /*0042*/ 	.short	0x0018
        /*0044*/ 	.byte	0x00, 0xf5, 0x21, 0x00


	//----- nvinfo : EIATTR_KPARAM_INFO
	.align		4
.L_2333:
        /*0048*/ 	.byte	0x04, 0x17
        /*004a*/ 	.short	(.L_2335 - .L_2334)
.L_2334:
        /*004c*/ 	.word	0x00000000
        /*0050*/ 	.short	0x0002
        /*0052*/ 	.short	0x0010
        /*0054*/ 	.byte	0x00, 0xf5, 0x21, 0x00


	//----- nvinfo : EIATTR_KPARAM_INFO
	.align		4
.L_2335:
        /*0058*/ 	.byte	0x04, 0x17
        /*005a*/ 	.short	(.L_2337 - .L_2336)
.L_2336:
        /*005c*/ 	.word	0x00000000
        /*0060*/ 	.short	0x0001
        /*0062*/ 	.short	0x0008
        /*0064*/ 	.byte	0x00, 0xf5, 0x21, 0x00


	//----- nvinfo : EIATTR_KPARAM_INFO
	.align		4
.L_2337:
        /*0068*/ 	.byte	0x04, 0x17
        /*006a*/ 	.short	(.L_2339 - .L_2338)
.L_2338:
        /*006c*/ 	.word	0x00000000
        /*0070*/ 	.short	0x0000
        /*0072*/ 	.short	0x0000
        /*0074*/ 	.byte	0x00, 0xf5, 0x21, 0x00


	//----- nvinfo : EIATTR_SPARSE_MMA_MASK
	.align		4
.L_2339:
        /*0078*/ 	.byte	0x03, 0x50
        /*007a*/ 	.short	0x0000


	//----- nvinfo : EIATTR_MAXREG_COUNT
	.align		4
        /*007c*/ 	.byte	0x03, 0x1b
        /*007e*/ 	.short	0x00ff


	//----- nvinfo : EIATTR_NUM_BARRIERS
	.align		4
        /*0080*/ 	.byte	0x02, 0x4c
        /*0082*/ 	.byte	0x01
	.zero		1


	//----- nvinfo : EIATTR_MERCURY_ISA_VERSION
	.align		4
        /*0084*/ 	.byte	0x03, 0x5f
        /*0086*/ 	.short	0x0101


	//----- nvinfo : EIATTR_INT_WARP_WIDE_INSTR_OFFSETS
	.align		4
        /*0088*/ 	.byte	0x04, 0x31
        /*008a*/ 	.short	(.L_2341 - .L_2340)


	//   ....[0]....
.L_2340:
        /*008c*/ 	.word	0x000002d0


	//   ....[1]....
        /*0090*/ 	.word	0x000002e0


	//   ....[2]....
        /*0094*/ 	.word	0x000002f0


	//----- nvinfo : EIATTR_COOP_GROUP_MASK_REGIDS
	.align		4
.L_2341:
        /*0098*/ 	.byte	0x04, 0x29
        /*009a*/ 	.short	(.L_2343 - .L_2342)


	//   ....[0]....
.L_2342:
        /*009c*/ 	.word	0xffffffff


	//   ....[1]....
        /*00a0*/ 	.word	0x05000013


	//   ....[2]....
        /*00a4*/ 	.word	0x05000013


	//   ....[3]....
        /*00a8*/ 	.word	0x05000013


	//   ....[4]....
        /*00ac*/ 	.word	0x05000013


	//   ....[5]....
        /*00b0*/ 	.word	0xffffffff


	//   ....[6]....
        /*00b4*/ 	.word	0x05000013


	//   ....[7]....
        /*00b8*/ 	.word	0x05000013


	//   ....[8]....
        /*00bc*/ 	.word	0x05000013


	//----- nvinfo : EIATTR_COOP_GROUP_INSTR_OFFSETS
	.align		4
.L_2343:
        /*00c0*/ 	.byte	0x04, 0x28
        /*00c2*/ 	.short	(.L_2345 - .L_2344)


	//   ....[0]....
.L_2344:
        /*00c4*/ 	.word	0x000002a0


	//   ....[1]....
        /*00c8*/ 	.word	0x00000360


	//   ....[2]....
        /*00cc*/ 	.word	0x000003b0


	//   ....[3]....
        /*00d0*/ 	.word	0x00000400


	//   ....[4]....
        /*00d4*/ 	.word	0x00000430


	//   ....[5]....
        /*00d8*/ 	.word	0x00000a50


	//   ....[6]....
        /*00dc*/ 	.word	0x00000b70


	//   ....[7]....
        /*00e0*/ 	.word	0x00000c10


	//   ....[8]....
        /*00e4*/ 	.word	0x00000cb0


	//----- nvinfo : EIATTR_VRC_CTA_INIT_COUNT
	.align		4
.L_2345:
        /*00e8*/ 	.byte	0x02, 0x4a
	.zero		1
	.zero		1


	//----- nvinfo : EIATTR_EXIT_INSTR_OFFSETS
	.align		4
        /*00ec*/ 	.byte	0x04, 0x1c
        /*00ee*/ 	.short	(.L_2347 - .L_2346)


	//   ....[0]....
.L_2346:
        /*00f0*/ 	.word	0x00000ad0


	//   ....[1]....
        /*00f4*/ 	.word	0x00000b20


	//----- nvinfo : EIATTR_CRS_STACK_SIZE
	.align		4
.L_2347:
        /*00f8*/ 	.byte	0x04, 0x1e
        /*00fa*/ 	.short	(.L_2349 - .L_2348)
.L_2348:
        /*00fc*/ 	.word	0x00000000


	//----- nvinfo : EIATTR_CBANK_PARAM_SIZE
	.align		4
.L_2349:
        /*0100*/ 	.byte	0x03, 0x19
        /*0102*/ 	.short	0x0030


	//----- nvinfo : EIATTR_PARAM_CBANK
	.align		4
        /*0104*/ 	.byte	0x04, 0x0a
        /*0106*/ 	.short	(.L_2351 - .L_2350)
	.align		4
.L_2350:
        /*0108*/ 	.word	index@(.nv.constant0._Z23kQuantizeBlockwiseSmallI13__nv_bfloat16Li32ELi1EEvPfPT_S1_PhS1_ii)
        /*010c*/ 	.short	0x0380
        /*010e*/ 	.short	0x0030


	//----- nvinfo : EIATTR_SW_WAR
	.align		4
.L_2351:
        /*0110*/ 	.byte	0x04, 0x36
        /*0112*/ 	.short	(.L_2353 - .L_2352)
.L_2352:
        /*0114*/ 	.word	0x00000008
.L_2353:


//--------------------- .nv.info._Z23kQuantizeBlockwiseSmallIfLi32ELi1EEvPfPT_S0_PhS0_ii --------------------------
	.section	.nv.info._Z23kQuantizeBlockwiseSmallIfLi32ELi1EEvPfPT_S0_PhS0_ii,"",@"SHT_CUDA_INFO"
	.sectionflags	@""
	.align	4


	//----- nvinfo : EIATTR_CUDA_API_VERSION
	.align		4
        /*0000*/ 	.byte	0x04, 0x37
        /*0002*/ 	.short	(.L_2355 - .L_2354)
.L_2354:
        /*0004*/ 	.word	0x00000082


	//----- nvinfo : EIATTR_KPARAM_INFO
	.align		4
.L_2355:
        /*0008*/ 	.byte	0x04, 0x17
        /*000a*/ 	.short	(.L_2357 - .L_2356)
.L_2356:
        /*000c*/ 	.word	0x00000000
        /*0010*/ 	.short	0x0006
        /*0012*/ 	.short	0x002c
        /*0014*/ 	.byte	0x00, 0xf0, 0x11, 0x00


	//----- nvinfo : EIATTR_KPARAM_INFO
	.align		4
.L_2357:
        /*0018*/ 	.byte	0x04, 0x17
        /*001a*/ 	.short	(.L_2359 - .L_2358)
.L_2358:
        /*001c*/ 	.word	0x00000000
        /*0020*/ 	.short	0x0005
        /*0022*/ 	.short	0x0028
        /*0024*/ 	.byte	0x00, 0xf0, 0x11, 0x00


	//----- nvinfo : EIATTR_KPARAM_INFO
	.align		4
.L_2359:
        /*0028*/ 	.byte	0x04, 0x17
        /*002a*/ 	.short	(.L_2361 - .L_2360)
.L_2360:
        /*002c*/ 	.word	0x00000000
        /*0030*/ 	.short	0x0004
        /*0032*/ 	.short	0x0020
        /*0034*/ 	.byte	0x00, 0xf5, 0x21, 0x00


	//----- nvinfo : EIATTR_KPARAM_INFO
	.align		4
.L_2361:
        /*0038*/ 	.byte	0x04, 0x17
        /*003a*/ 	.short	(.L_2363 - .L_2362)
.L_2362:
        /*003c*/ 	.word	0x00000000
        /*0040*/ 	.short	0x0003
        /*0042*/ 	.short	0x0018
        /*0044*/ 	.byte	0x00, 0xf5, 0x21, 0x00


	//----- nvinfo : EIATTR_KPARAM_INFO
	.align		4
.L_2363:
        /*0048*/ 	.byte	0x04, 0x17
        /*004a*/ 	.short	(.L_2365 - .L_2364)
.L_2364:
        /*004c*/ 	.word	0x00000000
        /*0050*/ 	.short	0x0002
        /*0052*/ 	.short	0x0010
        /*0054*/ 	.byte	0x00, 0xf5, 0x21, 0x00


	//----- nvinfo : EIATTR_KPARAM_INFO
	.align		4
.L_2365:
        /*0058*/ 	.byte	0x04, 0x17
        /*005a*/ 	.short	(.L_2367 - .L_2366)
.L_2366:
        /*005c*/ 	.word	0x00000000
        /*0060*/ 	.short	0x0001
        /*0062*/ 	.short	0x0008
        /*0064*/ 	.byte	0x00, 0xf5, 0x21, 0x00


	//----- nvinfo : EIATTR_KPARAM_INFO
	.align		4
.L_2367:
        /*0068*/ 	.byte	0x04, 0x17
        /*006a*/ 	.short	(.L_2369 - .L_2368)
.L_2368:
        /*006c*/ 	.word	0x00000000
        /*0070*/ 	.short	0x0000
        /*0072*/ 	.short	0x0000
        /*0074*/ 	.byte	0x00, 0xf5, 0x21, 0x00


	//----- nvinfo : EIATTR_SPARSE_MMA_MASK
	.align		4
.L_2369:
        /*0078*/ 	.byte	0x03, 0x50
        /*007a*/ 	.short	0x0000


	//----- nvinfo : EIATTR_MAXREG_COUNT
	.align		4
        /*007c*/ 	.byte	0x03, 0x1b
        /*007e*/ 	.short	0x00ff


	//----- nvinfo : EIATTR_NUM_BARRIERS
	.align		4
        /*0080*/ 	.byte	0x02, 0x4c
        /*0082*/ 	.byte	0x01
	.zero		1


	//----- nvinfo : EIATTR_MERCURY_ISA_VERSION
	.align		4
        /*0084*/ 	.byte	0x03, 0x5f
        /*0086*/ 	.short	0x0101


	//----- nvinfo : EIATTR_INT_WARP_WIDE_INSTR_OFFSETS
	.align		4
        /*0088*/ 	.byte	0x04, 0x31
        /*008a*/ 	.short	(.L_2371 - .L_2370)


	//   ....[0]....
.L_2370:
        /*008c*/ 	.word	0x000002d0


	//   ....[1]....
        /*0090*/ 	.word	0x000002e0


	//   ....[2]....
        /*0094*/ 	.word	0x000002f0


	//----- nvinfo : EIATTR_COOP_GROUP_MASK_REGIDS
	.align		4
.L_2371:
        /*0098*/ 	.byte	0x04, 0x29
        /*009a*/ 	.short	(.L_2373 - .L_2372)


	//   ....[0]....
.L_2372:
        /*009c*/ 	.word	0xffffffff


	//   ....[1]....
        /*00a0*/ 	.word	0x05000015


	//   ....[2]....
        /*00a4*/ 	.word	0x05000015


	//   ....[3]....
        /*00a8*/ 	.word	0x05000015


	//   ....[4]....
        /*00ac*/ 	.word	0x05000015


	//   ....[5]....
        /*00b0*/ 	.word	0xffffffff


	//   ....[6]....
        /*00b4*/ 	.word	0x05000015


	//   ....[7]....
        /*00b8*/ 	.word	0x05000015


	//   ....[8]....
        /*00bc*/ 	.word	0x05000015


	//----- nvinfo : EIATTR_COOP_GROUP_INSTR_OFFSETS
	.align		4
.L_2373:
        /*00c0*/ 	.byte	0x04, 0x28
        /*00c2*/ 	.short	(.L_2375 - .L_2374)


	//   ....[0]....
.L_2374:
        /*00c4*/ 	.word	0x000002a0


	//   ....[1]....
        /*00c8*/ 	.word	0x00000340


	//   ....[2]....
        /*00cc*/ 	.word	0x00000380


	//   ....[3]....
        /*00d0*/ 	.word	0x000003d0


	//   ....[4]....
        /*00d4*/ 	.word	0x00000400


	//   ....[5]....
        /*00d8*/ 	.word	0x000009f0


	//   ....[6]....
        /*00dc*/ 	.word	0x00000b30


	//   ....[7]....
        /*00e0*/ 	.word	0x00000bd0


	//   ....[8]....
        /*00e4*/ 	.word	0x00000c70


	//----- nvinfo : EIATTR_VRC_CTA_INIT_COUNT
	.align		4
.L_2375:
        /*00e8*/ 	.byte	0x02, 0x4a
	.zero		1
	.zero		1


	//----- nvinfo : EIATTR_EXIT_INSTR_OFFSETS
	.align		4
        /*00ec*/ 	.byte	0x04, 0x1c
        /*00ee*/ 	.short	(.L_2377 - .L_2376)


	//   ....[0]....
.L_2376:
        /*00f0*/ 	.word	0x00000a90


	//   ....[1]....
        /*00f4*/ 	.word	0x00000ae0


	//----- nvinfo : EIATTR_CRS_STACK_SIZE
	.align		4
.L_2377:
        /*00f8*/ 	.byte	0x04, 0x1e
        /*00fa*/ 	.short	(.L_2379 - .L_2378)
.L_2378:
        /*00fc*/ 	.word	0x00000000


	//----- nvinfo : EIATTR_CBANK_PARAM_SIZE
	.align		4
.L_2379:
        /*0100*/ 	.byte	0x03, 0x19
        /*0102*/ 	.short	0x0030


	//----- nvinfo : EIATTR_PARAM_CBANK
	.align		4
        /*0104*/ 	.byte	0x04, 0x0a
        /*0106*/ 	.short	(.L_2381 - .L_2380)
	.align		4
.L_2380:
        /*0108*/ 	.word	index@(.nv.constant0._Z23kQuantizeBlockwiseSmallIfLi32ELi1EEvPfPT_S0_PhS0_ii)
        /*010c*/ 	.short	0x0380
        /*010e*/ 	.short	0x0030


	//----- nvinfo : EIATTR_SW_WAR
	.align		4
.L_2381:
        /*0110*/ 	.byte	0x04, 0x36
        /*0112*/ 	.short	(.L_2383 - .L_2382)
.L_2382:
        /*0114*/ 	.word	0x00000008
.L_2383:


//--------------------- .nv.info._Z23kQuantizeBlockwiseSmallI6__halfLi32ELi1EEvPfPT_S1_PhS1_ii --------------------------
	.section	.nv.info._Z23kQuantizeBlockwiseSmallI6__halfLi32ELi1EEvPfPT_S1_PhS1_ii,"",@"SHT_CUDA_INFO"
	.sectionflags	@""
	.align	4


	//----- nvinfo : EIATTR_CUDA_API_VERSION
	.align		4
        /*0000*/ 	.byte	0x04, 0x37
        /*0002*/ 	.short	(.L_2385 - .L_2384)
.L_2384:
        /*0004*/ 	.word	0x00000082


	//----- nvinfo : EIATTR_KPARAM_INFO
	.align		4
.L_2385:
        /*0008*/ 	.byte	0x04, 0x17
        /*000a*/ 	.short	(.L_2387 - .L_2386)
.L_2386:
        /*000c*/ 	.word	0x00000000
        /*0010*/ 	.short	0x0006
        /*0012*/ 	.short	0x002c
        /*0014*/ 	.byte	0x00, 0xf0, 0x11, 0x00


	//----- nvinfo : EIATTR_KPARAM_INFO
	.align		4
.L_2387:
        /*0018*/ 	.byte	0x04, 0x17
        /*001a*/ 	.short	(.L_2389 - .L_2388)
.L_2388:
        /*001c*/ 	.word	0x00000000
        /*0020*/ 	.short	0x0005
        /*0022*/ 	.short	0x0028
        /*0024*/ 	.byte	0x00, 0xf0, 0x11, 0x00


	//----- nvinfo : EIATTR_KPARAM_INFO
	.align		4
.L_2389:
        /*0028*/ 	.byte	0x04, 0x17
        /*002a*/ 	.short	(.L_2391 - .L_2390)
.L_2390:
        /*002c*/ 	.word	0x00000000
        /*0030*/ 	.short	0x0004
        /*0032*/ 	.short	0x0020
        /*0034*/ 	.byte	0x00, 0xf5, 0x21, 0x00


	//----- nvinfo : EIATTR_KPARAM_INFO
	.align		4
.L_2391:
        /*0038*/ 	.byte	0x04, 0x17
        /*003a*/ 	.short	(.L_2393 - .L_2392)
.L_2392:
        /*003c*/ 	.word	0x00000000
        /*0040*/ 	.short	0x0003
        /*0042*/ 	.short	0x0018
        /*0044*/ 	.byte	0x00, 0xf5, 0x21, 0x00


	//----- nvinfo : EIATTR_KPARAM_INFO
	.align		4
.L_2393:
        /*0048*/ 	.byte	0x04, 0x17
        /*004a*/ 	.short	(.L_2395 - .L_2394)
.L_2394:
        /*004c*/ 	.word	0x00000000
        /*0050*/ 	.short	0x0002
        /*0052*/ 	.short	0x0010
        /*0054*/ 	.byte	0x00, 0xf5, 0x21, 0x00


	//----- nvinfo : EIATTR_KPARAM_INFO
	.align		4
.L_2395:
        /*0058*/ 	.byte	0x04, 0x17
        /*005a*/ 	.short	(.L_2397 - .L_2396)
.L_2396:
        /*005c*/ 	.word	0x00000000
        /*0060*/ 	.short	0x0001
        /*0062*/ 	.short	0x0008
        /*0064*/ 	.byte	0x00, 0xf5, 0x21, 0x00


	//----- nvinfo : EIATTR_KPARAM_INFO
	.align		4
.L_2397:
        /*0068*/ 	.byte	0x04, 0x17
        /*006a*/ 	.short	(.L_2399 - .L_2398)
.L_2398:
        /*006c*/ 	.word	0x00000000
        /*0070*/ 	.short	0x0000
        /*0072*/ 	.short	0x0000
        /*0074*/ 	.byte	0x00, 0xf5, 0x21, 0x00


	//----- nvinfo : EIATTR_SPARSE_MMA_MASK
	.align		4
.L_2399:
        /*0078*/ 	.byte	0x03, 0x50
        /*007a*/ 	.short	0x0000


	//----- nvinfo : EIATTR_MAXREG_COUNT
	.align		4
        /*007c*/ 	.byte	0x03, 0x1b
        /*007e*/ 	.short	0x00ff


	//----- nvinfo : EIATTR_NUM_BARRIERS
	.align		4
        /*0080*/ 	.byte	0x02, 0x4c
        /*0082*/ 	.byte	0x01
	.zero		1


	//----- nvinfo : EIATTR_MERCURY_ISA_VERSION
	.align		4
        /*0084*/ 	.byte	0x03, 0x5f
        /*0086*/ 	.short	0x0101


	//----- nvinfo : EIATTR_INT_WARP_WIDE_INSTR_OFFSETS
	.align		4
        /*0088*/ 	.byte	0x04, 0x31
        /*008a*/ 	.short	(.L_2401 - .L_2400)


	//   ....[0]....
.L_2400:
        /*008c*/ 	.word	0x000002d0


	//   ....[1]....
        /*0090*/ 	.word	0x000002e0


	//   ....[2]....
        /*0094*/ 	.word	0x000002f0


	//----- nvinfo : EIATTR_COOP_GROUP_MASK_REGIDS
	.align		4
.L_2401:
        /*0098*/ 	.byte	0x04, 0x29
        /*009a*/ 	.short	(.L_2403 - .L_2402)


	//   ....[0]....
.L_2402:
        /*009c*/ 	.word	0xffffffff


	//   ....[1]....
        /*00a0*/ 	.word	0x05000015


	//   ....[2]....
        /*00a4*/ 	.word	0x05000015


	//   ....[3]....
        /*00a8*/ 	.word	0x05000015


	//   ....[4]....
        /*00ac*/ 	.word	0x05000015


	//   ....[5]....
        /*00b0*/ 	.word	0xffffffff


	//   ....[6]....
        /*00b4*/ 	.word	0x05000015


	//   ....[7]....
        /*00b8*/ 	.word	0x05000015


	//   ....[8]....
        /*00bc*/ 	.word	0x05000015


	//----- nvinfo : EIATTR_COOP_GROUP_INSTR_OFFSETS
	.align		4
.L_2403:
        /*00c0*/ 	.byte	0x04, 0x28
        /*00c2*/ 	.short	(.L_2405 - .L_2404)


	//   ....[0]....
.L_2404:
        /*00c4*/ 	.word	0x000002a0


	//   ....[1]....
        /*00c8*/ 	.word	0x00000350


	//   ....[2]....
        /*00cc*/ 	.word	0x000003a0


	//   ....[3]....
        /*00d0*/ 	.word	0x000003f0


	//   ....[4]....
        /*00d4*/ 	.word	0x00000420


	//   ....[5]....
        /*00d8*/ 	.word	0x00000a40


	//   ....[6]....
        /*00dc*/ 	.word	0x00000b60


	//   ....[7]....
        /*00e0*/ 	.word	0x00000c00


	//   ....[8]....
        /*00e4*/ 	.word	0x00000ca0


	//----- nvinfo : EIATTR_VRC_CTA_INIT_COUNT
	.align		4
.L_2405:
        /*00e8*/ 	.byte	0x02, 0x4a
	.zero		1
	.zero		1


	//----- nvinfo : EIATTR_EXIT_INSTR_OFFSETS
	.align		4
        /*00ec*/ 	.byte	0x04, 0x1c
        /*00ee*/ 	.short	(.L_2407 - .L_2406)


	//   ....[0]....
.L_2406:
        /*00f0*/ 	.word	0x00000ac0


	//   ....[1]....
        /*00f4*/ 	.word	0x00000b10


	//----- nvinfo : EIATTR_CRS_STACK_SIZE
	.align		4
.L_2407:
        /*00f8*/ 	.byte	0x04, 0x1e
        /*00fa*/ 	.short	(.L_2409 - .L_2408)
.L_2408:
        /*00fc*/ 	.word	0x00000000


	//----- nvinfo : EIATTR_CBANK_PARAM_SIZE
	.align		4
.L_2409:
        /*0100*/ 	.byte	0x03, 0x19
        /*0102*/ 	.short	0x0030


	//----- nvinfo : EIATTR_PARAM_CBANK
	.align		4
        /*0104*/ 	.byte	0x04, 0x0a
        /*0106*/ 	.short	(.L_2411 - .L_2410)
	.align		4
.L_2410:
        /*0108*/ 	.word	index@(.nv.constant0._Z23kQuantizeBlockwiseSmallI6__halfLi32ELi1EEvPfPT_S1_PhS1_ii)
        /*010c*/ 	.short	0x0380
        /*010e*/ 	.short	0x0030


	//----- nvinfo : EIATTR_SW_WAR
	.align		4
.L_2411:
        /*0110*/ 	.byte	0x04, 0x36
        /*0112*/ 	.short	(.L_2413 - .L_2412)
.L_2412:
        /*0114*/ 	.word	0x00000008
.L_2413:


//--------------------- .nv.info._Z18kQuantizeBlockwiseI13__nv_bfloat16Li64ELi2ELi0ELi2EEvPfPT_S1_PhS1_ii --------------------------
	.section	.nv.info._Z18kQuantizeBlockwiseI13__nv_bfloat16Li64ELi2ELi0ELi2EEvPfPT_S1_PhS1_ii,"",@"SHT_CUDA_INFO"
	.sectionflags	@""
	.align	4


	//----- nvinfo : EIATTR_CUDA_API_VERSION
	.align		4
        /*0000*/ 	.byte	0x04, 0x37
        /*0002*/ 	.short	(.L_2415 - .L_2414)
.L_2414:
        /*0004*/ 	.word	0x00000082


	//----- nvinfo : EIATTR_KPARAM_INFO
	.align		4
.L_2415:
        /*0008*/ 	.byte	0x04, 0x17
        /*000a*/ 	.short	(.L_2417 - .L_2416)
.L_2416:
        /*000c*/ 	.word	0x00000000
        /*0010*/ 	.short	0x0006
        /*0012*/ 	.short	0x002c
        /*0014*/ 	.byte	0x00, 0xf0, 0x11, 0x00


	//----- nvinfo : EIATTR_KPARAM_INFO
	.align		4
.L_2417:
        /*0018*/ 	.byte	0x04, 0x17
        /*001a*/ 	.short	(.L_2419 - .L_2418)
.L_2418:
        /*001c*/ 	.word	0x00000000
        /*0020*/ 	.short	0x0005
        /*0022*/ 	.short	0x0028
        /*0024*/ 	.byte	0x00, 0xf0, 0x11, 0x00


	//----- nvinfo : EIATTR_KPARAM_INFO
	.align		4
.L_2419:
        /*0028*/ 	.byte	0x04, 0x17
        /*002a*/ 	.short	(.L_2421 - .L_2420)
.L_2420:
        /*002c*/ 	.word	0x00000000
        /*0030*/ 	.short	0x0004
        /*0032*/ 	.short	0x0020
        /*0034*/ 	.byte	0x00, 0xf5, 0x21, 0x00


	//----- nvinfo : EIATTR_KPARAM_INFO
	.align		4
.L_2421:
        /*0038*/ 	.byte	0x04, 0x17
        /*003a*/ 	.short	(.L_2423 - .L_2422)
.L_2422:
        /*003c*/ 	.word	0x00000000
        /*0040*/ 	.short	0x0003
        /*0042*/ 	.short	0x0018
        /*0044*/ 	.byte	0x00, 0xf5, 0x21, 0x00


	//----- nvinfo : EIATTR_KPARAM_INFO
	.align		4
.L_2423:
        /*0048*/ 	.byte	0x04, 0x17
        /*004a*/ 	.short	(.L_2425 - .L_2424)
.L_2424:
        /*004c*/ 	.word	0x00000000
        /*0050*/ 	.short	0x0002
        /*0052*/ 	.short	0x0010
        /*0054*/ 	.byte	0x00, 0xf5, 0x21, 0x00


	//----- nvinfo : EIATTR_KPARAM_INFO
	.align		4
.L_2425:
        /*0058*/ 	.byte	0x04, 0x17
        /*005a*/ 	.short	(.L_2427 - .L_2426)
.L_2426:
        /*005c*/ 	.word	0x00000000
        /*0060*/ 	.short	0x0001
        /*0062*/ 	.short	0x0008
        /*0064*/ 	.byte	0x00, 0xf5, 0x21, 0x00


	//----- nvinfo : EIATTR_KPARAM_INFO
	.align		4
.L_2427:
        /*0068*/ 	.byte	0x04, 0x17
        /*006a*/ 	.short	(.L_2429 - .L_2428)
.L_2428:
        /*006c*/ 	.word	0x00000000
        /*0070*/ 	.short	0x0000
        /*0072*/ 	.short	0x0000
        /*0074*/ 	.byte	0x00, 0xf5, 0x21, 0x00


	//----- nvinfo : EIATTR_SPARSE_MMA_MASK
	.align		4
.L_2429:
        /*0078*/ 	.byte	0x03, 0x50
        /*007a*/ 	.short	0x0000


	//----- nvinfo : EIATTR_MAXREG_COUNT
	.align		4
        /*007c*/ 	.byte	0x03, 0x1b
        /*007e*/ 	.short	0x00ff


	//----- nvinfo : EIATTR_NUM_BARRIERS
	.align		4
        /*0080*/ 	.byte	0x02, 0x4c
        /*0082*/ 	.byte	0x01
	.zero		1


	//----- nvinfo : EIATTR_MERCURY_ISA_VERSION
	.align		4
        /*0084*/ 	.byte	0x03, 0x5f
        /*0086*/ 	.short	0x0101


	//----- nvinfo : EIATTR_COOP_GROUP_MASK_REGIDS
	.align		4
        /*0088*/ 	.byte	0x04, 0x29
        /*008a*/ 	.short	(.L_2431 - .L_2430)


	//   ....[0]....
.L_2430:
        /*008c*/ 	.word	0xffffffff


	//   ....[1]....
        /*0090*/ 	.word	0xffffffff


	//   ....[2]....
        /*0094*/ 	.word	0xffffffff


	//   ....[3]....
        /*0098*/ 	.word	0xffffffff


	//   ....[4]....
        /*009c*/ 	.word	0xffffffff


	//   ....[5]....
        /*00a0*/ 	.word	0xffffffff


	//   ....[6]....
        /*00a4*/ 	.word	0xffffffff


	//   ....[7]....
        /*00a8*/ 	.word	0xffffffff


	//   ....[8]....
        /*00ac*/ 	.word	0xffffffff


	//   ....[9]....
        /*00b0*/ 	.word	0xffffffff


	//   ....[10]....
        /*00b4*/ 	.word	0xffffffff


	//   ....[11]....
        /*00b8*/ 	.word	0xffffffff


	//----- nvinfo : EIATTR_COOP_GROUP_INSTR_OFFSETS
	.align		4
.L_2431:
        /*00bc*/ 	.byte	0x04, 0x28
        /*00be*/ 	.short	(.L_2433 - .L_2432)


	//   ....[0]....
.L_2432:
        /*00c0*/ 	.word	0x000002b0


	//   ....[1]....
        /*00c4*/ 	.word	0x00000320


	//   ....[2]....
        /*00c8*/ 	.word	0x00000390


	//   ....[3]....
        /*00cc*/ 	.word	0x000003d0


	//   ....[4]....
        /*00d0*/ 	.word	0x00000410


	//   ....[5]....
        /*00d4*/ 	.word	0x00000450


	//   ....[6]....
        /*00d8*/ 	.word	0x000004e0


	//   ....[7]....
        /*00dc*/ 	.word	0x00000530


	//   ....[8]....
        /*00e0*/ 	.word	0x00000580


	//   ....[9]....
        /*00e4*/ 	.word	0x000005d0


	//   ....[10]....
        /*00e8*/ 	.word	0x00000610


	//   ....[11]....
        /*00ec*/ 	.word	0x00000d00


	//----- nvinfo : EIATTR_VRC_CTA_INIT_COUNT
	.align		4
.L_2433:
        /*00f0*/ 	.byte	0x02, 0x4a
	.zero		1
	.zero		1


	//----- nvinfo : EIATTR_EXIT_INSTR_OFFSETS
	.align		4
        /*00f4*/ 	.byte	0x04, 0x1c
        /*00f6*/ 	.short	(.L_2435 - .L_2434)


	//   ....[0]....
.L_2434:
        /*00f8*/ 	.word	0x00000080


	//   ....[1]....
        /*00fc*/ 	.word	0x00000de0


	//----- nvinfo : EIATTR_CRS_STACK_SIZE
	.align		4
.L_2435:
        /*0100*/ 	.byte	0x04, 0x1e
        /*0102*/ 	.short	(.L_2437 - .L_2436)
.L_2436:
        /*0104*/ 	.word	0x00000000


	//----- nvinfo : EIATTR_CBANK_PARAM_SIZE
	.align		4
.L_2437:
        /*0108*/ 	.byte	0x03, 0x19
        /*010a*/ 	.short	0x0030


	//----- nvinfo : EIATTR_PARAM_CBANK
	.align		4
        /*010c*/ 	.byte	0x04, 0x0a
        /*010e*/ 	.short	(.L_2439 - .L_2438)
	.align		4
.L_2438:
        /*0110*/ 	.word	index@(.nv.constant0._Z18kQuantizeBlockwiseI13__nv_bfloat16Li64ELi2ELi0ELi2EEvPfPT_S1_PhS1_ii)
        /*0114*/ 	.short	0x0380
        /*0116*/ 	.short	0x0030


	//----- nvinfo : EIATTR_SW_WAR
	.align		4
.L_2439:
        /*0118*/ 	.byte	0x04, 0x36
        /*011a*/ 	.short	(.L_2441 - .L_2440)
.L_2440:
        /*011c*/ 	.word	0x00000008
.L_2441:


//--------------------- .nv.info._Z18kQuantizeBlockwiseI13__nv_bfloat16Li128ELi2ELi0ELi2EEvPfPT_S1_PhS1_ii --------------------------
	.section	.nv.info._Z18kQuantizeBlockwiseI13__nv_bfloat16Li128ELi2ELi0ELi2EEvPfPT_S1_PhS1_ii,"",@"SHT_CUDA_INFO"
	.sectionflags	@""
	.align	4


	//----- nvinfo : EIATTR_CUDA_API_VERSION
	.align		4
        /*0000*/ 	.byte	0x04, 0x37
        /*0002*/ 	.short	(.L_2443 - .L_2442)
.L_2442:
        /*0004*/ 	.word	0x00000082


	//----- nvinfo : EIATTR_KPARAM_INFO
	.align		4
.L_2443:
        /*0008*/ 	.byte	0x04, 0x17
        /*000a*/ 	.short	(.L_2445 - .L_2444)
.L_2444:
        /*000c*/ 	.word	0x00000000
        /*0010*/ 	.short	0x0006
        /*0012*/ 	.short	0x002c
        /*0014*/ 	.byte	0x00, 0xf0, 0x11, 0x00


	//----- nvinfo : EIATTR_KPARAM_INFO
	.align		4
.L_2445:
        /*0018*/ 	.byte	0x04, 0x17
        /*001a*/ 	.short	(.L_2447 - .L_2446)
.L_2446:
        /*001c*/ 	.word	0x00000000
        /*0020*/ 	.short	0x0005
        /*0022*/ 	.short	0x0028
        /*0024*/ 	.byte	0x00, 0xf0, 0x11, 0x00


	//----- nvinfo : EIATTR_KPARAM_INFO
	.align		4
.L_2447:
        /*0028*/ 	.byte	0x04, 0x17
        /*002a*/ 	.short	(.L_2449 - .L_2448)
.L_2448:
        /*002c*/ 	.word	0x00000000
        /*0030*/ 	.short	0x0004
        /*0032*/ 	.short	0x0020
        /*0034*/ 	.byte	0x00, 0xf5, 0x21, 0x00


	//----- nvinfo : EIATTR_KPARAM_INFO
	.align		4
.L_2449:
        /*0038*/ 	.byte	0x04, 0x17
        /*003a*/ 	.short	(.L_2451 - .L_2450)
.L_2450:
        /*003c*/ 	.word	0x00000000
        /*0040*/ 	.short	0x0003
        /*0042*/ 	.short	0x0018
        /*0044*/ 	.byte	0x00, 0xf5, 0x21, 0x00


	//----- nvinfo : EIATTR_KPARAM_INFO
	.align		4
.L_2451:
        /*0048*/ 	.byte	0x04, 0x17
        /*004a*/ 	.short	(.L_2453 - .L_2452)
.L_2452:
        /*004c*/ 	.word	0x00000000
        /*0050*/ 	.short	0x0002
        /*0052*/ 	.short	0x0010
        /*0054*/ 	.byte	0x00, 0xf5, 0x21, 0x00


	//----- nvinfo : EIATTR_KPARAM_INFO
	.align		4
.L_2453:
        /*0058*/ 	.byte	0x04, 0x17
        /*005a*/ 	.short	(.L_2455 - .L_2454)
.L_2454:
        /*005c*/ 	.word	0x00000000
        /*0060*/ 	.short	0x0001
        /*0062*/ 	.short	0x0008
        /*0064*/ 	.byte	0x00, 0xf5, 0x21, 0x00


	//----- nvinfo : EIATTR_KPARAM_INFO
	.align		4
.L_2455:
        /*0068*/ 	.byte	0x04, 0x17
        /*006a*/ 	.short	(.L_2457 - .L_2456)
.L_2456:
        /*006c*/ 	.word	0x00000000
        /*0070*/ 	.short	0x0000
        /*0072*/ 	.short	0x0000
        /*0074*/ 	.byte	0x00, 0xf5, 0x21, 0x00


	//----- nvinfo : EIATTR_SPARSE_MMA_MASK
	.align		4
.L_2457:
        /*0078*/ 	.byte	0x03, 0x50
        /*007a*/ 	.short	0x0000


	//----- nvinfo : EIATTR_MAXREG_COUNT
	.align		4
        /*007c*/ 	.byte	0x03, 0x1b
        /*007e*/ 	.short	0x00ff


	//----- nvinfo : EIATTR_NUM_BARRIERS
	.align		4
        /*0080*/ 	.byte	0x02, 0x4c
        /*0082*/ 	.byte	0x01
	.zero		1


	//----- nvinfo : EIATTR_MERCURY_ISA_VERSION
	.align		4
        /*0084*/ 	.byte	0x03, 0x5f
        /*0086*/ 	.short	0x0101


	//----- nvinfo : EIATTR_COOP_GROUP_MASK_REGIDS
	.align		4
        /*0088*/ 	.byte	0x04, 0x29
        /*008a*/ 	.short	(.L_2459 - .L_2458)


	//   ....[0]....
.L_2458:
        /*008c*/ 	.word	0xffffffff


	//   ....[1]....
        /*0090*/ 	.word	0xffffffff


	//   ....[2]....
        /*0094*/ 	.word	0xffffffff


	//   ....[3]....
        /*0098*/ 	.word	0xffffffff


	//   ....[4]....
        /*009c*/ 	.word	0xffffffff


	//   ....[5]....
        /*00a0*/ 	.word	0xffffffff


	//   ....[6]....
        /*00a4*/ 	.word	0xffffffff


	//   ....[7]....
        /*00a8*/ 	.word	0xffffffff


	//   ....[8]....
        /*00ac*/ 	.word	0xffffffff


	//   ....[9]....
        /*00b0*/ 	.word	0xffffffff


	//   ....[10]....
        /*00b4*/ 	.word	0xffffffff


	//   ....[11]....
        /*00b8*/ 	.word	0xffffffff


	//----- nvinfo : EIATTR_COOP_GROUP_INSTR_OFFSETS
	.align		4
.L_2459:
        /*00bc*/ 	.byte	0x04, 0x28
        /*00be*/ 	.short	(.L_2461 - .L_2460)


	//   ....[0]....
.L_2460:
        /*00c0*/ 	.word	0x00000360


	//   ....[1]....
        /*00c4*/ 	.word	0x000003d0


	//   ....[2]....
        /*00c8*/ 	.word	0x00000440


	//   ....[3]....
        /*00cc*/ 	.word	0x00000480


	//   ....[4]....
        /*00d0*/ 	.word	0x000004c0


	//   ....[5]....
        /*00d4*/ 	.word	0x00000500


	//   ....[6]....
        /*00d8*/ 	.word	0x00000640


	//   ....[7]....
        /*00dc*/ 	.word	0x00000690


	//   ....[8]....
        /*00e0*/ 	.word	0x000006e0


	//   ....[9]....
        /*00e4*/ 	.word	0x00000730


	//   ....[10]....
        /*00e8*/ 	.word	0x00000770


	//   ....[11]....
        /*00ec*/ 	.word	0x00000f00


	//----- nvinfo : EIATTR_VRC_CTA_INIT_COUNT
	.align		4
.L_2461:
        /*00f0*/ 	.byte	0x02, 0x4a
	.zero		1
	.zero		1


	//----- nvinfo : EIATTR_EXIT_INSTR_OFFSETS
	.align		4
        /*00f4*/ 	.byte	0x04, 0x1c
        /*00f6*/ 	.short	(.L_2463 - .L_2462)


	//   ....[0]....
.L_2462:
        /*00f8*/ 	.word	0x00000080


	//   ....[1]....
        /*00fc*/ 	.word	0x00000fe0


	//----- nvinfo : EIATTR_CRS_STACK_SIZE
	.align		4
.L_2463:
        /*0100*/ 	.byte	0x04, 0x1e
        /*0102*/ 	.short	(.L_2465 - .L_2464)
.L_2464:
        /*0104*/ 	.word	0x00000000


	//----- nvinfo : EIATTR_CBANK_PARAM_SIZE
	.align		4
.L_2465:
        /*0108*/ 	.byte	0x03, 0x19
        /*010a*/ 	.short	0x0030


	//----- nvinfo : EIATTR_PARAM_CBANK
	.align		4
        /*010c*/ 	.byte	0x04, 0x0a
        /*010e*/ 	.short	(.L_2467 - .L_2466)
	.align		4
.L_2466:
        /*0110*/ 	.word	index@(.nv.constant0._Z18kQuantizeBlockwiseI13__nv_bfloat16Li128ELi2ELi0ELi2EEvPfPT_S1_PhS1_ii)
        /*0114*/ 	.short	0x0380
        /*0116*/ 	.short	0x0030


	//----- nvinfo : EIATTR_SW_WAR
	.align		4
.L_2467:
        /*0118*/ 	.byte	0x04, 0x36
        /*011a*/ 	.short	(.L_2469 - .L_2468)
.L_2468:
        /*011c*/ 	.word	0x00000008
.L_2469:


//--------------------- .nv.info._Z18kQuantizeBlockwiseI13__nv_bfloat16Li256ELi2ELi0ELi2EEvPfPT_S1_PhS1_ii --------------------------
	.section	.nv.info._Z18kQuantizeBlockwiseI13__nv_bfloat16Li256ELi2ELi0ELi2EEvPfPT_S1_PhS1_ii,"",@"SHT_CUDA_INFO"
	.sectionflags	@""
	.align	4


	//----- nvinfo : EIATTR_CUDA_API_VERSION
	.align		4
        /*0000*/ 	.byte	0x04, 0x37
        /*0002*/ 	.short	(.L_2471 - .L_2470)
.L_2470:
        /*0004*/ 	.word	0x00000082


	//----- nvinfo : EIATTR_KPARAM_INFO
	.align		4
.L_2471:
        /*0008*/ 	.byte	0x04, 0x17
        /*000a*/ 	.short	(.L_2473 - .L_2472)
.L_2472:
        /*000c*/ 	.word	0x00000000
        /*0010*/ 	.short	0x0006
        /*0012*/ 	.short	0x002c
        /*0014*/ 	.byte	0x00, 0xf0, 0x11, 0x00


	//----- nvinfo : EIATTR_KPARAM_INFO
	.align		4
.L_2473:
        /*0018*/ 	.byte	0x04, 0x17
        /*001a*/ 	.short	(.L_2475 - .L_2474)
.L_2474:
        /*001c*/ 	.word	0x00000000
        /*0020*/ 	.short	0x0005
        /*0022*/ 	.short	0x0028
        /*0024*/ 	.byte	0x00, 0xf0, 0x11, 0x00


	//----- nvinfo : EIATTR_KPARAM_INFO
	.align		4
.L_2475:
        /*0028*/ 	.byte	0x04, 0x17
        /*002a*/ 	.short	(.L_2477 - .L_2476)
.L_2476:
        /*002c*/ 	.word	0x00000000
        /*0030*/ 	.short	0x0004
        /*0032*/ 	.short	0x0020
        /*0034*/ 	.byte	0x00, 0xf5, 0x21, 0x00


	//----- nvinfo : EIATTR_KPARAM_INFO
	.align		4
.L_2477:
        /*0038*/ 	.byte	0x04, 0x17
        /*003a*/ 	.short	(.L_2479 - .L_2478)
.L_2478:
        /*003c*/ 	.word	0x00000000
        /*0040*/ 	.short	0x0003
        /*0042*/ 	.short	0x0018
        /*0044*/ 	.byte	0x00, 0xf5, 0x21, 0x00


	//----- nvinfo : EIATTR_KPARAM_INFO
	.align		4
.L_2479:
        /*0048*/ 	.byte	0x04, 0x17
        /*004a*/ 	.short	(.L_2481 - .L_2480)
.L_2480:
        /*004c*/ 	.word	0x00000000
        /*0050*/ 	.short	0x0002
        /*0052*/ 	.short	0x0010
        /*0054*/ 	.byte	0x00, 0xf5, 0x21, 0x00


	//----- nvinfo : EIATTR_KPARAM_INFO
	.align		4
.L_2481:
        /*0058*/ 	.byte	0x04, 0x17
        /*005a*/ 	.short	(.L_2483 - .L_2482)
.L_2482:
        /*005c*/ 	.word	0x00000000
        /*0060*/ 	.short	0x0001
        /*0062*/ 	.short	0x0008
        /*0064*/ 	.byte	0x00, 0xf5, 0x21, 0x00


	//----- nvinfo : EIATTR_KPARAM_INFO
	.align		4
.L_2483:
        /*0068*/ 	.byte	0x04, 0x17
        /*006a*/ 	.short	(.L_2485 - .L_2484)
.L_2484:
        /*006c*/ 	.word	0x00000000
        /*0070*/ 	.short	0x0000
        /*0072*/ 	.short	0x0000
        /*0074*/ 	.byte	0x00, 0xf5, 0x21, 0x00


	//----- nvinfo : EIATTR_SPARSE_MMA_MASK
	.align		4
.L_2485:
        /*0078*/ 	.byte	0x03, 0x50
        /*007a*/ 	.short	0x0000


	//----- nvinfo : EIATTR_MAXREG_COUNT
	.align		4
        /*007c*/ 	.byte	0x03, 0x1b
        /*007e*/ 	.short	0x00ff


	//----- nvinfo : EIATTR_NUM_BARRIERS
	.align		4
        /*0080*/ 	.byte	0x02, 0x4c
        /*0082*/ 	.byte	0x01
	.zero		1


	//----- nvinfo : EIATTR_MERCURY_ISA_VERSION
	.align		4
        /*0084*/ 	.byte	0x03, 0x5f
        /*0086*/ 	.short	0x0101


	//----- nvinfo : EIATTR_COOP_GROUP_MASK_REGIDS
	.align		4
        /*0088*/ 	.byte	0x04, 0x29
        /*008a*/ 	.short	(.L_2487 - .L_2486)


	//   ....[0]....
.L_2486:
        /*008c*/ 	.word	0xffffffff


	//   ....[1]....
        /*0090*/ 	.word	0xffffffff


	//   ....[2]....
        /*0094*/ 	.word	0xffffffff


	//   ....[3]....
        /*0098*/ 	.word	0xffffffff


	//   ....[4]....
        /*009c*/ 	.word	0xffffffff


	//   ....[5]....
        /*00a0*/ 	.word	0xffffffff


	//   ....[6]....
        /*00a4*/ 	.word	0xffffffff


	//   ....[7]....
        /*00a8*/ 	.word	0xffffffff


	//   ....[8]....
        /*00ac*/ 	.word	0xffffffff


	//   ....[9]....
        /*00b0*/ 	.word	0xffffffff


	//   ....[10]....
        /*00b4*/ 	.word	0xffffffff


	//   ....[11]....
        /*00b8*/ 	.word	0xffffffff


	//----- nvinfo : EIATTR_COOP_GROUP_INSTR_OFFSETS
	.align		4
.L_2487:
        /*00bc*/ 	.byte	0x04, 0x28
        /*00be*/ 	.short	(.L_2489 - .L_2488)


	//   ....[0]....
.L_2488:
        /*00c0*/ 	.word	0x00000360


	//   ....[1]....
        /*00c4*/ 	.word	0x000003d0


	//   ....[2]....
        /*00c8*/ 	.word	0x00000440


	//   ....[3]....
        /*00cc*/ 	.word	0x00000480


	//   ....[4]....
        /*00d0*/ 	.word	0x000004c0


	//   ....[5]....
        /*00d4*/ 	.word	0x00000500


	//   ....[6]....
        /*00d8*/ 	.word	0x00000680


	//   ....[7]....
        /*00dc*/ 	.word	0x000006d0


	//   ....[8]....
        /*00e0*/ 	.word	0x00000720


	//   ....[9]....
        /*00e4*/ 	.word	0x00000770


	//   ....[10]....
        /*00e8*/ 	.word	0x000007b0


	//   ....[11]....
        /*00ec*/ 	.word	0x00000fb0


	//----- nvinfo : EIATTR_VRC_CTA_INIT_COUNT
	.align		4
.L_2489:
        /*00f0*/ 	.byte	0x02, 0x4a
	.zero		1
	.zero		1


	//----- nvinfo : EIATTR_EXIT_INSTR_OFFSETS
	.align		4
        /*00f4*/ 	.byte	0x04, 0x1c
        /*00f6*/ 	.short	(.L_2491 - .L_2490)


	//   ....[0]....
.L_2490:
        /*00f8*/ 	.word	0x00000080


	//   ....[1]....
        /*00fc*/ 	.word	0x00001090


	//----- nvinfo : EIATTR_CRS_STACK_SIZE
	.align		4
.L_2491:
        /*0100*/ 	.byte	0x04, 0x1e
        /*0102*/ 	.short	(.L_2493 - .L_2492)
.L_2492:
        /*0104*/ 	.word	0x00000000


	//----- nvinfo : EIATTR_CBANK_PARAM_SIZE
	.align		4
.L_2493:
        /*0108*/ 	.byte	0x03, 0x19
        /*010a*/ 	.short	0x0030


	//----- nvinfo : EIATTR_PARAM_CBANK
	.align		4
        /*010c*/ 	.byte	0x04, 0x0a
        /*010e*/ 	.short	(.L_2495 - .L_2494)
	.align		4
.L_2494:
        /*0110*/ 	.word	index@(.nv.constant0._Z18kQuantizeBlockwiseI13__nv_bfloat16Li256ELi2ELi0ELi2EEvPfPT_S1_PhS1_ii)
        /*0114*/ 	.short	0x0380
        /*0116*/ 	.short	0x0030


	//----- nvinfo : EIATTR_SW_WAR
	.align		4
.L_2495:
        /*0118*/ 	.byte	0x04, 0x36
        /*011a*/ 	.short	(.L_2497 - .L_2496)
.L_2496:
        /*011c*/ 	.word	0x00000008
.L_2497:


//--------------------- .nv.info._Z18kQuantizeBlockwiseI13__nv_bfloat16Li512ELi2ELi0ELi2EEvPfPT_S1_PhS1_ii --------------------------
	.section	.nv.info._Z18kQuantizeBlockwiseI13__nv_bfloat16Li512ELi2ELi0ELi2EEvPfPT_S1_PhS1_ii,"",@"SHT_CUDA_INFO"
	.sectionflags	@""
	.align	4


	//----- nvinfo : EIATTR_CUDA_API_VERSION
	.align		4
        /*0000*/ 	.byte	0x04, 0x37
        /*0002*/ 	.short	(.L_2499 - .L_2498)
.L_2498:
        /*0004*/ 	.word	0x00000082


	//----- nvinfo : EIATTR_KPARAM_INFO
	.align		4
.L_2499:
        /*0008*/ 	.byte	0x04, 0x17
        /*000a*/ 	.short	(.L_2501 - .L_2500)
.L_2500:
        /*000c*/ 	.word	0x00000000
        /*0010*/ 	.short	0x0006
        /*0012*/ 	.short	0x002c
        /*0014*/ 	.byte	0x00, 0xf0, 0x11, 0x00


	//----- nvinfo : EIATTR_KPARAM_INFO
	.align		4
.L_2501:
        /*0018*/ 	.byte	0x04, 0x17
        /*001a*/ 	.short	(.L_2503 - .L_2502)
.L_2502:
        /*001c*/ 	.word	0x00000000
        /*0020*/ 	.short	0x0005
        /*0022*/ 	.short	0x0028
        /*0024*/ 	.byte	0x00, 0xf0, 0x11, 0x00


	//----- nvinfo : EIATTR_KPARAM_INFO
	.align		4
.L_2503:
        /*0028*/ 	.byte	0x04, 0x17
        /*002a*/ 	.short	(.L_2505 - .L_2504)
.L_2504:
        /*002c*/ 	.word	0x00000000
        /*0030*/ 	.short	0x0004
        /*0032*/ 	.short	0x0020
        /*0034*/ 	.byte	0x00, 0xf5, 0x21, 0x00


	//----- nvinfo : EIATTR_KPARAM_INFO
	.align		4
.L_2505:
        /*0038*/ 	.byte	0x04, 0x17
        /*003a*/ 	.short	(.L_2507 - .L_2506)
.L_2506:
        /*003c*/ 	.word	0x00000000
        /*0040*/ 	.short	0x0003
        /*0042*/ 	.short	0x0018
        /*0044*/ 	.byte	0x00, 0xf5, 0x21, 0x00


	//----- nvinfo : EIATTR_KPARAM_INFO
	.align		4
.L_2507:
        /*0048*/ 	.byte	0x04, 0x17
        /*004a*/ 	.short	(.L_2509 - .L_2508)
.L_2508:
        /*004c*/ 	.word	0x00000000
        /*0050*/ 	.short	0x0002
        /*0052*/ 	.short	0x0010
        /*0054*/ 	.byte	0x00, 0xf5, 0x21, 0x00


	//----- nvinfo : EIATTR_KPARAM_INFO
	.align		4
.L_2509:
        /*0058*/ 	.byte	0x04, 0x17
        /*005a*/ 	.short	(.L_2511 - .L_2510)
.L_2510:
        /*005c*/ 	.word	0x00000000
        /*0060*/ 	.short	0x0001
        /*0062*/ 	.short	0x0008
        /*0064*/ 	.byte	0x00, 0xf5, 0x21, 0x00


	//----- nvinfo : EIATTR_KPARAM_INFO
	.align		4
.L_2511:
        /*0068*/ 	.byte	0x04, 0x17
        /*006a*/ 	.short	(.L_2513 - .L_2512)
.L_2512:
        /*006c*/ 	.word	0x00000000
        /*0070*/ 	.short	0x0000
        /*0072*/ 	.short	0x0000
        /*0074*/ 	.byte	0x00, 0xf5, 0x21, 0x00


	//----- nvinfo : EIATTR_SPARSE_MMA_MASK
	.align		4
.L_2513:
        /*0078*/ 	.byte	0x03, 0x50
        /*007a*/ 	.short	0x0000


	//----- nvinfo : EIATTR_MAXREG_COUNT
	.align		4
        /*007c*/ 	.byte	0x03, 0x1b
        /*007e*/ 	.short	0x00ff


	//----- nvinfo : EIATTR_NUM_BARRIERS
	.align		4
        /*0080*/ 	.byte	0x02, 0x4c
        /*0082*/ 	.byte	0x01
	.zero		1


	//----- nvinfo : EIATTR_MERCURY_ISA_VERSION
	.align		4
        /*0084*/ 	.byte	0x03, 0x5f
        /*0086*/ 	.short	0x0101


	//----- nvinfo : EIATTR_COOP_GROUP_MASK_REGIDS
	.align		4
        /*0088*/ 	.byte	0x04, 0x29
        /*008a*/ 	.short	(.L_2515 - .L_2514)


	//   ....[0]....
.L_2514:
        /*008c*/ 	.word	0xffffffff


	//   ....[1]....
        /*0090*/ 	.word	0xffffffff


	//   ....[2]....
        /*0094*/ 	.word	0xffffffff


	//   ....[3]....
        /*0098*/ 	.word	0xffffffff


	//   ....[4]....
        /*009c*/ 	.word	0xffffffff


	//   ....[5]....
        /*00a0*/ 	.word	0xffffffff


	//   ....[6]....
        /*00a4*/ 	.word	0xffffffff


	//   ....[7]....
        /*00a8*/ 	.word	0xffffffff


	//   ....[8]....
        /*00ac*/ 	.word	0xffffffff


	//   ....[9]....
        /*00b0*/ 	.word	0xffffffff


	//   ....[10]....
        /*00b4*/ 	.word	0xffffffff


	//   ....[11]....
        /*00b8*/ 	.word	0xffffffff


	//----- nvinfo : EIATTR_COOP_GROUP_INSTR_OFFSETS
	.align		4
.L_2515:
        /*00bc*/ 	.byte	0x04, 0x28
        /*00be*/ 	.short	(.L_2517 - .L_2516)


	//   ....[0]....
.L_2516:
        /*00c0*/ 	.word	0x00000360


	//   ....[1]....
        /*00c4*/ 	.word	0x000003d0


	//   ....[2]....
        /*00c8*/ 	.word	0x00000440


	//   ....[3]....
        /*00cc*/ 	.word	0x00000480


	//   ....[4]....
        /*00d0*/ 	.word	0x000004c0


	//   ....[5]....
        /*00d4*/ 	.word	0x00000500


	//   ....[6]....
        /*00d8*/ 	.word	0x00000710


	//   ....[7]....
        /*00dc*/ 	.word	0x00000760


	//   ....[8]....
        /*00e0*/ 	.word	0x000007b0


	//   ....[9]....
        /*00e4*/ 	.word	0x00000800


	//   ....[10]....
        /*00e8*/ 	.word	0x00000840


	//   ....[11]....
        /*00ec*/ 	.word	0x00001120


	//----- nvinfo : EIATTR_VRC_CTA_INIT_COUNT
	.align		4
.L_2517:
        /*00f0*/ 	.byte	0x02, 0x4a
	.zero		1
	.zero		1


	//----- nvinfo : EIATTR_EXIT_INSTR_OFFSETS
	.align		4
        /*00f4*/ 	.byte	0x04, 0x1c
        /*00f6*/ 	.short	(.L_2519 - .L_2518)


	//   ....[0]....
.L_2518:
        /*00f8*/ 	.word	0x00000080


	//   ....[1]....
        /*00fc*/ 	.word	0x00001200


	//----- nvinfo : EIATTR_CRS_STACK_SIZE
	.align		4
.L_2519:
        /*0100*/ 	.byte	0x04, 0x1e
        /*0102*/ 	.short	(.L_2521 - .L_2520)
.L_2520:
        /*0104*/ 	.word	0x00000000


	//----- nvinfo : EIATTR_CBANK_PARAM_SIZE
	.align		4
.L_2521:
        /*0108*/ 	.byte	0x03, 0x19
        /*010a*/ 	.short	0x0030


	//----- nvinfo : EIATTR_PARAM_CBANK
	.align		4
        /*010c*/ 	.byte	0x04, 0x0a
        /*010e*/ 	.short	(.L_2523 - .L_2522)
	.align		4
.L_2522:
        /*0110*/ 	.word	index@(.nv.constant0._Z18kQuantizeBlockwiseI13__nv_bfloat16Li512ELi2ELi0ELi2EEvPfPT_S1_PhS1_ii)
        /*0114*/ 	.short	0x0380
        /*0116*/ 	.short	0x0030


	//----- nvinfo : EIATTR_SW_WAR
	.align		4
.L_2523:
        /*0118*/ 	.byte	0x04, 0x36
        /*011a*/ 	.short	(.L_2525 - .L_2524)
.L_2524:
        /*011c*/ 	.word	0x00000008
.L_2525:


//--------------------- .nv.info._Z18kQuantizeBlockwiseI13__nv_bfloat16Li1024ELi4ELi0ELi2EEvPfPT_S1_PhS1_ii --------------------------
	.section	.nv.info._Z18kQuantizeBlockwiseI13__nv_bfloat16Li1024ELi4ELi0ELi2EEvPfPT_S1_PhS1_ii,"",@"SHT_CUDA_INFO"
	.sectionflags	@""
	.align	4


	//----- nvinfo : EIATTR_CUDA_API_VERSION
	.align		4
        /*0000*/ 	.byte	0x04, 0x37
        /*0002*/ 	.short	(.L_2527 - .L_2526)
.L_2526:
        /*0004*/ 	.word	0x00000082


	//----- nvinfo : EIATTR_KPARAM_INFO
	.align		4
.L_2527:
        /*0008*/ 	.byte	0x04, 0x17
        /*000a*/ 	.short	(.L_2529 - .L_2528)
.L_2528:
        /*000c*/ 	.word	0x00000000
        /*0010*/ 	.short	0x0006
        /*0012*/ 	.short	0x002c
        /*0014*/ 	.byte	0x00, 0xf0, 0x11, 0x00


	//----- nvinfo : EIATTR_KPARAM_INFO
	.align		4
.L_2529:
        /*0018*/ 	.byte	0x04, 0x17
        /*001a*/ 	.short	(.L_2531 - .L_2530)
.L_2530:
        /*001c*/ 	.word	0x00000000
        /*0020*/ 	.short	0x0005
        /*0022*/ 	.short	0x0028
        /*0024*/ 	.byte	0x00, 0xf0, 0x11, 0x00


	//----- nvinfo : EIATTR_KPARAM_INFO
	.align		4
.L_2531:
        /*0028*/ 	.byte	0x04, 0x17
        /*002a*/ 	.short	(.L_2533 - .L_2532)
.L_2532:
        /*002c*/ 	.word	0x00000000
        /*0030*/ 	.short	0x0004
        /*0032*/ 	.short	0x0020
        /*0034*/ 	.byte	0x00, 0xf5, 0x21, 0x00


	//----- nvinfo : EIATTR_KPARAM_INFO
	.align		4
.L_2533:
        /*0038*/ 	.byte	0x04, 0x17
        /*003a*/ 	.short	(.L_2535 - .L_2534)
.L_2534:
        /*003c*/ 	.word	0x00000000
        /*0040*/ 	.short	0x0003
        /*0042*/ 	.short	0x0018
        /*0044*/ 	.byte	0x00, 0xf5, 0x21, 0x00


	//----- nvinfo : EIATTR_KPARAM_INFO
	.align		4
.L_2535:
        /*0048*/ 	.byte	0x04, 0x17
        /*004a*/ 	.short	(.L_2537 - .L_2536)
.L_2536:
        /*004c*/ 	.word	0x00000000
        /*0050*/ 	.short	0x0002
        /*0052*/ 	.short	0x0010
        /*0054*/ 	.byte	0x00, 0xf5, 0x21, 0x00


	//----- nvinfo : EIATTR_KPARAM_INFO
	.align		4
.L_2537:
        /*0058*/ 	.byte	0x04, 0x17
        /*005a*/ 	.short	(.L_2539 - .L_2538)
.L_2538:
        /*005c*/ 	.word	0x00000000
        /*0060*/ 	.short	0x0001
        /*0062*/ 	.short	0x0008
        /*0064*/ 	.byte	0x00, 0xf5, 0x21, 0x00


	//----- nvinfo : EIATTR_KPARAM_INFO
	.align		4
.L_2539:
        /*0068*/ 	.byte	0x04, 0x17
        /*006a*/ 	.short	(.L_2541 - .L_2540)
.L_2540:
        /*006c*/ 	.word	0x00000000
        /*0070*/ 	.short	0x0000
        /*0072*/ 	.short	0x0000
        /*0074*/ 	.byte	0x00, 0xf5, 0x21, 0x00


	//----- nvinfo : EIATTR_SPARSE_MMA_MASK
	.align		4
.L_2541:
        /*0078*/ 	.byte	0x03, 0x50
        /*007a*/ 	.short	0x0000


	//----- nvinfo : EIATTR_MAXREG_COUNT
	.align		4
        /*007c*/ 	.byte	0x03, 0x1b
        /*007e*/ 	.short	0x00ff


	//----- nvinfo : EIATTR_NUM_BARRIERS
	.align		4
        /*0080*/ 	.byte	0x02, 0x4c
        /*0082*/ 	.byte	0x01
	.zero		1


	//----- nvinfo : EIATTR_MERCURY_ISA_VERSION
	.align		4
        /*0084*/ 	.byte	0x03, 0x5f
        /*0086*/ 	.short	0x0101


	//----- nvinfo : EIATTR_COOP_GROUP_MASK_REGIDS
	.align		4
        /*0088*/ 	.byte	0x04, 0x29
        /*008a*/ 	.short	(.L_2543 - .L_2542)


	//   ....[0]....
.L_2542:
        /*008c*/ 	.word	0xffffffff


	//   ....[1]....
        /*0090*/ 	.word	0xffffffff


	//   ....[2]....
        /*0094*/ 	.word	0xffffffff


	//   ....[3]....
        /*0098*/ 	.word	0xffffffff


	//   ....[4]....
        /*009c*/ 	.word	0xffffffff


	//   ....[5]....
        /*00a0*/ 	.word	0xffffffff


	//   ....[6]....
        /*00a4*/ 	.word	0xffffffff


	//   ....[7]....
        /*00a8*/ 	.word	0xffffffff


	//   ....[8]....
        /*00ac*/ 	.word	0xffffffff


	//   ....[9]....
        /*00b0*/ 	.word	0xffffffff


	//   ....[10]....
        /*00b4*/ 	.word	0xffffffff


	//   ....[11]....
        /*00b8*/ 	.word	0xffffffff


	//----- nvinfo : EIATTR_COOP_GROUP_INSTR_OFFSETS
	.align		4
.L_2543:
        /*00bc*/ 	.byte	0x04, 0x28
        /*00be*/ 	.short	(.L_2545 - .L_2544)


	//   ....[0]....
.L_2544:
        /*00c0*/ 	.word	0x00000410


	//   ....[1]....
        /*00c4*/ 	.word	0x000004c0


	//   ....[2]....
        /*00c8*/ 	.word	0x00000530


	//   ....[3]....
        /*00cc*/ 	.word	0x00000570


	//   ....[4]....
        /*00d0*/ 	.word	0x000005b0


	//   ....[5]....
        /*00d4*/ 	.word	0x000005f0


	//   ....[6]....
        /*00d8*/ 	.word	0x00000820


	//   ....[7]....
        /*00dc*/ 	.word	0x00000870


	//   ....[8]....
        /*00e0*/ 	.word	0x000008c0


	//   ....[9]....
        /*00e4*/ 	.word	0x00000910


	//   ....[10]....
        /*00e8*/ 	.word	0x00000950


	//   ....[11]....
        /*00ec*/ 	.word	0x00001800


	//----- nvinfo : EIATTR_VRC_CTA_INIT_COUNT
	.align		4
.L_2545:
        /*00f0*/ 	.byte	0x02, 0x4a
	.zero		1
	.zero		1


	//----- nvinfo : EIATTR_EXIT_INSTR_OFFSETS
	.align		4
        /*00f4*/ 	.byte	0x04, 0x1c
        /*00f6*/ 	.short	(.L_2547 - .L_2546)


	//   ....[0]....
.L_2546:
        /*00f8*/ 	.word	0x00000080


	//   ....[1]....
        /*00fc*/ 	.word	0x00001910


	//----- nvinfo : EIATTR_CRS_STACK_SIZE
	.align		4
.L_2547:
        /*0100*/ 	.byte	0x04, 0x1e
        /*0102*/ 	.short	(.L_2549 - .L_2548)
.L_2548:
        /*0104*/ 	.word	0x00000000


	//----- nvinfo : EIATTR_CBANK_PARAM_SIZE
	.align		4
.L_2549:
        /*0108*/ 	.byte	0x03, 0x19
        /*010a*/ 	.short	0x0030


	//----- nvinfo : EIATTR_PARAM_CBANK
	.align		4
        /*010c*/ 	.byte	0x04, 0x0a
        /*010e*/ 	.short	(.L_2551 - .L_2550)
	.align		4
.L_2550:
        /*0110*/ 	.word	index@(.nv.constant0._Z18kQuantizeBlockwiseI13__nv_bfloat16Li1024ELi4ELi0ELi2EEvPfPT_S1_PhS1_ii)
        /*0114*/ 	.short	0x0380
        /*0116*/ 	.short	0x0030


	//----- nvinfo : EIATTR_SW_WAR
	.align		4
.L_2551:
        /*0118*/ 	.byte	0x04, 0x36
        /*011a*/ 	.short	(.L_2553 - .L_2552)
.L_2552:
        /*011c*/ 	.word	0x00000008
.L_2553:


//--------------------- .nv.info._Z18kQuantizeBlockwiseI13__nv_bfloat16Li2048ELi4ELi0ELi2EEvPfPT_S1_PhS1_ii --------------------------
	.section	.nv.info._Z18kQuantizeBlockwiseI13__nv_bfloat16Li2048ELi4ELi0ELi2EEvPfPT_S1_PhS1_ii,"",@"SHT_CUDA_INFO"
	.sectionflags	@""
	.align	4


	//----- nvinfo : EIATTR_CUDA_API_VERSION
	.align		4
        /*0000*/ 	.byte	0x04, 0x37
        /*0002*/ 	.short	(.L_2555 - .L_2554)
.L_2554:
        /*0004*/ 	.word	0x00000082


	//----- nvinfo : EIATTR_KPARAM_INFO
	.align		4
.L_2555:
        /*0008*/ 	.byte	0x04, 0x17
        /*000a*/ 	.short	(.L_2557 - .L_2556)
.L_2556:
        /*000c*/ 	.word	0x00000000
        /*0010*/ 	.short	0x0006
        /*0012*/ 	.short	0x002c
        /*0014*/ 	.byte	0x00, 0xf0, 0x11, 0x00


	//----- nvinfo : EIATTR_KPARAM_INFO
	.align		4
.L_2557:
        /*0018*/ 	.byte	0x04, 0x17
        /*001a*/ 	.short	(.L_2559 - .L_2558)
.L_2558:
        /*001c*/ 	.word	0x00000000
        /*0020*/ 	.short	0x0005
        /*0022*/ 	.short	0x0028
        /*0024*/ 	.byte	0x00, 0xf0, 0x11, 0x00


	//----- nvinfo : EIATTR_KPARAM_INFO
	.align		4
.L_2559:
        /*0028*/ 	.byte	0x04, 0x17
        /*002a*/ 	.short	(.L_2561 - .L_2560)
.L_2560:
        /*002c*/ 	.word	0x00000000
        /*0030*/ 	.short	0x0004
        /*0032*/ 	.short	0x0020
        /*0034*/ 	.byte	0x00, 0xf5, 0x21, 0x00


	//----- nvinfo : EIATTR_KPARAM_INFO
	.align		4
.L_2561:
        /*0038*/ 	.byte	0x04, 0x17
        /*003a*/ 	.short	(.L_2563 - .L_2562)
.L_2562:
        /*003c*/ 	.word	0x00000000
        /*0040*/ 	.short	0x0003
        /*0042*/ 	.short	0x0018
        /*0044*/ 	.byte	0x00, 0xf5, 0x21, 0x00


	//----- nvinfo : EIATTR_KPARAM_INFO
	.align		4
.L_2563:
        /*0048*/ 	.byte	0x04, 0x17
        /*004a*/ 	.short	(.L_2565 - .L_2564)
.L_2564:
        /*004c*/ 	.word	0x00000000
        /*0050*/ 	.short	0x0002
        /*0052*/ 	.short	0x0010
        /*0054*/ 	.byte	0x00, 0xf5, 0x21, 0x00


	//----- nvinfo : EIATTR_KPARAM_INFO
	.align		4
.L_2565:
        /*0058*/ 	.byte	0x04, 0x17
        /*005a*/ 	.short	(.L_2567 - .L_2566)
.L_2566:
        /*005c*/ 	.word	0x00000000
        /*0060*/ 	.short	0x0001
        /*0062*/ 	.short	0x0008
        /*0064*/ 	.byte	0x00, 0xf5, 0x21, 0x00


	//----- nvinfo : EIATTR_KPARAM_INFO
	.align		4
.L_2567:
        /*0068*/ 	.byte	0x04, 0x17
        /*006a*/ 	.short	(.L_2569 - .L_2568)
.L_2568:
        /*006c*/ 	.word	0x00000000
        /*0070*/ 	.short	0x0000
        /*0072*/ 	.short	0x0000
        /*0074*/ 	.byte	0x00, 0xf5, 0x21, 0x00


	//----- nvinfo : EIATTR_SPARSE_MMA_MASK
	.align		4
.L_2569:
        /*0078*/ 	.byte	0x03, 0x50
        /*007a*/ 	.short	0x0000


	//----- nvinfo : EIATTR_MAXREG_COUNT
	.align		4
        /*007c*/ 	.byte	0x03, 0x1b
        /*007e*/ 	.short	0x00ff


	//----- nvinfo : EIATTR_NUM_BARRIERS
	.align		4
        /*0080*/ 	.byte	0x02, 0x4c
        /*0082*/ 	.byte	0x01
	.zero		1


	//----- nvinfo : EIATTR_MERCURY_ISA_VERSION
	.align		4
        /*0084*/ 	.byte	0x03, 0x5f
        /*0086*/ 	.short	0x0101


	//----- nvinfo : EIATTR_UNUSED_LOAD_BYTE_OFFSET
	.align		4
        /*0088*/ 	.byte	0x04, 0x44
        /*008a*/ 	.short	(.L_2571 - .L_2570)


	//   ....[0]....
.L_2570:
        /*008c*/ 	.word	0x00000680
        /*0090*/ 	.word	0x0000fff0


	//   ....[1]....
        /*0094*/ 	.word	0x00000af0
        /*0098*/ 	.word	0x0000fff0


	//----- nvinfo : EIATTR_COOP_GROUP_MASK_REGIDS
	.align		4
.L_2571:
        /*009c*/ 	.byte	0x04, 0x29
        /*009e*/ 	.short	(.L_2573 - .L_2572)


	//   ....[0]....
.L_2572:
        /*00a0*/ 	.word	0xffffffff


	//   ....[1]....
        /*00a4*/ 	.word	0xffffffff


	//   ....[2]....
        /*00a8*/ 	.word	0xffffffff


	//   ....[3]....
        /*00ac*/ 	.word	0xffffffff


	//   ....[4]....
        /*00b0*/ 	.word	0xffffffff


	//   ....[5]....
        /*00b4*/ 	.word	0xffffffff


	//   ....[6]....
        /*00b8*/ 	.word	0xffffffff


	//   ....[7]....
        /*00bc*/ 	.word	0xffffffff


	//   ....[8]....
        /*00c0*/ 	.word	0xffffffff


	//   ....[9]....
        /*00c4*/ 	.word	0xffffffff


	//   ....[10]....
        /*00c8*/ 	.word	0xffffffff


	//   ....[11]....
        /*00cc*/ 	.word	0xffffffff


	//----- nvinfo : EIATTR_COOP_GROUP_INSTR_OFFSETS
	.align		4
.L_2573:
        /*00d0*/ 	.byte	0x04, 0x28
        /*00d2*/ 	.short	(.L_2575 - .L_2574)


	//   ....[0]....
.L_2574:
        /*00d4*/ 	.word	0x00000410


	//   ....[1]....
        /*00d8*/ 	.word	0x000004c0


	//   ....[2]....
        /*00dc*/ 	.word	0x00000530


	//   ....[3]....
        /*00e0*/ 	.word	0x00000570


	//   ....[4]....
        /*00e4*/ 	.word	0x000005b0


	//   ....[5]....
        /*00e8*/ 	.word	0x000005f0


	//   ....[6]....
        /*00ec*/ 	.word	0x00000930


	//   ....[7]....
        /*00f0*/ 	.word	0x00000980


	//   ....[8]....
        /*00f4*/ 	.word	0x000009d0


	//   ....[9]....
        /*00f8*/ 	.word	0x00000a20


	//   ....[10]....
        /*00fc*/ 	.word	0x00000a60


	//   ....[11]....
        /*0100*/ 	.word	0x00001a80


	//----- nvinfo : EIATTR_VRC_CTA_INIT_COUNT
	.align		4
.L_2575:
        /*0104*/ 	.byte	0x02, 0x4a
	.zero		1
	.zero		1


	//----- nvinfo : EIATTR_EXIT_INSTR_OFFSETS
	.align		4
        /*0108*/ 	.byte	0x04, 0x1c
        /*010a*/ 	.short	(.L_2577 - .L_2576)


	//   ....[0]....
.L_2576:
        /*010c*/ 	.word	0x00000080


	//   ....[1]....
        /*0110*/ 	.word	0x00001ba0


	//----- nvinfo : EIATTR_CRS_STACK_SIZE
	.align		4
.L_2577:
        /*0114*/ 	.byte	0x04, 0x1e
        /*0116*/ 	.short	(.L_2579 - .L_2578)
.L_2578:
        /*0118*/ 	.word	0x00000000


	//----- nvinfo : EIATTR_CBANK_PARAM_SIZE
	.align		4
.L_2579:
        /*011c*/ 	.byte	0x03, 0x19
        /*011e*/ 	.short	0x0030


	//----- nvinfo : EIATTR_PARAM_CBANK
	.align		4
        /*0120*/ 	.byte	0x04, 0x0a
        /*0122*/ 	.short	(.L_2581 - .L_2580)
	.align		4
.L_2580:
        /*0124*/ 	.word	index@(.nv.constant0._Z18kQuantizeBlockwiseI13__nv_bfloat16Li2048ELi4ELi0ELi2EEvPfPT_S1_PhS1_ii)
        /*0128*/ 	.short	0x0380
        /*012a*/ 	.short	0x0030


	//----- nvinfo : EIATTR_SW_WAR
	.align		4
.L_2581:
        /*012c*/ 	.byte	0x04, 0x36
        /*012e*/ 	.short	(.L_2583 - .L_2582)
.L_2582:
        /*0130*/ 	.word	0x00000008
.L_2583:


//--------------------- .nv.info._Z18kQuantizeBlockwiseI13__nv_bfloat16Li4096ELi4ELi0ELi2EEvPfPT_S1_PhS1_ii --------------------------
	.section	.nv.info._Z18kQuantizeBlockwiseI13__nv_bfloat16Li4096ELi4ELi0ELi2EEvPfPT_S1_PhS1_ii,"",@"SHT_CUDA_INFO"
	.sectionflags	@""
	.align	4


	//----- nvinfo : EIATTR_CUDA_API_VERSION
	.align		4
        /*0000*/ 	.byte	0x04, 0x37
        /*0002*/ 	.short	(.L_2585 - .L_2584)
.L_2584:
        /*0004*/ 	.word	0x00000082


	//----- nvinfo : EIATTR_KPARAM_INFO
	.align		4
.L_2585:
        /*0008*/ 	.byte	0x04, 0x17
        /*000a*/ 	.short	(.L_2587 - .L_2586)
.L_2586:
        /*000c*/ 	.word	0x00000000
        /*0010*/ 	.short	0x0006
        /*0012*/ 	.short	0x002c
        /*0014*/ 	.byte	0x00, 0xf0, 0x11, 0x00


	//----- nvinfo : EIATTR_KPARAM_INFO
	.align		4
.L_2587:
        /*0018*/ 	.byte	0x04, 0x17
        /*001a*/ 	.short	(.L_2589 - .L_2588)
.L_2588:
        /*001c*/ 	.word	0x00000000
        /*0020*/ 	.short	0x0005
        /*0022*/ 	.short	0x0028
        /*0024*/ 	.byte	0x00, 0xf0, 0x11, 0x00


	//----- nvinfo : EIATTR_KPARAM_INFO
	.align		4
.L_2589:
        /*0028*/ 	.byte	0x04, 0x17
        /*002a*/ 	.short	(.L_2591 - .L_2590)
.L_2590:
        /*002c*/ 	.word	0x00000000
        /*0030*/ 	.short	0x0004
        /*0032*/ 	.short	0x0020
        /*0034*/ 	.byte	0x00, 0xf5, 0x21, 0x00


	//----- nvinfo : EIATTR_KPARAM_INFO
	.align		4
.L_2591:
        /*0038*/ 	.byte	0x04, 0x17
        /*003a*/ 	.short	(.L_2593 - .L_2592)
.L_2592:
        /*003c*/ 	.word	0x00000000
        /*0040*/ 	.short	0x0003
        /*0042*/ 	.short	0x0018
        /*0044*/ 	.byte	0x00, 0xf5, 0x21, 0x00


	//----- nvinfo : EIATTR_KPARAM_INFO
	.align		4
.L_2593:
        /*0048*/ 	.byte	0x04, 0x17
        /*004a*/ 	.short	(.L_2595 - .L_2594)
.L_2594:
        /*004c*/ 	.word	0x00000000
        /*0050*/ 	.short	0x0002
        /*0052*/ 	.short	0x0010
        /*0054*/ 	.byte	0x00, 0xf5, 0x21, 0x00


	//----- nvinfo : EIATTR_KPARAM_INFO
	.align		4
.L_2595:
        /*0058*/ 	.byte	0x04, 0x17
        /*005a*/ 	.short	(.L_2597 - .L_2596)
.L_2596:
        /*005c*/ 	.word	0x00000000
        /*0060*/ 	.short	0x0001
        /*0062*/ 	.short	0x0008
        /*0064*/ 	.byte	0x00, 0xf5, 0x21, 0x00


	//----- nvinfo : EIATTR_KPARAM_INFO
	.align		4
.L_2597:
        /*0068*/ 	.byte	0x04, 0x17
        /*006a*/ 	.short	(.L_2599 - .L_2598)
.L_2598:
        /*006c*/ 	.word	0x00000000
        /*0070*/ 	.short	0x0000
        /*0072*/ 	.short	0x0000
        /*0074*/ 	.byte	0x00, 0xf5, 0x21, 0x00


	//----- nvinfo : EIATTR_SPARSE_MMA_MASK
	.align		4
.L_2599:
        /*0078*/ 	.byte	0x03, 0x50
        /*007a*/ 	.short	0x0000


	//----- nvinfo : EIATTR_MAXREG_COUNT
	.align		4
        /*007c*/ 	.byte	0x03, 0x1b
        /*007e*/ 	.short	0x00ff


	//----- nvinfo : EIATTR_NUM_BARRIERS
	.align		4
        /*0080*/ 	.byte	0x02, 0x4c
        /*0082*/ 	.byte	0x01
	.zero		1


	//----- nvinfo : EIATTR_MERCURY_ISA_VERSION
	.align		4
        /*0084*/ 	.byte	0x03, 0x5f
        /*0086*/ 	.short	0x0101


	//----- nvinfo : EIATTR_UNUSED_LOAD_BYTE_OFFSET
	.align		4
        /*0088*/ 	.byte	0x04, 0x44
        /*008a*/ 	.short	(.L_2601 - .L_2600)


	//   ....[0]....
.L_2600:
        /*008c*/ 	.word	0x00000680
        /*0090*/ 	.word	0x0000fff0


	//   ....[1]....
        /*0094*/ 	.word	0x00000d30
        /*0098*/ 	.word	0x0000fff0


	//----- nvinfo : EIATTR_COOP_GROUP_MASK_REGIDS
	.align		4
.L_2601:
        /*009c*/ 	.byte	0x04, 0x29
        /*009e*/ 	.short	(.L_2603 - .L_2602)


	//   ....[0]....
.L_2602:
        /*00a0*/ 	.word	0xffffffff


	//   ....[1]....
        /*00a4*/ 	.word	0xffffffff


	//   ....[2]....
        /*00a8*/ 	.word	0xffffffff


	//   ....[3]....
        /*00ac*/ 	.word	0xffffffff


	//   ....[4]....
        /*00b0*/ 	.word	0xffffffff


	//   ....[5]....
        /*00b4*/ 	.word	0xffffffff


	//   ....[6]....
        /*00b8*/ 	.word	0xffffffff


	//   ....[7]....
        /*00bc*/ 	.word	0xffffffff


	//   ....[8]....
        /*00c0*/ 	.word	0xffffffff


	//   ....[9]....
        /*00c4*/ 	.word	0xffffffff


	//   ....[10]....
        /*00c8*/ 	.word	0xffffffff


	//   ....[11]....
        /*00cc*/ 	.word	0xffffffff


	//----- nvinfo : EIATTR_COOP_GROUP_INSTR_OFFSETS
	.align		4
.L_2603:
        /*00d0*/ 	.byte	0x04, 0x28
        /*00d2*/ 	.short	(.L_2605 - .L_2604)


	//   ....[0]....
.L_2604:
        /*00d4*/ 	.word	0x00000410


	//   ....[1]....
        /*00d8*/ 	.word	0x000004c0


	//   ....[2]....
        /*00dc*/ 	.word	0x00000530


	//   ....[3]....
        /*00e0*/ 	.word	0x00000570


	//   ....[4]....
        /*00e4*/ 	.word	0x000005b0


	//   ....[5]....
        /*00e8*/ 	.word	0x000005f0


	//   ....[6]....
        /*00ec*/ 	.word	0x00000b70


	//   ....[7]....
        /*00f0*/ 	.word	0x00000bc0


	//   ....[8]....
        /*00f4*/ 	.word	0x00000c10


	//   ....[9]....
        /*00f8*/ 	.word	0x00000c60


	//   ....[10]....
        /*00fc*/ 	.word	0x00000ca0


	//   ....[11]....
        /*0100*/ 	.word	0x00002000


	//----- nvinfo : EIATTR_VRC_CTA_INIT_COUNT
	.align		4
.L_2605:
        /*0104*/ 	.byte	0x02, 0x4a
	.zero		1
	.zero		1


	//----- nvinfo : EIATTR_EXIT_INSTR_OFFSETS
	.align		4
        /*0108*/ 	.byte	0x04, 0x1c
        /*010a*/ 	.short	(.L_2607 - .L_2606)


	//   ....[0]....
.L_2606:
        /*010c*/ 	.word	0x00000080


	//   ....[1]....
        /*0110*/ 	.word	0x00002120


	//----- nvinfo : EIATTR_CRS_STACK_SIZE
	.align		4
.L_2607:
        /*0114*/ 	.byte	0x04, 0x1e
        /*0116*/ 	.short	(.L_2609 - .L_2608)
.L_2608:
        /*0118*/ 	.word	0x00000000


	//----- nvinfo : EIATTR_CBANK_PARAM_SIZE
	.align		4
.L_2609:
        /*011c*/ 	.byte	0x03, 0x19
        /*011e*/ 	.short	0x0030


	//----- nvinfo : EIATTR_PARAM_CBANK
	.align		4
        /*0120*/ 	.byte	0x04, 0x0a
        /*0122*/ 	.short	(.L_2611 - .L_2610)
	.align		4
.L_2610:
        /*0124*/ 	.word	index@(.nv.constant0._Z18kQuantizeBlockwiseI13__nv_bfloat16Li4096ELi4ELi0ELi2EEvPfPT_S1_PhS1_ii)
        /*0128*/ 	.short	0x0380
        /*012a*/ 	.short	0x0030


	//----- nvinfo : EIATTR_SW_WAR
	.align		4
.L_2611:
        /*012c*/ 	.byte	0x04, 0x36
        /*012e*/ 	.short	(.L_2613 - .L_2612)
.L_2612:
        /*0130*/ 	.word	0x00000008
.L_2613:


//--------------------- .nv.info._Z18kQuantizeBlockwiseI13__nv_bfloat16Li64ELi2ELi0ELi1EEvPfPT_S1_PhS1_ii --------------------------
	.section	.nv.info._Z18kQuantizeBlockwiseI13__nv_bfloat16Li64ELi2ELi0ELi1EEvPfPT_S1_PhS1_ii,"",@"SHT_CUDA_INFO"
	.sectionflags	@""
	.align	4


	//----- nvinfo : EIATTR_CUDA_API_VERSION
	.align		4
        /*0000*/ 	.byte	0x04, 0x37
        /*0002*/ 	.short	(.L_2615 - .L_2614)
.L_2614:
        /*0004*/ 	.word	0x00000082


	//----- nvinfo : EIATTR_KPARAM_INFO
	.align		4
.L_2615:
        /*0008*/ 	.byte	0x04, 0x17
        /*000a*/ 	.short	(.L_2617 - .L_2616)
.L_2616:
        /*000c*/ 	.word	0x00000000
        /*0010*/ 	.short	0x0006
        /*0012*/ 	.short	0x002c
        /*0014*/ 	.byte	0x00, 0xf0, 0x11, 0x00


	//----- nvinfo : EIATTR_KPARAM_INFO
	.align		4
.L_2617:
        /*0018*/ 	.byte	0x04, 0x17
        /*001a*/ 	.short	(.L_2619 - .L_2618)
.L_2618:
        /*001c*/ 	.word	0x00000000
        /*0020*/ 	.short	0x0005
        /*0022*/ 	.short	0x0028
        /*0024*/ 	.byte	0x00, 0xf0, 0x11, 0x00


	//----- nvinfo : EIATTR_KPARAM_INFO
	.align		4
.L_2619:
        /*0028*/ 	.byte	0x04, 0x17
        /*002a*/ 	.short	(.L_2621 - .L_2620)
.L_2620:
        /*002c*/ 	.word	0x00000000
        /*0030*/ 	.short	0x0004
        /*0032*/ 	.short	0x0020
        /*0034*/ 	.byte	0x00, 0xf5, 0x21, 0x00


	//----- nvinfo : EIATTR_KPARAM_INFO
	.align		4
.L_2621:
        /*0038*/ 	.byte	0x04, 0x17
        /*003a*/ 	.short	(.L_2623 - .L_2622)
.L_2622:
        /*003c*/ 	.word	0x00000000
        /*0040*/ 	.short	0x0003
        /*0042*/ 	.short	0x0018
        /*0044*/ 	.byte	0x00, 0xf5, 0x21, 0x00


	//----- nvinfo : EIATTR_KPARAM_INFO
	.align		4
.L_2623:
        /*0048*/ 	.byte	0x04, 0x17
        /*004a*/ 	.short	(.L_2625 - .L_2624)
.L_2624:
        /*004c*/ 	.word	0x00000000
        /*0050*/ 	.short	0x0002
        /*0052*/ 	.short	0x0010
        /*0054*/ 	.byte	0x00, 0xf5, 0x21, 0x00


	//----- nvinfo : EIATTR_KPARAM_INFO
	.align		4
.L_2625:
        /*0058*/ 	.byte	0x04, 0x17
        /*005a*/ 	.short	(.L_2627 - .L_2626)
.L_2626:
        /*005c*/ 	.word	0x00000000
        /*0060*/ 	.short	0x0001
        /*0062*/ 	.short	0x0008
        /*0064*/ 	.byte	0x00, 0xf5, 0x21, 0x00


	//----- nvinfo : EIATTR_KPARAM_INFO
	.align		4
.L_2627:
        /*0068*/ 	.byte	0x04, 0x17
        /*006a*/ 	.short	(.L_2629 - .L_2628)
.L_2628:
        /*006c*/ 	.word	0x00000000
        /*0070*/ 	.short	0x0000
        /*0072*/ 	.short	0x0000
        /*0074*/ 	.byte	0x00, 0xf5, 0x21, 0x00


	//----- nvinfo : EIATTR_SPARSE_MMA_MASK
	.align		4
.L_2629:
        /*0078*/ 	.byte	0x03, 0x50
        /*007a*/ 	.short	0x0000


	//----- nvinfo : EIATTR_MAXREG_COUNT
	.align		4
        /*007c*/ 	.byte	0x03, 0x1b
        /*007e*/ 	.short	0x00ff


	//----- nvinfo : EIATTR_NUM_BARRIERS
	.align		4
        /*0080*/ 	.byte	0x02, 0x4c
        /*0082*/ 	.byte	0x01
	.zero		1


	//----- nvinfo : EIATTR_MERCURY_ISA_VERSION
	.align		4
        /*0084*/ 	.byte	0x03, 0x5f
        /*0086*/ 	.short	0x0101


	//----- nvinfo : EIATTR_COOP_GROUP_MASK_REGIDS
	.align		4
        /*0088*/ 	.byte	0x04, 0x29
        /*008a*/ 	.short	(.L_2631 - .L_2630)


	//   ....[0]....
.L_2630:
        /*008c*/ 	.word	0xffffffff


	//   ....[1]....
        /*0090*/ 	.word	0xffffffff


	//   ....[2]....
        /*0094*/ 	.word	0xffffffff


	//   ....[3]....
        /*0098*/ 	.word	0xffffffff


	//   ....[4]....
        /*009c*/ 	.word	0xffffffff


	//   ....[5]....
        /*00a0*/ 	.word	0xffffffff


	//   ....[6]....
        /*00a4*/ 	.word	0xffffffff


	//   ....[7]....
        /*00a8*/ 	.word	0xffffffff


	//   ....[8]....
        /*00ac*/ 	.word	0xffffffff


	//   ....[9]....
        /*00b0*/ 	.word	0xffffffff


	//   ....[10]....
        /*00b4*/ 	.word	0xffffffff


	//   ....[11]....
        /*00b8*/ 	.word	0xffffffff


	//----- nvinfo : EIATTR_COOP_GROUP_INSTR_OFFSETS
	.align		4
.L_2631:
        /*00bc*/ 	.byte	0x04, 0x28
        /*00be*/ 	.short	(.L_2633 - .L_2632)


	//   ....[0]....
.L_2632:
        /*00c0*/ 	.word	0x000002b0


	//   ....[1]....
        /*00c4*/ 	.word	0x00000320


	//   ....[2]....
        /*00c8*/ 	.word	0x00000390


	//   ....[3]....
        /*00cc*/ 	.word	0x000003d0


	//   ....[4]....
        /*00d0*/ 	.word	0x00000410


	//   ....[5]....
        /*00d4*/ 	.word	0x00000450


	//   ....[6]....
        /*00d8*/ 	.word	0x000004e0


	//   ....[7]....
        /*00dc*/ 	.word	0x00000530


	//   ....[8]....
        /*00e0*/ 	.word	0x00000580


	//   ....[9]....
        /*00e4*/ 	.word	0x000005d0


	//   ....[10]....
        /*00e8*/ 	.word	0x00000610


	//   ....[11]....
        /*00ec*/ 	.word	0x00000b40


	//----- nvinfo : EIATTR_VRC_CTA_INIT_COUNT
	.align		4
.L_2633:
        /*00f0*/ 	.byte	0x02, 0x4a
	.zero		1
	.zero		1


	//----- nvinfo : EIATTR_EXIT_INSTR_OFFSETS
	.align		4
        /*00f4*/ 	.byte	0x04, 0x1c
        /*00f6*/ 	.short	(.L_2635 - .L_2634)


	//   ....[0]....
.L_2634:
        /*00f8*/ 	.word	0x00000080


	//   ....[1]....
        /*00fc*/ 	.word	0x00000c20


	//----- nvinfo : EIATTR_CRS_STACK_SIZE
	.align		4
.L_2635:
        /*0100*/ 	.byte	0x04, 0x1e
        /*0102*/ 	.short	(.L_2637 - .L_2636)
.L_2636:
        /*0104*/ 	.word	0x00000000


	//----- nvinfo : EIATTR_CBANK_PARAM_SIZE
	.align		4
.L_2637:
        /*0108*/ 	.byte	0x03, 0x19
        /*010a*/ 	.short	0x0030


	//----- nvinfo : EIATTR_PARAM_CBANK
	.align		4
        /*010c*/ 	.byte	0x04, 0x0a
        /*010e*/ 	.short	(.L_2639 - .L_2638)
	.align		4
.L_2638:
        /*0110*/ 	.word	index@(.nv.constant0._Z18kQuantizeBlockwiseI13__nv_bfloat16Li64ELi2ELi0ELi1EEvPfPT_S1_PhS1_ii)
        /*0114*/ 	.short	0x0380
        /*0116*/ 	.short	0x0030


	//----- nvinfo : EIATTR_SW_WAR
	.align		4
.L_2639:
        /*0118*/ 	.byte	0x04, 0x36
        /*011a*/ 	.short	(.L_2641 - .L_2640)
.L_2640:
        /*011c*/ 	.word	0x00000008
.L_2641:


//--------------------- .nv.info._Z18kQuantizeBlockwiseI13__nv_bfloat16Li128ELi2ELi0ELi1EEvPfPT_S1_PhS1_ii --------------------------
	.section	.nv.info._Z18kQuantizeBlockwiseI13__nv_bfloat16Li128ELi2ELi0ELi1EEvPfPT_S1_PhS1_ii,"",@"SHT_CUDA_INFO"
	.sectionflags	@""
	.align	4


	//----- nvinfo : EIATTR_CUDA_API_VERSION
	.align		4
        /*0000*/ 	.byte	0x04, 0x37
        /*0002*/ 	.short	(.L_2643 - .L_2642)
.L_2642:
        /*0004*/ 	.word	0x00000082


	//----- nvinfo : EIATTR_KPARAM_INFO
	.align		4
.L_2643:
        /*0008*/ 	.byte	0x04, 0x17
        /*000a*/ 	.short	(.L_2645 - .L_2644)
.L_2644:
        /*000c*/ 	.word	0x00000000
        /*0010*/ 	.short	0x0006
        /*0012*/ 	.short	0x002c
        /*0014*/ 	.byte	0x00, 0xf0, 0x11, 0x00


	//----- nvinfo : EIATTR_KPARAM_INFO
	.align		4
.L_2645:
        /*0018*/ 	.byte	0x04, 0x17
        /*001a*/ 	.short	(.L_2647 - .L_2646)
.L_2646:
        /*001c*/ 	.word	0x00000000
        /*0020*/ 	.short	0x0005
        /*0022*/ 	.short	0x0028
        /*0024*/ 	.byte	0x00, 0xf0, 0x11, 0x00


	//----- nvinfo : EIATTR_KPARAM_INFO
	.align		4
.L_2647:
        /*0028*/ 	.byte	0x04, 0x17
        /*002a*/ 	.short	(.L_2649 - .L_2648)
.L_2648:
        /*002c*/ 	.word	0x00000000
        /*0030*/ 	.short	0x0004
        /*0032*/ 	.short	0x0020
        /*0034*/ 	.byte	0x00, 0xf5, 0x21, 0x00


	//----- nvinfo : EIATTR_KPARAM_INFO
	.align		4
.L_2649:
        /*0038*/ 	.byte	0x04, 0x17
        /*003a*/ 	.short	(.L_2651 - .L_2650)
.L_2650:
        /*003c*/ 	.word	0x00000000
        /*0040*/ 	.short	0x0003
        /*0042*/ 	.short	0x0018
        /*0044*/ 	.byte	0x00, 0xf5, 0x21, 0x00


	//----- nvinfo : EIATTR_KPARAM_INFO
	.align		4
.L_2651:
        /*0048*/ 	.byte	0x04, 0x17
        /*004a*/ 	.short	(.L_2653 - .L_2652)
.L_2652:
        /*004c*/ 	.word	0x00000000
        /*0050*/ 	.short	0x0002
        /*0052*/ 	.short	0x0010
        /*0054*/ 	.byte	0x00, 0xf5, 0x21, 0x00


	//----- nvinfo : EIATTR_KPARAM_INFO
	.align		4
.L_2653:
        /*0058*/ 	.byte	0x04, 0x17
        /*005a*/ 	.short	(.L_2655 - .L_2654)
.L_2654:
        /*005c*/ 	.word	0x00000000
        /*0060*/ 	.short	0x0001
        /*0062*/ 	.short	0x0008
        /*0064*/ 	.byte	0x00, 0xf5, 0x21, 0x00


	//----- nvinfo : EIATTR_KPARAM_INFO
	.align		4
.L_2655:
        /*0068*/ 	.byte	0x04, 0x17
        /*006a*/ 	.short	(.L_2657 - .L_2656)
.L_2656:
        /*006c*/ 	.word	0x00000000
        /*0070*/ 	.short	0x0000
        /*0072*/ 	.short	0x0000
        /*0074*/ 	.byte	0x00, 0xf5, 0x21, 0x00


	//----- nvinfo : EIATTR_SPARSE_MMA_MASK
	.align		4
.L_2657:
        /*0078*/ 	.byte	0x03, 0x50
        /*007a*/ 	.short	0x0000


	//----- nvinfo : EIATTR_MAXREG_COUNT
	.align		4
        /*007c*/ 	.byte	0x03, 0x1b
        /*007e*/ 	.short	0x00ff


	//----- nvinfo : EIATTR_NUM_BARRIERS
	.align		4
        /*0080*/ 	.byte	0x02, 0x4c
        /*0082*/ 	.byte	0x01
	.zero		1


	//----- nvinfo : EIATTR_MERCURY_ISA_VERSION
	.align		4
        /*0084*/ 	.byte	0x03, 0x5f
        /*0086*/ 	.short	0x0101


	//----- nvinfo : EIATTR_COOP_GROUP_MASK_REGIDS
	.align		4
        /*0088*/ 	.byte	0x04, 0x29
        /*008a*/ 	.short	(.L_2659 - .L_2658)


	//   ....[0]....
.L_2658:
        /*008c*/ 	.word	0xffffffff


	//   ....[1]....
        /*0090*/ 	.word	0xffffffff


	//   ....[2]....
        /*0094*/ 	.word	0xffffffff


	//   ....[3]....
        /*0098*/ 	.word	0xffffffff


	//   ....[4]....
        /*009c*/ 	.word	0xffffffff


	//   ....[5]....
        /*00a0*/ 	.word	0xffffffff


	//   ....[6]....
        /*00a4*/ 	.word	0xffffffff


	//   ....[7]....
        /*00a8*/ 	.word	0xffffffff


	//   ....[8]....
        /*00ac*/ 	.word	0xffffffff


	//   ....[9]....
        /*00b0*/ 	.word	0xffffffff


	//   ....[10]....
        /*00b4*/ 	.word	0xffffffff


	//   ....[11]....
        /*00b8*/ 	.word	0xffffffff


	//----- nvinfo : EIATTR_COOP_GROUP_INSTR_OFFSETS
	.align		4
.L_2659:
        /*00bc*/ 	.byte	0x04, 0x28
        /*00be*/ 	.short	(.L_2661 - .L_2660)


	//   ....[0]....
.L_2660:
        /*00c0*/ 	.word	0x00000360


	//   ....[1]....
        /*00c4*/ 	.word	0x000003d0


	//   ....[2]....
        /*00c8*/ 	.word	0x00000440


	//   ....[3]....
        /*00cc*/ 	.word	0x00000480


	//   ....[4]....
        /*00d0*/ 	.word	0x000004c0


	//   ....[5]....
        /*00d4*/ 	.word	0x00000500


	//   ....[6]....
        /*00d8*/ 	.word	0x00000640


	//   ....[7]....
        /*00dc*/ 	.word	0x00000690


	//   ....[8]....
        /*00e0*/ 	.word	0x000006e0


	//   ....[9]....
        /*00e4*/ 	.word	0x00000730


	//   ....[10]....
        /*00e8*/ 	.word	0x00000770


	//   ....[11]....
        /*00ec*/ 	.word	0x00000d40


	//----- nvinfo : EIATTR_VRC_CTA_INIT_COUNT
	.align		4
.L_2661:
        /*00f0*/ 	.byte	0x02, 0x4a
	.zero		1
	.zero		1


	//----- nvinfo : EIATTR_EXIT_INSTR_OFFSETS
	.align		4
        /*00f4*/ 	.byte	0x04, 0x1c
        /*00f6*/ 	.short	(.L_2663 - .L_2662)


	//   ....[0]....
.L_2662:
        /*00f8*/ 	.word	0x00000080


	//   ....[1]....
        /*00fc*/ 	.word	0x00000e20


	//----- nvinfo : EIATTR_CRS_STACK_SIZE
	.align		4
.L_2663:
        /*0100*/ 	.byte	0x04, 0x1e
        /*0102*/ 	.short	(.L_2665 - .L_2664)
.L_2664:
        /*0104*/ 	.word	0x00000000


	//----- nvinfo : EIATTR_CBANK_PARAM_SIZE
	.align		4
.L_2665:
        /*0108*/ 	.byte	0x03, 0x19
        /*010a*/ 	.short	0x0030


	//----- nvinfo : EIATTR_PARAM_CBANK
	.align		4
        /*010c*/ 	.byte	0x04, 0x0a
        /*010e*/ 	.short	(.L_2667 - .L_2666)
	.align		4
.L_2666:
        /*0110*/ 	.word	index@(.nv.constant0._Z18kQuantizeBlockwiseI13__nv_bfloat16Li128ELi2ELi0ELi1EEvPfPT_S1_PhS1_ii)
        /*0114*/ 	.short	0x0380
        /*0116*/ 	.short	0x0030


	//----- nvinfo : EIATTR_SW_WAR
	.align		4
.L_2667:
        /*0118*/ 	.byte	0x04, 0x36
        /*011a*/ 	.short	(.L_2669 - .L_2668)
.L_2668:
        /*011c*/ 	.word	0x00000008
.L_2669:


//--------------------- .nv.info._Z18kQuantizeBlockwiseI13__nv_bfloat16Li256ELi2ELi0ELi1EEvPfPT_S1_PhS1_ii --------------------------
	.section	.nv.info._Z18kQuantizeBlockwiseI13__nv_bfloat16Li256ELi2ELi0ELi1EEvPfPT_S1_PhS1_ii,"",@"SHT_CUDA_INFO"
	.sectionflags	@""
	.align	4


	//----- nvinfo : EIATTR_CUDA_API_VERSION
	.align		4
        /*0000*/ 	.byte	0x04, 0x37
        /*0002*/ 	.short	(.L_2671 - .L_2670)
.L_2670:
        /*0004*/ 	.word	0x00000082


	//----- nvinfo : EIATTR_KPARAM_INFO
	.align		4
.L_2671:
        /*0008*/ 	.byte	0x04, 0x17
        /*000a*/ 	.short	(.L_2673 - .L_2672)
.L_2672:
        /*000c*/ 	.word	0x00000000
        /*0010*/ 	.short	0x0006
        /*0012*/ 	.short	0x002c
        /*0014*/ 	.byte	0x00, 0xf0, 0x11, 0x00


	//----- nvinfo : EIATTR_KPARAM_INFO
	.align		4
.L_2673:
        /*0018*/ 	.byte	0x04, 0x17
        /*001a*/ 	.short	(.L_2675 - .L_2674)
.L_2674:
        /*001c*/ 	.word	0x00000000
        /*0020*/ 	.short	0x0005
        /*0022*/ 	.short	0x0028
        /*0024*/ 	.byte	0x00, 0xf0, 0x11, 0x00


	//----- nvinfo : EIATTR_KPARAM_INFO
	.align		4
.L_2675:
        /*0028*/ 	.byte	0x04, 0x17
        /*002a*/ 	.short	(.L_2677 - .L_2676)
.L_2676:
        /*002c*/ 	.word	0x00000000
        /*0030*/ 	.short	0x0004
        /*0032*/ 	.short	0x0020
        /*0034*/ 	.byte	0x00, 0xf5, 0x21, 0x00


	//----- nvinfo : EIATTR_KPARAM_INFO
	.align		4
.L_2677:
        /*0038*/ 	.byte	0x04, 0x17
        /*003a*/ 	.short	(.L_2679 - .L_2678)
.L_2678:
        /*003c*/ 	.word	0x00000000
        /*0040*/ 	.short	0x0003
        /*0042*/ 	.short	0x0018
        /*0044*/ 	.byte	0x00, 0xf5, 0x21, 0x00


	//----- nvinfo : EIATTR_KPARAM_INFO
	.align		4
.L_2679:
        /*0048*/ 	.byte	0x04, 0x17
        /*004a*/ 	.short	(.L_2681 - .L_2680)
.L_2680:
        /*004c*/ 	.word	0x00000000
        /*0050*/ 	.short	0x0002
        /*0052*/ 	.short	0x0010
        /*0054*/ 	.byte	0x00, 0xf5, 0x21, 0x00


	//----- nvinfo : EIATTR_KPARAM_INFO
	.align		4
.L_2681:
        /*0058*/ 	.byte	0x04, 0x17
        /*005a*/ 	.short	(.L_2683 - .L_2682)
.L_2682:
        /*005c*/ 	.word	0x00000000
        /*0060*/ 	.short	0x0001
        /*0062*/ 	.short	0x0008
        /*0064*/ 	.byte	0x00, 0xf5, 0x21, 0x00


	//----- nvinfo : EIATTR_KPARAM_INFO
	.align		4
.L_2683:
        /*0068*/ 	.byte	0x04, 0x17
        /*006a*/ 	.short	(.L_2685 - .L_2684)
.L_2684:
        /*006c*/ 	.word	0x00000000
        /*0070*/ 	.short	0x0000
        /*0072*/ 	.short	0x0000
        /*0074*/ 	.byte	0x00, 0xf5, 0x21, 0x00


	//----- nvinfo : EIATTR_SPARSE_MMA_MASK
	.align		4
.L_2685:
        /*0078*/ 	.byte	0x03, 0x50
        /*007a*/ 	.short	0x0000


	//----- nvinfo : EIATTR_MAXREG_COUNT
	.align		4
        /*007c*/ 	.byte	0x03, 0x1b
        /*007e*/ 	.short	0x00ff


	//----- nvinfo : EIATTR_NUM_BARRIERS
	.align		4
        /*0080*/ 	.byte	0x02, 0x4c
        /*0082*/ 	.byte	0x01
	.zero		1


	//----- nvinfo : EIATTR_MERCURY_ISA_VERSION
	.align		4
        /*0084*/ 	.byte	0x03, 0x5f
        /*0086*/ 	.short	0x0101


	//----- nvinfo : EIATTR_COOP_GROUP_MASK_REGIDS
	.align		4
        /*0088*/ 	.byte	0x04, 0x29
        /*008a*/ 	.short	(.L_2687 - .L_2686)


	//   ....[0]....
.L_2686:
        /*008c*/ 	.word	0xffffffff


	//   ....[1]....
        /*0090*/ 	.word	0xffffffff


	//   ....[2]....
        /*0094*/ 	.word	0xffffffff


	//   ....[3]....
        /*0098*/ 	.word	0xffffffff


	//   ....[4]....
        /*009c*/ 	.word	0xffffffff


	//   ....[5]....
        /*00a0*/ 	.word	0xffffffff


	//   ....[6]....
        /*00a4*/ 	.word	0xffffffff


	//   ....[7]....
        /*00a8*/ 	.word	0xffffffff


	//   ....[8]....
        /*00ac*/ 	.word	0xffffffff


	//   ....[9]....
        /*00b0*/ 	.word	0xffffffff


	//   ....[10]....
        /*00b4*/ 	.word	0xffffffff


	//   ....[11]....
        /*00b8*/ 	.word	0xffffffff


	//----- nvinfo : EIATTR_COOP_GROUP_INSTR_OFFSETS
	.align		4
.L_2687:
        /*00bc*/ 	.byte	0x04, 0x28
        /*00be*/ 	.short	(.L_2689 - .L_2688)


	//   ....[0]....
.L_2688:
        /*00c0*/ 	.word	0x00000360


	//   ....[1]....
        /*00c4*/ 	.word	0x000003d0


	//   ....[2]....
        /*00c8*/ 	.word	0x00000440


	//   ....[3]....
        /*00cc*/ 	.word	0x00000480


	//   ....[4]....
        /*00d0*/ 	.word	0x000004c0


	//   ....[5]....
        /*00d4*/ 	.word	0x00000500


	//   ....[6]....
        /*00d8*/ 	.word	0x00000680


	//   ....[7]....
        /*00dc*/ 	.word	0x000006d0


	//   ....[8]....
        /*00e0*/ 	.word	0x00000720


	//   ....[9]....
        /*00e4*/ 	.word	0x00000770


	//   ....[10]....
        /*00e8*/ 	.word	0x000007b0


	//   ....[11]....
        /*00ec*/ 	.word	0x00000df0


	//----- nvinfo : EIATTR_VRC_CTA_INIT_COUNT
	.align		4
.L_2689:
        /*00f0*/ 	.byte	0x02, 0x4a
	.zero		1
	.zero		1


	//----- nvinfo : EIATTR_EXIT_INSTR_OFFSETS
	.align		4
        /*00f4*/ 	.byte	0x04, 0x1c
        /*00f6*/ 	.short	(.L_2691 - .L_2690)


	//   ....[0]....
.L_2690:
        /*00f8*/ 	.word	0x00000080


	//   ....[1]....
        /*00fc*/ 	.word	0x00000ed0


	//----- nvinfo : EIATTR_CRS_STACK_SIZE
	.align		4
.L_2691:
        /*0100*/ 	.byte	0x04, 0x1e
        /*0102*/ 	.short	(.L_2693 - .L_2692)
.L_2692:
        /*0104*/ 	.word	0x00000000


	//----- nvinfo : EIATTR_CBANK_PARAM_SIZE
	.align		4
.L_2693:
        /*0108*/ 	.byte	0x03, 0x19
        /*010a*/ 	.short	0x0030


	//----- nvinfo : EIATTR_PARAM_CBANK
	.align		4
        /*010c*/ 	.byte	0x04, 0x0a
        /*010e*/ 	.short	(.L_2695 - .L_2694)
	.align		4
.L_2694:
        /*0110*/ 	.word	index@(.nv.constant0._Z18kQuantizeBlockwiseI13__nv_bfloat16Li256ELi2ELi0ELi1EEvPfPT_S1_PhS1_ii)
        /*0114*/ 	.short	0x0380
        /*0116*/ 	.short	0x0030


	//----- nvinfo : EIATTR_SW_WAR
	.align		4
.L_2695:
        /*0118*/ 	.byte	0x04, 0x36
        /*011a*/ 	.short	(.L_2697 - .L_2696)
.L_2696:
        /*011c*/ 	.word	0x00000008
.L_2697:


//--------------------- .nv.info._Z18kQuantizeBlockwiseI13__nv_bfloat16Li512ELi2ELi0ELi1EEvPfPT_S1_PhS1_ii --------------------------
	.section	.nv.info._Z18kQuantizeBlockwiseI13__nv_bfloat16Li512ELi2ELi0ELi1EEvPfPT_S1_PhS1_ii,"",@"SHT_CUDA_INFO"
	.sectionflags	@""
	.align	4


	//----- nvinfo : EIATTR_CUDA_API_VERSION
	.align		4
        /*0000*/ 	.byte	0x04, 0x37
        /*0002*/ 	.short	(.L_2699 - .L_2698)
.L_2698:
        /*0004*/ 	.word	0x00000082


	//----- nvinfo : EIATTR_KPARAM_INFO
	.align		4
.L_2699:
        /*0008*/ 	.byte	0x04, 0x17
        /*000a*/ 	.short	(.L_2701 - .L_2700)
.L_2700:
        /*000c*/ 	.word	0x00000000
        /*0010*/ 	.short	0x0006
        /*0012*/ 	.short	0x002c
        /*0014*/ 	.byte	0x00, 0xf0, 0x11, 0x00


	//----- nvinfo : EIATTR_KPARAM_INFO
	.align		4
.L_2701:
        /*0018*/ 	.byte	0x04, 0x17
        /*001a*/ 	.short	(.L_2703 - .L_2702)
.L_2702:
        /*001c*/ 	.word	0x00000000
        /*0020*/ 	.short	0x0005
        /*0022*/ 	.short	0x0028
        /*0024*/ 	.byte	0x00, 0xf0, 0x11, 0x00


	//----- nvinfo : EIATTR_KPARAM_INFO
	.align		4
.L_2703:
        /*0028*/ 	.byte	0x04, 0x17
        /*002a*/ 	.short	(.L_2705 - .L_2704)
.L_2704:
        /*002c*/ 	.word	0x00000000
        /*0030*/ 	.short	0x0004
        /*0032*/ 	.short	0x0020
        /*0034*/ 	.byte	0x00, 0xf5, 0x21, 0x00


	//----- nvinfo : EIATTR_KPARAM_INFO
	.align		4
.L_2705:
        /*0038*/ 	.byte	0x04, 0x17
        /*003a*/ 	.short	(.L_2707 - .L_2706)
.L_2706:
        /*003c*/ 	.word	0x00000000
        /*0040*/ 	.short	0x0003
        /*0042*/ 	.short	0x0018
        /*0044*/ 	.byte	0x00, 0xf5, 0x21, 0x00


	//----- nvinfo : EIATTR_KPARAM_INFO
	.align		4
.L_2707:
        /*0048*/ 	.byte	0x04, 0x17
        /*004a*/ 	.short	(.L_2709 - .L_2708)
.L_2708:
        /*004c*/ 	.word	0x00000000
        /*0050*/ 	.short	0x0002
        /*0052*/ 	.short	0x0010
        /*0054*/ 	.byte	0x00, 0xf5, 0x21, 0x00


	//----- nvinfo : EIATTR_KPARAM_INFO
	.align		4
.L_2709:
        /*0058*/ 	.byte	0x04, 0x17
        /*005a*/ 	.short	(.L_2711 - .L_2710)
.L_2710:
        /*005c*/ 	.word	0x00000000
        /*0060*/ 	.short	0x0001
        /*0062*/ 	.short	0x0008
        /*0064*/ 	.byte	0x00, 0xf5, 0x21, 0x00


	//----- nvinfo : EIATTR_KPARAM_INFO
	.align		4
.L_2711:
        /*0068*/ 	.byte	0x04, 0x17
        /*006a*/ 	.short	(.L_2713 - .L_2712)
.L_2712:
        /*006c*/ 	.word	0x00000000
        /*0070*/ 	.short	0x0000
        /*0072*/ 	.short	0x0000
        /*0074*/ 	.byte	0x00, 0xf5, 0x21, 0x00


	//----- nvinfo : EIATTR_SPARSE_MMA_MASK
	.align		4
.L_2713:
        /*0078*/ 	.byte	0x03, 0x50
        /*007a*/ 	.short	0x0000


	//----- nvinfo : EIATTR_MAXREG_COUNT
	.align		4
        /*007c*/ 	.byte	0x03, 0x1b
        /*007e*/ 	.short	0x00ff


	//----- nvinfo : EIATTR_NUM_BARRIERS
	.align		4
        /*0080*/ 	.byte	0x02, 0x4c
        /*0082*/ 	.byte	0x01
	.zero		1


	//----- nvinfo : EIATTR_MERCURY_ISA_VERSION
	.align		4
        /*0084*/ 	.byte	0x03, 0x5f
        /*0086*/ 	.short	0x0101


	//----- nvinfo : EIATTR_COOP_GROUP_MASK_REGIDS
	.align		4
        /*0088*/ 	.byte	0x04, 0x29
        /*008a*/ 	.short	(.L_2715 - .L_2714)


	//   ....[0]....
.L_2714:
        /*008c*/ 	.word	0xffffffff


	//   ....[1]....
        /*0090*/ 	.word	0xffffffff


	//   ....[2]....
        /*0094*/ 	.word	0xffffffff


	//   ....[3]....
        /*0098*/ 	.word	0xffffffff


	//   ....[4]....
        /*009c*/ 	.word	0xffffffff


	//   ....[5]....
        /*00a0*/ 	.word	0xffffffff


	//   ....[6]....
        /*00a4*/ 	.word	0xffffffff


	//   ....[7]....
        /*00a8*/ 	.word	0xffffffff


	//   ....[8]....
        /*00ac*/ 	.word	0xffffffff


	//   ....[9]....
        /*00b0*/ 	.word	0xffffffff


	//   ....[10]....
        /*00b4*/ 	.word	0xffffffff


	//   ....[11]....
        /*00b8*/ 	.word	0xffffffff


	//----- nvinfo : EIATTR_COOP_GROUP_INSTR_OFFSETS
	.align		4
.L_2715:
        /*00bc*/ 	.byte	0x04, 0x28
        /*00be*/ 	.short	(.L_2717 - .L_2716)


	//   ....[0]....
.L_2716:
        /*00c0*/ 	.word	0x00000360


	//   ....[1]....
        /*00c4*/ 	.word	0x000003d0


	//   ....[2]....
        /*00c8*/ 	.word	0x00000440


	//   ....[3]....
        /*00cc*/ 	.word	0x00000480


	//   ....[4]....
        /*00d0*/ 	.word	0x000004c0


	//   ....[5]....
        /*00d4*/ 	.word	0x00000500


	//   ....[6]....
        /*00d8*/ 	.word	0x00000710


	//   ....[7]....
        /*00dc*/ 	.word	0x00000760


	//   ....[8]....
        /*00e0*/ 	.word	0x000007b0


	//   ....[9]....
        /*00e4*/ 	.word	0x00000800


	//   ....[10]....
        /*00e8*/ 	.word	0x00000840


	//   ....[11]....
        /*00ec*/ 	.word	0x00000f60


	//----- nvinfo : EIATTR_VRC_CTA_INIT_COUNT
	.align		4
.L_2717:
        /*00f0*/ 	.byte	0x02, 0x4a
	.zero		1
	.zero		1


	//----- nvinfo : EIATTR_EXIT_INSTR_OFFSETS
	.align		4
        /*00f4*/ 	.byte	0x04, 0x1c
        /*00f6*/ 	.short	(.L_2719 - .L_2718)


	//   ....[0]....
.L_2718:
        /*00f8*/ 	.word	0x00000080


	//   ....[1]....
        /*00fc*/ 	.word	0x00001040


	//----- nvinfo : EIATTR_CRS_STACK_SIZE
	.align		4
.L_2719:
        /*0100*/ 	.byte	0x04, 0x1e
        /*0102*/ 	.short	(.L_2721 - .L_2720)
.L_2720:
        /*0104*/ 	.word	0x00000000


	//----- nvinfo : EIATTR_CBANK_PARAM_SIZE
	.align		4
.L_2721:
        /*0108*/ 	.byte	0x03, 0x19
        /*010a*/ 	.short	0x0030


	//----- nvinfo : EIATTR_PARAM_CBANK
	.align		4
        /*010c*/ 	.byte	0x04, 0x0a
        /*010e*/ 	.short	(.L_2723 - .L_2722)
	.align		4
.L_2722:
        /*0110*/ 	.word	index@(.nv.constant0._Z18kQuantizeBlockwiseI13__nv_bfloat16Li512ELi2ELi0ELi1EEvPfPT_S1_PhS1_ii)
        /*0114*/ 	.short	0x0380
        /*0116*/ 	.short	0x0030


	//----- nvinfo : EIATTR_SW_WAR
	.align		4
.L_2723:
        /*0118*/ 	.byte	0x04, 0x36
        /*011a*/ 	.short	(.L_2725 - .L_2724)
.L_2724:
        /*011c*/ 	.word	0x00000008
.L_2725:


//--------------------- .nv.info._Z18kQuantizeBlockwiseI13__nv_bfloat16Li1024ELi4ELi0ELi1EEvPfPT_S1_PhS1_ii --------------------------
	.section	.nv.info._Z18kQuantizeBlockwiseI13__nv_bfloat16Li1024ELi4ELi0ELi1EEvPfPT_S1_PhS1_ii,"",@"SHT_CUDA_INFO"
	.sectionflags	@""
	.align	4


	//----- nvinfo : EIATTR_CUDA_API_VERSION
	.align		4
        /*0000*/ 	.byte	0x04, 0x37
        /*0002*/ 	.short	(.L_2727 - .L_2726)
.L_2726:
        /*0004*/ 	.word	0x00000082


	//----- nvinfo : EIATTR_KPARAM_INFO
	.align		4
.L_2727:
        /*0008*/ 	.byte	0x04, 0x17
        /*000a*/ 	.short	(.L_2729 - .L_2728)
.L_2728:
        /*000c*/ 	.word	0x00000000
        /*0010*/ 	.short	0x0006
        /*0012*/ 	.short	0x002c
        /*0014*/ 	.byte	0x00, 0xf0, 0x11, 0x00


	//----- nvinfo : EIATTR_KPARAM_INFO
	.align		4
.L_2729:
        /*0018*/ 	.byte	0x04, 0x17
        /*001a*/ 	.short	(.L_2731 - .L_2730)
.L_2730:
        /*001c*/ 	.word	0x00000000
        /*0020*/ 	.short	0x0005
        /*0022*/ 	.short	0x0028
        /*0024*/ 	.byte	0x00, 0xf0, 0x11, 0x00


	//----- nvinfo : EIATTR_KPARAM_INFO
	.align		4
.L_2731:
        /*0028*/ 	.byte	0x04, 0x17
        /*002a*/ 	.short	(.L_2733 - .L_2732)
.L_2732:
        /*002c*/ 	.word	0x00000000
        /*0030*/ 	.short	0x0004
        /*0032*/ 	.short	0x0020
        /*0034*/ 	.byte	0x00, 0xf5, 0x21, 0x00


	//----- nvinfo : EIATTR_KPARAM_INFO
	.align		4
.L_2733:
        /*0038*/ 	.byte	0x04, 0x17
        /*003a*/ 	.short	(.L_2735 - .L_2734)
.L_2734:
        /*003c*/ 	.word	0x00000000
        /*0040*/ 	.short	0x0003
        /*0042*/ 	.short	0x0018
        /*0044*/ 	.byte	0x00, 0xf5, 0x21, 0x00


	//----- nvinfo : EIATTR_KPARAM_INFO
	.align		4
.L_2735:
        /*0048*/ 	.byte	0x04, 0x17
        /*004a*/ 	.short	(.L_2737 - .L_2736)
.L_2736:
        /*004c*/ 	.word	0x00000000
        /*0050*/ 	.short	0x0002
        /*0052*/ 	.short	0x0010
        /*0054*/ 	.byte	0x00, 0xf5, 0x21, 0x00


	//----- nvinfo : EIATTR_KPARAM_INFO
	.align		4
.L_2737:
        /*0058*/ 	.byte	0x04, 0x17
        /*005a*/ 	.short	(.L_2739 - .L_2738)
.L_2738:
        /*005c*/ 	.word	0x00000000
        /*0060*/ 	.short	0x0001
        /*0062*/ 	.short	0x0008
        /*0064*/ 	.byte	0x00, 0xf5, 0x21, 0x00


	//----- nvinfo : EIATTR_KPARAM_INFO
	.align		4
.L_2739:
        /*0068*/ 	.byte	0x04, 0x17
        /*006a*/ 	.short	(.L_2741 - .L_2740)
.L_2740:
        /*006c*/ 	.word	0x00000000
        /*0070*/ 	.short	0x0000
        /*0072*/ 	.short	0x0000
        /*0074*/ 	.byte	0x00, 0xf5, 0x21, 0x00


	//----- nvinfo : EIATTR_SPARSE_MMA_MASK
	.align		4
.L_2741:
        /*0078*/ 	.byte	0x03, 0x50
        /*007a*/ 	.short	0x0000


	//----- nvinfo : EIATTR_MAXREG_COUNT
	.align		4
        /*007c*/ 	.byte	0x03, 0x1b
        /*007e*/ 	.short	0x00ff


	//----- nvinfo : EIATTR_NUM_BARRIERS
	.align		4
        /*0080*/ 	.byte	0x02, 0x4c
        /*0082*/ 	.byte	0x01
	.zero		1


	//----- nvinfo : EIATTR_MERCURY_ISA_VERSION
	.align		4
        /*0084*/ 	.byte	0x03, 0x5f
        /*0086*/ 	.short	0x0101


	//----- nvinfo : EIATTR_COOP_GROUP_MASK_REGIDS
	.align		4
        /*0088*/ 	.byte	0x04, 0x29
        /*008a*/ 	.short	(.L_2743 - .L_2742)


	//   ....[0]....
.L_2742:
        /*008c*/ 	.word	0xffffffff


	//   ....[1]....
        /*0090*/ 	.word	0xffffffff


	//   ....[2]....
        /*0094*/ 	.word	0xffffffff


	//   ....[3]....
        /*0098*/ 	.word	0xffffffff


	//   ....[4]....
        /*009c*/ 	.word	0xffffffff


	//   ....[5]....
        /*00a0*/ 	.word	0xffffffff


	//   ....[6]....
        /*00a4*/ 	.word	0xffffffff


	//   ....[7]....
        /*00a8*/ 	.word	0xffffffff


	//   ....[8]....
        /*00ac*/ 	.word	0xffffffff


	//   ....[9]....
        /*00b0*/ 	.word	0xffffffff


	//   ....[10]....
        /*00b4*/ 	.word	0xffffffff


	//   ....[11]....
        /*00b8*/ 	.word	0xffffffff


	//----- nvinfo : EIATTR_COOP_GROUP_INSTR_OFFSETS
	.align		4
.L_2743:
        /*00bc*/ 	.byte	0x04, 0x28
        /*00be*/ 	.short	(.L_2745 - .L_2744)


	//   ....[0]....
.L_2744:
        /*00c0*/ 	.word	0x00000410


	//   ....[1]....
        /*00c4*/ 	.word	0x000004c0


	//   ....[2]....
        /*00c8*/ 	.word	0x00000530


	//   ....[3]....
        /*00cc*/ 	.word	0x00000570


	//   ....[4]....
        /*00d0*/ 	.word	0x000005b0


	//   ....[5]....
        /*00d4*/ 	.word	0x000005f0


	//   ....[6]....
        /*00d8*/ 	.word	0x00000820


	//   ....[7]....
        /*00dc*/ 	.word	0x00000870


	//   ....[8]....
        /*00e0*/ 	.word	0x000008c0


	//   ....[9]....
        /*00e4*/ 	.word	0x00000910


	//   ....[10]....
        /*00e8*/ 	.word	0x00000950


	//   ....[11]....
        /*00ec*/ 	.word	0x000014a0


	//----- nvinfo : EIATTR_VRC_CTA_INIT_COUNT
	.align		4
.L_2745:
        /*00f0*/ 	.byte	0x02, 0x4a
	.zero		1
	.zero		1


	//----- nvinfo : EIATTR_EXIT_INSTR_OFFSETS
	.align		4
        /*00f4*/ 	.byte	0x04, 0x1c
        /*00f6*/ 	.short	(.L_2747 - .L_2746)


	//   ....[0]....
.L_2746:
        /*00f8*/ 	.word	0x00000080


	//   ....[1]....
        /*00fc*/ 	.word	0x000015b0


	//----- nvinfo : EIATTR_CRS_STACK_SIZE
	.align		4
.L_2747:
        /*0100*/ 	.byte	0x04, 0x1e
        /*0102*/ 	.short	(.L_2749 - .L_2748)
.L_2748:
        /*0104*/ 	.word	0x00000000


	//----- nvinfo : EIATTR_CBANK_PARAM_SIZE
	.align		4
.L_2749:
        /*0108*/ 	.byte	0x03, 0x19
        /*010a*/ 	.short	0x0030


	//----- nvinfo : EIATTR_PARAM_CBANK
	.align		4
        /*010c*/ 	.byte	0x04, 0x0a
        /*010e*/ 	.short	(.L_2751 - .L_2750)
	.align		4
.L_2750:
        /*0110*/ 	.word	index@(.nv.constant0._Z18kQuantizeBlockwiseI13__nv_bfloat16Li1024ELi4ELi0ELi1EEvPfPT_S1_PhS1_ii)
        /*0114*/ 	.short	0x0380
        /*0116*/ 	.short	0x0030


	//----- nvinfo : EIATTR_SW_WAR
	.align		4
.L_2751:
        /*0118*/ 	.byte	0x04, 0x36
        /*011a*/ 	.short	(.L_2753 - .L_2752)
.L_2752:
        /*011c*/ 	.word	0x00000008
.L_2753:


//--------------------- .nv.info._Z18kQuantizeBlockwiseI13__nv_bfloat16Li2048ELi4ELi0ELi1EEvPfPT_S1_PhS1_ii --------------------------
	.section	.nv.info._Z18kQuantizeBlockwiseI13__nv_bfloat16Li2048ELi4ELi0ELi1EEvPfPT_S1_PhS1_ii,"",@"SHT_CUDA_INFO"
	.sectionflags	@""
	.align	4


	//----- nvinfo : EIATTR_CUDA_API_VERSION
	.align		4
        /*0000*/ 	.byte	0x04, 0x37
        /*0002*/ 	.short	(.L_2755 - .L_2754)
.L_2754:
        /*0004*/ 	.word	0x00000082


	//----- nvinfo : EIATTR_KPARAM_INFO
	.align		4
.L_2755:
        /*0008*/ 	.byte	0x04, 0x17
        /*000a*/ 	.short	(.L_2757 - .L_2756)
.L_2756:
        /*000c*/ 	.word	0x00000000
        /*0010*/ 	.short	0x0006
        /*0012*/ 	.short	0x002c
        /*0014*/ 	.byte	0x00, 0xf0, 0x11, 0x00


	//----- nvinfo : EIATTR_KPARAM_INFO
	.align		4
.L_2757:
        /*0018*/ 	.byte	0x04, 0x17
        /*001a*/ 	.short	(.L_2759 - .L_2758)
.L_2758:
        /*001c*/ 	.word	0x00000000
        /*0020*/ 	.short	0x0005
        /*0022*/ 	.short	0x0028
        /*0024*/ 	.byte	0x00, 0xf0, 0x11, 0x00


	//----- nvinfo : EIATTR_KPARAM_INFO
	.align		4
.L_2759:
        /*0028*/ 	.byte	0x04, 0x17
        /*002a*/ 	.short	(.L_2761 - .L_2760)
.L_2760:
        /*002c*/ 	.word	0x00000000
        /*0030*/ 	.short	0x0004
        /*0032*/ 	.short	0x0020
        /*0034*/ 	.byte	0x00, 0xf5, 0x21, 0x00


	//----- nvinfo : EIATTR_KPARAM_INFO
	.align		4
.L_2761:
        /*0038*/ 	.byte	0x04, 0x17
        /*003a*/ 	.short	(.L_2763 - .L_2762)
.L_2762:
        /*003c*/ 	.word	0x00000000
        /*0040*/ 	.short	0x0003
        /*0042*/ 	.short	0x0018
        /*0044*/ 	.byte	0x00, 0xf5, 0x21, 0x00


	//----- nvinfo : EIATTR_KPARAM_INFO
	.align		4
.L_2763:
        /*0048*/ 	.byte	0x04, 0x17
        /*004a*/ 	.short	(.L_2765 - .L_2764)
.L_2764:
        /*004c*/ 	.word	0x00000000
        /*0050*/ 	.short	0x0002
        /*0052*/ 	.short	0x0010
        /*0054*/ 	.byte	0x00, 0xf5, 0x21, 0x00


	//----- nvinfo : EIATTR_KPARAM_INFO
	.align		4
.L_2765:
        /*0058*/ 	.byte	0x04, 0x17
        /*005a*/ 	.short	(.L_2767 - .L_2766)
.L_2766:
        /*005c*/ 	.word	0x00000000
        /*0060*/ 	.short	0x0001
        /*0062*/ 	.short	0x0008
        /*0064*/ 	.byte	0x00, 0xf5, 0x21, 0x00


	//----- nvinfo : EIATTR_KPARAM_INFO
	.align		4
.L_2767:
        /*0068*/ 	.byte	0x04, 0x17
        /*006a*/ 	.short	(.L_2769 - .L_2768)
.L_2768:
        /*006c*/ 	.word	0x00000000
        /*0070*/ 	.short	0x0000
        /*0072*/ 	.short	0x0000
        /*0074*/ 	.byte	0x00, 0xf5, 0x21, 0x00


	//----- nvinfo : EIATTR_SPARSE_MMA_MASK
	.align		4
.L_2769:
        /*0078*/ 	.byte	0x03, 0x50
        /*007a*/ 	.short	0x0000


	//----- nvinfo : EIATTR_MAXREG_COUNT
	.align		4
        /*007c*/ 	.byte	0x03, 0x1b
        /*007e*/ 	.short	0x00ff


	//----- nvinfo : EIATTR_NUM_BARRIERS
	.align		4
        /*0080*/ 	.byte	0x02, 0x4c
        /*0082*/ 	.byte	0x01
	.zero		1


	//----- nvinfo : EIATTR_MERCURY_ISA_VERSION
	.align		4
        /*0084*/ 	.byte	0x03, 0x5f
        /*0086*/ 	.short	0x0101


	//----- nvinfo : EIATTR_UNUSED_LOAD_BYTE_OFFSET
	.align		4
        /*0088*/ 	.byte	0x04, 0x44
        /*008a*/ 	.short	(.L_2771 - .L_2770)


	//   ....[0]....
.L_2770:
        /*008c*/ 	.word	0x00000680
        /*0090*/ 	.word	0x0000fff0


	//   ....[1]....
        /*0094*/ 	.word	0x00000af0
        /*0098*/ 	.word	0x0000fff0


	//----- nvinfo : EIATTR_COOP_GROUP_MASK_REGIDS
	.align		4
.L_2771:
        /*009c*/ 	.byte	0x04, 0x29
        /*009e*/ 	.short	(.L_2773 - .L_2772)


	//   ....[0]....
.L_2772:
        /*00a0*/ 	.word	0xffffffff


	//   ....[1]....
        /*00a4*/ 	.word	0xffffffff


	//   ....[2]....
        /*00a8*/ 	.word	0xffffffff


	//   ....[3]....
        /*00ac*/ 	.word	0xffffffff


	//   ....[4]....
        /*00b0*/ 	.word	0xffffffff


	//   ....[5]....
        /*00b4*/ 	.word	0xffffffff


	//   ....[6]....
        /*00b8*/ 	.word	0xffffffff


	//   ....[7]....
        /*00bc*/ 	.word	0xffffffff


	//   ....[8]....
        /*00c0*/ 	.word	0xffffffff


	//   ....[9]....
        /*00c4*/ 	.word	0xffffffff


	//   ....[10]....
        /*00c8*/ 	.word	0xffffffff


	//   ....[11]....
        /*00cc*/ 	.word	0xffffffff


	//----- nvinfo : EIATTR_COOP_GROUP_INSTR_OFFSETS
	.align		4
.L_2773:
        /*00d0*/ 	.byte	0x04, 0x28
        /*00d2*/ 	.short	(.L_2775 - .L_2774)


	//   ....[0]....
.L_2774:
        /*00d4*/ 	.word	0x00000410


	//   ....[1]....
        /*00d8*/ 	.word	0x000004c0


	//   ....[2]....
        /*00dc*/ 	.word	0x00000530


	//   ....[3]....
        /*00e0*/ 	.word	0x00000570


	//   ....[4]....
        /*00e4*/ 	.word	0x000005b0


	//   ....[5]....
        /*00e8*/ 	.word	0x000005f0


	//   ....[6]....
        /*00ec*/ 	.word	0x00000930


	//   ....[7]....
        /*00f0*/ 	.word	0x00000980


	//   ....[8]....
        /*00f4*/ 	.word	0x000009d0


	//   ....[9]....
        /*00f8*/ 	.word	0x00000a20


	//   ....[10]....
        /*00fc*/ 	.word	0x00000a60


	//   ....[11]....
        /*0100*/ 	.word	0x00001720


	//----- nvinfo : EIATTR_VRC_CTA_INIT_COUNT
	.align		4
.L_2775:
        /*0104*/ 	.byte	0x02, 0x4a
	.zero		1
	.zero		1


	//----- nvinfo : EIATTR_EXIT_INSTR_OFFSETS
	.align		4
        /*0108*/ 	.byte	0x04, 0x1c
        /*010a*/ 	.short	(.L_2777 - .L_2776)


	//   ....[0]....
.L_2776:
        /*010c*/ 	.word	0x00000080


	//   ....[1]....
        /*0110*/ 	.word	0x00001840


	//----- nvinfo : EIATTR_CRS_STACK_SIZE
	.align		4
.L_2777:
        /*0114*/ 	.byte	0x04, 0x1e
        /*0116*/ 	.short	(.L_2779 - .L_2778)
.L_2778:
        /*0118*/ 	.word	0x00000000


	//----- nvinfo : EIATTR_CBANK_PARAM_SIZE
	.align		4
.L_2779:
        /*011c*/ 	.byte	0x03, 0x19
        /*011e*/ 	.short	0x0030


	//----- nvinfo : EIATTR_PARAM_CBANK
	.align		4
        /*0120*/ 	.byte	0x04, 0x0a
        /*0122*/ 	.short	(.L_2781 - .L_2780)
	.align		4
.L_2780:
        /*0124*/ 	.word	index@(.nv.constant0._Z18kQuantizeBlockwiseI13__nv_bfloat16Li2048ELi4ELi0ELi1EEvPfPT_S1_PhS1_ii)
        /*0128*/ 	.short	0x0380
        /*012a*/ 	.short	0x0030


	//----- nvinfo : EIATTR_SW_WAR
	.align		4
.L_2781:
        /*012c*/ 	.byte	0x04, 0x36
        /*012e*/ 	.short	(.L_2783 - .L_2782)
.L_2782:
        /*0130*/ 	.word	0x00000008
.L_2783:


//--------------------- .nv.info._Z18kQuantizeBlockwiseI13__nv_bfloat16Li4096ELi4ELi0ELi1EEvPfPT_S1_PhS1_ii --------------------------
	.section	.nv.info._Z18kQuantizeBlockwiseI13__nv_bfloat16Li4096ELi4ELi0ELi1EEvPfPT_S1_PhS1_ii,"",@"SHT_CUDA_INFO"
	.sectionflags	@""
	.align	4


	//----- nvinfo : EIATTR_CUDA_API_VERSION
	.align		4
        /*0000*/ 	.byte	0x04, 0x37
        /*0002*/ 	.short	(.L_2785 - .L_2784)
.L_2784:
        /*0004*/ 	.word	0x00000082


	//----- nvinfo : EIATTR_KPARAM_INFO
	.align		4
.L_2785:
        /*0008*/ 	.byte	0x04, 0x17
        /*000a*/ 	.short	(.L_2787 - .L_2786)
.L_2786:
        /*000c*/ 	.word	0x00000000
        /*0010*/ 	.short	0x0006
        /*0012*/ 	.short	0x002c
        /*0014*/ 	.byte	0x00, 0xf0, 0x11, 0x00


	//----- nvinfo : EIATTR_KPARAM_INFO
	.align		4
.L_2787:
        /*0018*/ 	.byte	0x04, 0x17
        /*001a*/ 	.short	(.L_2789 - .L_2788)
.L_2788:
        /*001c*/ 	.word	0x00000000
        /*0020*/ 	.short	0x0005
        /*0022*/ 	.short	0x0028
        /*0024*/ 	.byte	0x00, 0xf0, 0x11, 0x00


	//----- nvinfo : EIATTR_KPARAM_INFO
	.align		4
.L_2789:
        /*0028*/ 	.byte	0x04, 0x17
        /*002a*/ 	.short	(.L_2791 - .L_2790)
.L_2790:
        /*002c*/ 	.word	0x00000000
        /*0030*/ 	.short	0x0004
        /*0032*/ 	.short	0x0020
        /*0034*/ 	.byte	0x00, 0xf5, 0x21, 0x00


	//----- nvinfo : EIATTR_KPARAM_INFO
	.align		4
.L_2791:
        /*0038*/ 	.byte	0x04, 0x17
        /*003a*/ 	.short	(.L_2793 - .L_2792)
.L_2792:
        /*003c*/ 	.word	0x00000000
        /*0040*/ 	.short	0x0003
        /*0042*/ 	.short	0x0018
        /*0044*/ 	.byte	0x00, 0xf5, 0x21, 0x00


	//----- nvinfo : EIATTR_KPARAM_INFO
	.align		4
.L_2793:
        /*0048*/ 	.byte	0x04, 0x17
        /*004a*/ 	.short	(.L_2795 - .L_2794)
.L_2794:
        /*004c*/ 	.word	0x00000000
        /*0050*/ 	.short	0x0002
        /*0052*/ 	.short	0x0010
        /*0054*/ 	.byte	0x00, 0xf5, 0x21, 0x00


	//----- nvinfo : EIATTR_KPARAM_INFO
	.align		4
.L_2795:
        /*0058*/ 	.byte	0x04, 0x17
        /*005a*/ 	.short	(.L_2797 - .L_2796)
.L_2796:
        /*005c*/ 	.word	0x00000000
        /*0060*/ 	.short	0x0001
        /*0062*/ 	.short	0x0008
        /*0064*/ 	.byte	0x00, 0xf5, 0x21, 0x00


	//----- nvinfo : EIATTR_KPARAM_INFO
	.align		4
.L_2797:
        /*0068*/ 	.byte	0x04, 0x17
        /*006a*/ 	.short	(.L_2799 - .L_2798)
.L_2798:
        /*006c*/ 	.word	0x00000000
        /*0070*/ 	.short	0x0000
        /*0072*/ 	.short	0x0000
        /*0074*/ 	.byte	0x00, 0xf5, 0x21, 0x00


	//----- nvinfo : EIATTR_SPARSE_MMA_MASK
	.align		4
.L_2799:
        /*0078*/ 	.byte	0x03, 0x50
        /*007a*/ 	.short	0x0000


	//----- nvinfo : EIATTR_MAXREG_COUNT
	.align		4
        /*007c*/ 	.byte	0x03, 0x1b
        /*007e*/ 	.short	0x00ff


	//----- nvinfo : EIATTR_NUM_BARRIERS
	.align		4
        /*0080*/ 	.byte	0x02, 0x4c
        /*0082*/ 	.byte	0x01
	.zero		1


	//----- nvinfo : EIATTR_MERCURY_ISA_VERSION
	.align		4
        /*0084*/ 	.byte	0x03, 0x5f
        /*0086*/ 	.short	0x0101


	//----- nvinfo : EIATTR_UNUSED_LOAD_BYTE_OFFSET
	.align		4
        /*0088*/ 	.byte	0x04, 0x44
        /*008a*/ 	.short	(.L_2801 - .L_2800)


	//   ....[0]....
.L_2800:
        /*008c*/ 	.word	0x00000680
        /*0090*/ 	.word	0x0000fff0


	//   ....[1]....
        /*0094*/ 	.word	0x00000d30
        /*0098*/ 	.word	0x0000fff0


	//----- nvinfo : EIATTR_COOP_GROUP_MASK_REGIDS
	.align		4
.L_2801:
        /*009c*/ 	.byte	0x04, 0x29
        /*009e*/ 	.short	(.L_2803 - .L_2802)


	//   ....[0]....
.L_2802:
        /*00a0*/ 	.word	0xffffffff


	//   ....[1]....
        /*00a4*/ 	.word	0xffffffff


	//   ....[2]....
        /*00a8*/ 	.word	0xffffffff


	//   ....[3]....
        /*00ac*/ 	.word	0xffffffff


	//   ....[4]....
        /*00b0*/ 	.word	0xffffffff


	//   ....[5]....
        /*00b4*/ 	.word	0xffffffff


	//   ....[6]....
        /*00b8*/ 	.word	0xffffffff


	//   ....[7]....
        /*00bc*/ 	.word	0xffffffff


	//   ....[8]....
        /*00c0*/ 	.word	0xffffffff


	//   ....[9]....
        /*00c4*/ 	.word	0xffffffff


	//   ....[10]....
        /*00c8*/ 	.word	0xffffffff


	//   ....[11]....
        /*00cc*/ 	.word	0xffffffff


	//----- nvinfo : EIATTR_COOP_GROUP_INSTR_OFFSETS
	.align		4
.L_2803:
        /*00d0*/ 	.byte	0x04, 0x28
        /*00d2*/ 	.short	(.L_2805 - .L_2804)


	//   ....[0]....
.L_2804:
        /*00d4*/ 	.word	0x00000410


	//   ....[1]....
        /*00d8*/ 	.word	0x000004c0


	//   ....[2]....
        /*00dc*/ 	.word	0x00000530


	//   ....[3]....
        /*00e0*/ 	.word	0x00000570


	//   ....[4]....
        /*00e4*/ 	.word	0x000005b0


	//   ....[5]....
        /*00e8*/ 	.word	0x000005f0


	//   ....[6]....
        /*00ec*/ 	.word	0x00000b70


	//   ....[7]....
        /*00f0*/ 	.word	0x00000bc0


	//   ....[8]....
        /*00f4*/ 	.word	0x00000c10


	//   ....[9]....
        /*00f8*/ 	.word	0x00000c60


	//   ....[10]....
        /*00fc*/ 	.word	0x00000ca0


	//   ....[11]....
        /*0100*/ 	.word	0x00001ca0


	//----- nvinfo : EIATTR_VRC_CTA_INIT_COUNT
	.align		4
.L_2805:
        /*0104*/ 	.byte	0x02, 0x4a
	.zero		1
	.zero		1


	//----- nvinfo : EIATTR_EXIT_INSTR_OFFSETS
	.align		4
        /*0108*/ 	.byte	0x04, 0x1c
        /*010a*/ 	.short	(.L_2807 - .L_2806)


	//   ....[0]....
.L_2806:
        /*010c*/ 	.word	0x00000080


	//   ....[1]....
        /*0110*/ 	.word	0x00001dc0


	//----- nvinfo : EIATTR_CRS_STACK_SIZE
	.align		4
.L_2807:
        /*0114*/ 	.byte	0x04, 0x1e
        /*0116*/ 	.short	(.L_2809 - .L_2808)
.L_2808:
        /*0118*/ 	.word	0x00000000


	//----- nvinfo : EIATTR_CBANK_PARAM_SIZE
	.align		4
.L_2809:
        /*011c*/ 	.byte	0x03, 0x19
        /*011e*/ 	.short	0x0030


	//----- nvinfo : EIATTR_PARAM_CBANK
	.align		4
        /*0120*/ 	.byte	0x04, 0x0a
        /*0122*/ 	.short	(.L_2811 - .L_2810)
	.align		4
.L_2810:
        /*0124*/ 	.word	index@(.nv.constant0._Z18kQuantizeBlockwiseI13__nv_bfloat16Li4096ELi4ELi0ELi1EEvPfPT_S1_PhS1_ii)
        /*0128*/ 	.short	0x0380
        /*012a*/ 	.short	0x0030


	//----- nvinfo : EIATTR_SW_WAR
	.align		4
.L_2811:
        /*012c*/ 	.byte	0x04, 0x36
        /*012e*/ 	.short	(.L_2813 - .L_2812)
.L_2812:
        /*0130*/ 	.word	0x00000008
.L_2813:


//--------------------- .nv.info._Z18kQuantizeBlockwiseI13__nv_bfloat16Li64ELi2ELi0ELi0EEvPfPT_S1_PhS1_ii --------------------------
	.section	.nv.info._Z18kQuantizeBlockwiseI13__nv_bfloat16Li64ELi2ELi0ELi0EEvPfPT_S1_PhS1_ii,"",@"SHT_CUDA_INFO"
	.sectionflags	@""
	.align	4


	//----- nvinfo : EIATTR_CUDA_API_VERSION
	.align		4
        /*0000*/ 	.byte	0x04, 0x37
        /*0002*/ 	.short	(.L_2815 - .L_2814)
.L_2814:
        /*0004*/ 	.word	0x00000082


	//----- nvinfo : EIATTR_KPARAM_INFO
	.align		4
.L_2815:
        /*0008*/ 	.byte	0x04, 0x17
        /*000a*/ 	.short	(.L_2817 - .L_2816)
.L_2816:
        /*000c*/ 	.word	0x00000000
        /*0010*/ 	.short	0x0006
        /*0012*/ 	.short	0x002c
        /*0014*/ 	.byte	0x00, 0xf0, 0x11, 0x00


	//----- nvinfo : EIATTR_KPARAM_INFO
	.align		4
.L_2817:
        /*0018*/ 	.byte	0x04, 0x17
        /*001a*/ 	.short	(.L_2819 - .L_2818)
.L_2818:
        /*001c*/ 	.word	0x00000000
        /*0020*/ 	.short	0x0005
        /*0022*/ 	.short	0x0028
        /*0024*/ 	.byte	0x00, 0xf0, 0x11, 0x00


	//----- nvinfo : EIATTR_KPARAM_INFO
	.align		4
.L_2819:
        /*0028*/ 	.byte	0x04, 0x17
        /*002a*/ 	.short	(.L_2821 - .L_2820)
.L_2820:
        /*002c*/ 	.word	0x00000000
        /*0030*/ 	.short	0x0004
        /*0032*/ 	.short	0x0020
        /*0034*/ 	.byte	0x00, 0xf5, 0x21, 0x00


	//----- nvinfo : EIATTR_KPARAM_INFO
	.align		4
.L_2821:
        /*0038*/ 	.byte	0x04, 0x17
        /*003a*/ 	.short	(.L_2823 - .L_2822)
.L_2822:
        /*003c*/ 	.word	0x00000000
        /*0040*/ 	.short	0x0003
        /*0042*/ 	.short	0x0018
        /*0044*/ 	.byte	0x00, 0xf5, 0x21, 0x00


	//----- nvinfo : EIATTR_KPARAM_INFO
	.align		4
.L_2823:
        /*0048*/ 	.byte	0x04, 0x17
        /*004a*/ 	.short	(.L_2825 - .L_2824)
.L_2824:
        /*004c*/ 	.word	0x00000000
        /*0050*/ 	.short	0x0002
        /*0052*/ 	.short	0x0010
        /*0054*/ 	.byte	0x00, 0xf5, 0x21, 0x00


	//----- nvinfo : EIATTR_KPARAM_INFO
	.align		4
.L_2825:
        /*0058*/ 	.byte	0x04, 0x17
        /*005a*/ 	.short	(.L_2827 - .L_2826)
.L_2826:
        /*005c*/ 	.word	0x00000000
        /*0060*/ 	.short	0x0001
        /*0062*/ 	.short	0x0008
        /*0064*/ 	.byte	0x00, 0xf5, 0x21, 0x00


	//----- nvinfo : EIATTR_KPARAM_INFO
	.align		4
.L_2827:
        /*0068*/ 	.byte	0x04, 0x17
        /*006a*/ 	.short	(.L_2829 - .L_2828)
.L_2828:
        /*006c*/ 	.word	0x00000000
        /*0070*/ 	.short	0x0000
        /*0072*/ 	.short	0x0000
        /*0074*/ 	.byte	0x00, 0xf5, 0x21, 0x00


	//----- nvinfo : EIATTR_SPARSE_MMA_MASK
	.align		4
.L_2829:
        /*0078*/ 	.byte	0x03, 0x50
        /*007a*/ 	.short	0x0000


	//----- nvinfo : EIATTR_MAXREG_COUNT
	.align		4
        /*007c*/ 	.byte	0x03, 0x1b
        /*007e*/ 	.short	0x00ff


	//----- nvinfo : EIATTR_NUM_BARRIERS
	.align		4
        /*0080*/ 	.byte	0x02, 0x4c
        /*0082*/ 	.byte	0x01
	.zero		1


	//----- nvinfo : EIATTR_MERCURY_ISA_VERSION
	.align		4
        /*0084*/ 	.byte	0x03, 0x5f
        /*0086*/ 	.short	0x0101


	//----- nvinfo : EIATTR_COOP_GROUP_MASK_REGIDS
	.align		4
        /*0088*/ 	.byte	0x04, 0x29
        /*008a*/ 	.short	(.L_2831 - .L_2830)


	//   ....[0]....
.L_2830:
        /*008c*/ 	.word	0xffffffff


	//   ....[1]....
        /*0090*/ 	.word	0xffffffff


	//   ....[2]....
        /*0094*/ 	.word	0xffffffff


	//   ....[3]....
        /*0098*/ 	.word	0xffffffff


	//   ....[4]....
        /*009c*/ 	.word	0xffffffff


	//   ....[5]....
        /*00a0*/ 	.word	0xffffffff


	//   ....[6]....
        /*00a4*/ 	.word	0xffffffff


	//   ....[7]....
        /*00a8*/ 	.word	0xffffffff


	//   ....[8]....
        /*00ac*/ 	.word	0xffffffff


	//   ....[9]....
        /*00b0*/ 	.word	0xffffffff


	//   ....[10]....
        /*00b4*/ 	.word	0xffffffff


	//   ....[11]....
        /*00b8*/ 	.word	0xffffffff


	//----- nvinfo : EIATTR_COOP_GROUP_INSTR_OFFSETS
	.align		4
.L_2831:
        /*00bc*/ 	.byte	0x04, 0x28
        /*00be*/ 	.short	(.L_2833 - .L_2832)


	//   ....[0]....
.L_2832:
        /*00c0*/ 	.word	0x00000800


	//   ....[1]....
        /*00c4*/ 	.word	0x00000870


	//   ....[2]....
        /*00c8*/ 	.word	0x000008e0


	//   ....[3]....
        /*00cc*/ 	.word	0x00000920


	//   ....[4]....
        /*00d0*/ 	.word	0x00000960


	//   ....[5]....
        /*00d4*/ 	.word	0x000009a0


	//   ....[6]....
        /*00d8*/ 	.word	0x00000a30


	//   ....[7]....
        /*00dc*/ 	.word	0x00000a80


	//   ....[8]....
        /*00e0*/ 	.word	0x00000ad0


	//   ....[9]....
        /*00e4*/ 	.word	0x00000b20


	//   ....[10]....
        /*00e8*/ 	.word	0x00000b60


	//   ....[11]....
        /*00ec*/ 	.word	0x00001730


	//----- nvinfo : EIATTR_VRC_CTA_INIT_COUNT
	.align		4
.L_2833:
        /*00f0*/ 	.byte	0x02, 0x4a
	.zero		1
	.zero		1


	//----- nvinfo : EIATTR_EXIT_INSTR_OFFSETS
	.align		4
        /*00f4*/ 	.byte	0x04, 0x1c
        /*00f6*/ 	.short	(.L_2835 - .L_2834)


	//   ....[0]....
.L_2834:
        /*00f8*/ 	.word	0x00000610


	//   ....[1]....
        /*00fc*/ 	.word	0x00001840


	//----- nvinfo : EIATTR_CRS_STACK_SIZE
	.align		4
.L_2835:
        /*0100*/ 	.byte	0x04, 0x1e
        /*0102*/ 	.short	(.L_2837 - .L_2836)
.L_2836:
        /*0104*/ 	.word	0x00000000


	//----- nvinfo : EIATTR_CBANK_PARAM_SIZE
	.align		4
.L_2837:
        /*0108*/ 	.byte	0x03, 0x19
        /*010a*/ 	.short	0x0030


	//----- nvinfo : EIATTR_PARAM_CBANK
	.align		4
        /*010c*/ 	.byte	0x04, 0x0a
        /*010e*/ 	.short	(.L_2839 - .L_2838)
	.align		4
.L_2838:
        /*0110*/ 	.word	index@(.nv.constant0._Z18kQuantizeBlockwiseI13__nv_bfloat16Li64ELi2ELi0ELi0EEvPfPT_S1_PhS1_ii)
        /*0114*/ 	.short	0x0380
        /*0116*/ 	.short	0x0030


	//----- nvinfo : EIATTR_SW_WAR
	.align		4
.L_2839:
        /*0118*/ 	.byte	0x04, 0x36
        /*011a*/ 	.short	(.L_2841 - .L_2840)
.L_2840:
        /*011c*/ 	.word	0x00000008
.L_2841:


//--------------------- .nv.info._Z18kQuantizeBlockwiseI13__nv_bfloat16Li128ELi2ELi0ELi0EEvPfPT_S1_PhS1_ii --------------------------
	.section	.nv.info._Z18kQuantizeBlockwiseI13__nv_bfloat16Li128ELi2ELi0ELi0EEvPfPT_S1_PhS1_ii,"",@"SHT_CUDA_INFO"
	.sectionflags	@""
	.align	4


	//----- nvinfo : EIATTR_CUDA_API_VERSION
	.align		4
        /*0000*/ 	.byte	0x04, 0x37
        /*0002*/ 	.short	(.L_2843 - .L_2842)
.L_2842:
        /*0004*/ 	.word	0x00000082


	//----- nvinfo : EIATTR_KPARAM_INFO
	.align		4
.L_2843:
        /*0008*/ 	.byte	0x04, 0x17
        /*000a*/ 	.short	(.L_2845 - .L_2844)
.L_2844:
        /*000c*/ 	.word	0x00000000
        /*0010*/ 	.short	0x0006
        /*0012*/ 	.short	0x002c
        /*0014*/ 	.byte	0x00, 0xf0, 0x11, 0x00


	//----- nvinfo : EIATTR_KPARAM_INFO
	.align		4
.L_2845:
        /*0018*/ 	.byte	0x04, 0x17
        /*001a*/ 	.short	(.L_2847 - .L_2846)
.L_2846:
        /*001c*/ 	.word	0x00000000
        /*0020*/ 	.short	0x0005
        /*0022*/ 	.short	0x0028
        /*0024*/ 	.byte	0x00, 0xf0, 0x11, 0x00


	//----- nvinfo : EIATTR_KPARAM_INFO
	.align		4
.L_2847:
        /*0028*/ 	.byte	0x04, 0x17
        /*002a*/ 	.short	(.L_2849 - .L_2848)
.L_2848:
        /*002c*/ 	.word	0x00000000
        /*0030*/ 	.short	0x0004
        /*0032*/ 	.short	0x0020
        /*0034*/ 	.byte	0x00, 0xf5, 0x21, 0x00


	//----- nvinfo : EIATTR_KPARAM_INFO
	.align		4
.L_2849:
        /*0038*/ 	.byte	0x04, 0x17
        /*003a*/ 	.short	(.L_2851 - .L_2850)
.L_2850:
        /*003c*/ 	.word	0x00000000
        /*0040*/ 	.short	0x0003
        /*0042*/ 	.short	0x0018
        /*0044*/ 	.byte	0x00, 0xf5, 0x21, 0x00


	//----- nvinfo : EIATTR_KPARAM_INFO
	.align		4
.L_2851:
        /*0048*/ 	.byte	0x04, 0x17
        /*004a*/ 	.short	(.L_2853 - .L_2852)
.L_2852:
        /*004c*/ 	.word	0x00000000
        /*0050*/ 	.short	0x0002
        /*0052*/ 	.short	0x0010
        /*0054*/ 	.byte	0x00, 0xf5, 0x21, 0x00


	//----- nvinfo : EIATTR_KPARAM_INFO
	.align		4
.L_2853:
        /*0058*/ 	.byte	0x04, 0x17
        /*005a*/ 	.short	(.L_2855 - .L_2854)
.L_2854:
        /*005c*/ 	.word	0x00000000
        /*0060*/ 	.short	0x0001
        /*0062*/ 	.short	0x0008
        /*0064*/ 	.byte	0x00, 0xf5, 0x21, 0x00


	//----- nvinfo : EIATTR_KPARAM_INFO
	.align		4
.L_2855:
        /*0068*/ 	.byte	0x04, 0x17
        /*006a*/ 	.short	(.L_2857 - .L_2856)
.L_2856:
        /*006c*/ 	.word	0x00000000
        /*0070*/ 	.short	0x0000
        /*0072*/ 	.short	0x0000
        /*0074*/ 	.byte	0x00, 0xf5, 0x21, 0x00


	//----- nvinfo : EIATTR_SPARSE_MMA_MASK
	.align		4
.L_2857:
        /*0078*/ 	.byte	0x03, 0x50
        /*007a*/ 	.short	0x0000


	//----- nvinfo : EIATTR_MAXREG_COUNT
	.align		4
        /*007c*/ 	.byte	0x03, 0x1b
        /*007e*/ 	.short	0x00ff


	//----- nvinfo : EIATTR_NUM_BARRIERS
	.align		4
        /*0080*/ 	.byte	0x02, 0x4c
        /*0082*/ 	.byte	0x01
	.zero		1


	//----- nvinfo : EIATTR_MERCURY_ISA_VERSION
	.align		4
        /*0084*/ 	.byte	0x03, 0x5f
        /*0086*/ 	.short	0x0101


	//----- nvinfo : EIATTR_COOP_GROUP_MASK_REGIDS
	.align		4
        /*0088*/ 	.byte	0x04, 0x29
        /*008a*/ 	.short	(.L_2859 - .L_2858)


	//   ....[0]....
.L_2858:
        /*008c*/ 	.word	0xffffffff


	//   ....[1]....
        /*0090*/ 	.word	0xffffffff


	//   ....[2]....
        /*0094*/ 	.word	0xffffffff


	//   ....[3]....
        /*0098*/ 	.word	0xffffffff


	//   ....[4]....
        /*009c*/ 	.word	0xffffffff


	//   ....[5]....
        /*00a0*/ 	.word	0xffffffff


	//   ....[6]....
        /*00a4*/ 	.word	0xffffffff


	//   ....[7]....
        /*00a8*/ 	.word	0xffffffff


	//   ....[8]....
        /*00ac*/ 	.word	0xffffffff


	//   ....[9]....
        /*00b0*/ 	.word	0xffffffff


	//   ....[10]....
        /*00b4*/ 	.word	0xffffffff


	//   ....[11]....
        /*00b8*/ 	.word	0xffffffff


	//----- nvinfo : EIATTR_COOP_GROUP_INSTR_OFFSETS
	.align		4
.L_2859:
        /*00bc*/ 	.byte	0x04, 0x28
        /*00be*/ 	.short	(.L_2861 - .L_2860)


	//   ....[0]....
.L_2860:
        /*00c0*/ 	.word	0x000008f0


	//   ....[1]....
        /*00c4*/ 	.word	0x00000960


	//   ....[2]....
        /*00c8*/ 	.word	0x000009d0


	//   ....[3]....
        /*00cc*/ 	.word	0x00000a10


	//   ....[4]....
        /*00d0*/ 	.word	0x00000a50


	//   ....[5]....
        /*00d4*/ 	.word	0x00000a90


	//   ....[6]....
        /*00d8*/ 	.word	0x00000bd0


	//   ....[7]....
        /*00dc*/ 	.word	0x00000c20


	//   ....[8]....
        /*00e0*/ 	.word	0x00000c70


	//   ....[9]....
        /*00e4*/ 	.word	0x00000cc0


	//   ....[10]....
        /*00e8*/ 	.word	0x00000d00


	//   ....[11]....
        /*00ec*/ 	.word	0x000019d0


	//----- nvinfo : EIATTR_VRC_CTA_INIT_COUNT
	.align		4
.L_2861:
        /*00f0*/ 	.byte	0x02, 0x4a
	.zero		1
	.zero		1


	//----- nvinfo : EIATTR_EXIT_INSTR_OFFSETS
	.align		4
        /*00f4*/ 	.byte	0x04, 0x1c
        /*00f6*/ 	.short	(.L_2863 - .L_2862)


	//   ....[0]....
.L_2862:
        /*00f8*/ 	.word	0x00000620


	//   ....[1]....
        /*00fc*/ 	.word	0x00001a90


	//----- nvinfo : EIATTR_CRS_STACK_SIZE
	.align		4
.L_2863:
        /*0100*/ 	.byte	0x04, 0x1e
        /*0102*/ 	.short	(.L_2865 - .L_2864)
.L_2864:
        /*0104*/ 	.word	0x00000000


	//----- nvinfo : EIATTR_CBANK_PARAM_SIZE
	.align		4
.L_2865:
        /*0108*/ 	.byte	0x03, 0x19
        /*010a*/ 	.short	0x0030


	//----- nvinfo : EIATTR_PARAM_CBANK
	.align		4
        /*010c*/ 	.byte	0x04, 0x0a
        /*010e*/ 	.short	(.L_2867 - .L_2866)
	.align		4
.L_2866:
        /*0110*/ 	.word	index@(.nv.constant0._Z18kQuantizeBlockwiseI13__nv_bfloat16Li128ELi2ELi0ELi0EEvPfPT_S1_PhS1_ii)
        /*0114*/ 	.short	0x0380
        /*0116*/ 	.short	0x0030


	//----- nvinfo : EIATTR_SW_WAR
	.align		4
.L_2867:
        /*0118*/ 	.byte	0x04, 0x36
        /*011a*/ 	.short	(.L_2869 - .L_2868)
.L_2868:
        /*011c*/ 	.word	0x00000008
.L_2869:


//--------------------- .nv.info._Z18kQuantizeBlockwiseI13__nv_bfloat16Li256ELi2ELi0ELi0EEvPfPT_S1_PhS1_ii --------------------------
	.section	.nv.info._Z18kQuantizeBlockwiseI13__nv_bfloat16Li256ELi2ELi0ELi0EEvPfPT_S1_PhS1_ii,"",@"SHT_CUDA_INFO"
	.sectionflags	@""
	.align	4


	//----- nvinfo : EIATTR_CUDA_API_VERSION
	.align		4
        /*0000*/ 	.byte	0x04, 0x37
        /*0002*/ 	.short	(.L_2871 - .L_2870)
.L_2870:
        /*0004*/ 	.word	0x00000082


	//----- nvinfo : EIATTR_KPARAM_INFO
	.align		4
.L_2871:
        /*0008*/ 	.byte	0x04, 0x17
        /*000a*/ 	.short	(.L_2873 - .L_2872)
.L_2872:
        /*000c*/ 	.word	0x00000000
        /*0010*/ 	.short	0x0006
        /*0012*/ 	.short	0x002c
        /*0014*/ 	.byte	0x00, 0xf0, 0x11, 0x00


	//----- nvinfo : EIATTR_KPARAM_INFO
	.align		4
.L_2873:
        /*0018*/ 	.byte	0x04, 0x17
        /*001a*/ 	.short	(.L_2875 - .L_2874)
.L_2874:
        /*001c*/ 	.word	0x00000000
        /*0020*/ 	.short	0x0005
        /*0022*/ 	.short	0x0028
        /*0024*/ 	.byte	0x00, 0xf0, 0x11, 0x00


	//----- nvinfo : EIATTR_KPARAM_INFO
	.align		4
.L_2875:
        /*0028*/ 	.byte	0x04, 0x17
        /*002a*/ 	.short	(.L_2877 - .L_2876)
.L_2876:
        /*002c*/ 	.word	0x00000000
        /*0030*/ 	.short	0x0004
        /*0032*/ 	.short	0x0020
        /*0034*/ 	.byte	0x00, 0xf5, 0x21, 0x00


	//----- nvinfo : EIATTR_KPARAM_INFO
	.align		4
.L_2877:
        /*0038*/ 	.byte	0x04, 0x17
        /*003a*/ 	.short	(.L_2879 - .L_2878)
.L_2878:
        /*003c*/ 	.word	0x00000000
        /*0040*/ 	.short	0x0003
        /*0042*/ 	.short	0x0018
        /*0044*/ 	.byte	0x00, 0xf5, 0x21, 0x00


	//----- nvinfo : EIATTR_KPARAM_INFO
	.align		4
.L_2879:
        /*0048*/ 	.byte	0x04, 0x17
        /*004a*/ 	.short	(.L_2881 - .L_2880)
.L_2880:
        /*004c*/ 	.word	0x00000000
        /*0050*/ 	.short	0x0002
        /*0052*/ 	.short	0x0010
        /*0054*/ 	.byte	0x00, 0xf5, 0x21, 0x00


	//----- nvinfo : EIATTR_KPARAM_INFO
	.align		4
.L_2881:
        /*0058*/ 	.byte	0x04, 0x17
        /*005a*/ 	.short	(.L_2883 - .L_2882)
.L_2882:
        /*005c*/ 	.word	0x00000000
        /*0060*/ 	.short	0x0001
        /*0062*/ 	.short	0x0008
        /*0064*/ 	.byte	0x00, 0xf5, 0x21, 0x00


	//----- nvinfo : EIATTR_KPARAM_INFO
	.align		4
.L_2883:
        /*0068*/ 	.byte	0x04, 0x17
        /*006a*/ 	.short	(.L_2885 - .L_2884)
.L_2884:
        /*006c*/ 	.word	0x00000000
        /*0070*/ 	.short	0x0000
        /*0072*/ 	.short	0x0000
        /*0074*/ 	.byte	0x00, 0xf5, 0x21, 0x00


	//----- nvinfo : EIATTR_SPARSE_MMA_MASK
	.align		4
.L_2885:
        /*0078*/ 	.byte	0x03, 0x50
        /*007a*/ 	.short	0x0000


	//----- nvinfo : EIATTR_MAXREG_COUNT
	.align		4
        /*007c*/ 	.byte	0x03, 0x1b
        /*007e*/ 	.short	0x00ff


	//----- nvinfo : EIATTR_NUM_BARRIERS
	.align		4
        /*0080*/ 	.byte	0x02, 0x4c
        /*0082*/ 	.byte	0x01
	.zero		1


	//----- nvinfo : EIATTR_MERCURY_ISA_VERSION
	.align		4
        /*0084*/ 	.byte	0x03, 0x5f
        /*0086*/ 	.short	0x0101


	//----- nvinfo : EIATTR_COOP_GROUP_MASK_REGIDS
	.align		4
        /*0088*/ 	.byte	0x04, 0x29
        /*008a*/ 	.short	(.L_2887 - .L_2886)


	//   ....[0]....
.L_2886:
        /*008c*/ 	.word	0xffffffff


	//   ....[1]....
        /*0090*/ 	.word	0xffffffff


	//   ....[2]....
        /*0094*/ 	.word	0xffffffff


	//   ....[3]....
        /*0098*/ 	.word	0xffffffff


	//   ....[4]....
        /*009c*/ 	.word	0xffffffff


	//   ....[5]....
        /*00a0*/ 	.word	0xffffffff


	//   ....[6]....
        /*00a4*/ 	.word	0xffffffff


	//   ....[7]....
        /*00a8*/ 	.word	0xffffffff


	//   ....[8]....
        /*00ac*/ 	.word	0xffffffff


	//   ....[9]....
        /*00b0*/ 	.word	0xffffffff


	//   ....[10]....
        /*00b4*/ 	.word	0xffffffff


	//   ....[11]....
        /*00b8*/ 	.word	0xffffffff


	//----- nvinfo : EIATTR_COOP_GROUP_INSTR_OFFSETS
	.align		4
.L_2887:
        /*00bc*/ 	.byte	0x04, 0x28
        /*00be*/ 	.short	(.L_2889 - .L_2888)


	//   ....[0]....
.L_2888:
        /*00c0*/ 	.word	0x000008f0


	//   ....[1]....
        /*00c4*/ 	.word	0x00000960


	//   ....[2]....
        /*00c8*/ 	.word	0x000009d0


	//   ....[3]....
        /*00cc*/ 	.word	0x00000a10


	//   ....[4]....
        /*00d0*/ 	.word	0x00000a50


	//   ....[5]....
        /*00d4*/ 	.word	0x00000a90


	//   ....[6]....
        /*00d8*/ 	.word	0x00000c10


	//   ....[7]....
        /*00dc*/ 	.word	0x00000c60


	//   ....[8]....
        /*00e0*/ 	.word	0x00000cb0


	//   ....[9]....
        /*00e4*/ 	.word	0x00000d00


	//   ....[10]....
        /*00e8*/ 	.word	0x00000d40


	//   ....[11]....
        /*00ec*/ 	.word	0x00001aa0


	//----- nvinfo : EIATTR_VRC_CTA_INIT_COUNT
	.align		4
.L_2889:
        /*00f0*/ 	.byte	0x02, 0x4a
	.zero		1
	.zero		1


	//----- nvinfo : EIATTR_EXIT_INSTR_OFFSETS
	.align		4
        /*00f4*/ 	.byte	0x04, 0x1c
        /*00f6*/ 	.short	(.L_2891 - .L_2890)


	//   ....[0]....
.L_2890:
        /*00f8*/ 	.word	0x00000620


	//   ....[1]....
        /*00fc*/ 	.word	0x00001b60


	//----- nvinfo : EIATTR_CRS_STACK_SIZE
	.align		4
.L_2891:
        /*0100*/ 	.byte	0x04, 0x1e
        /*0102*/ 	.short	(.L_2893 - .L_2892)
.L_2892:
        /*0104*/ 	.word	0x00000000


	//----- nvinfo : EIATTR_CBANK_PARAM_SIZE
	.align		4
.L_2893:
        /*0108*/ 	.byte	0x03, 0x19
        /*010a*/ 	.short	0x0030


	//----- nvinfo : EIATTR_PARAM_CBANK
	.align		4
        /*010c*/ 	.byte	0x04, 0x0a
        /*010e*/ 	.short	(.L_2895 - .L_2894)
	.align		4
.L_2894:
        /*0110*/ 	.word	index@(.nv.constant0._Z18kQuantizeBlockwiseI13__nv_bfloat16Li256ELi2ELi0ELi0EEvPfPT_S1_PhS1_ii)
        /*0114*/ 	.short	0x0380
        /*0116*/ 	.short	0x0030


	//----- nvinfo : EIATTR_SW_WAR
	.align		4
.L_2895:
        /*0118*/ 	.byte	0x04, 0x36
        /*011a*/ 	.short	(.L_2897 - .L_2896)
.L_2896:
        /*011c*/ 	.word	0x00000008
.L_2897:


//--------------------- .nv.info._Z18kQuantizeBlockwiseI13__nv_bfloat16Li512ELi2ELi0ELi0EEvPfPT_S1_PhS1_ii --------------------------
	.section	.nv.info._Z18kQuantizeBlockwiseI13__nv_bfloat16Li512ELi2ELi0ELi0EEvPfPT_S1_PhS1_ii,"",@"SHT_CUDA_INFO"
	.sectionflags	@""
	.align	4


	//----- nvinfo : EIATTR_CUDA_API_VERSION
	.align		4
        /*0000*/ 	.byte	0x04, 0x37
        /*0002*/ 	.short	(.L_2899 - .L_2898)
.L_2898:
        /*0004*/ 	.word	0x00000082


	//----- nvinfo : EIATTR_KPARAM_INFO
	.align		4
.L_2899:
        /*0008*/ 	.byte	0x04, 0x17
        /*000a*/ 	.short	(.L_2901 - .L_2900)
.L_2900:
        /*000c*/ 	.word	0x00000000
        /*0010*/ 	.short	0x0006
        /*0012*/ 	.short	0x002c
        /*0014*/ 	.byte	0x00, 0xf0, 0x11, 0x00


	//----- nvinfo : EIATTR_KPARAM_INFO
	.align		4
.L_2901:
        /*0018*/ 	.byte	0x04, 0x17
        /*001a*/ 	.short	(.L_2903 - .L_2902)
.L_2902:
        /*001c*/ 	.word	0x00000000
        /*0020*/ 	.short	0x0005
        /*0022*/ 	.short	0x0028
        /*0024*/ 	.byte	0x00, 0xf0, 0x11, 0x00


	//----- nvinfo : EIATTR_KPARAM_INFO
	.align		4
.L_2903:
        /*0028*/ 	.byte	0x04, 0x17
        /*002a*/ 	.short	(.L_2905 - .L_2904)
.L_2904:
        /*002c*/ 	.word	0x00000000
        /*0030*/ 	.short	0x0004
        /*0032*/ 	.short	0x0020
        /*0034*/ 	.byte	0x00, 0xf5, 0x21, 0x00


	//----- nvinfo : EIATTR_KPARAM_INFO
	.align		4
.L_2905:
        /*0038*/ 	.byte	0x04, 0x17
        /*003a*/ 	.short	(.L_2907 - .L_2906)
.L_2906:
        /*003c*/ 	.word	0x00000000
        /*0040*/ 	.short	0x0003
        /*0042*/ 	.short	0x0018
        /*0044*/ 	.byte	0x00, 0xf5, 0x21, 0x00


	//----- nvinfo : EIATTR_KPARAM_INFO
	.align		4
.L_2907:
        /*0048*/ 	.byte	0x04, 0x17
        /*004a*/ 	.short	(.L_2909 - .L_2908)
.L_2908:
        /*004c*/ 	.word	0x00000000
        /*0050*/ 	.short	0x0002
        /*0052*/ 	.short	0x0010
        /*0054*/ 	.byte	0x00, 0xf5, 0x21, 0x00


	//----- nvinfo : EIATTR_KPARAM_INFO
	.align		4
.L_2909:
        /*0058*/ 	.byte	0x04, 0x17
        /*005a*/ 	.short	(.L_2911 - .L_2910)
.L_2910:
        /*005c*/ 	.word	0x00000000
        /*0060*/ 	.short	0x0001
        /*0062*/ 	.short	0x0008
        /*0064*/ 	.byte	0x00, 0xf5, 0x21, 0x00


	//----- nvinfo : EIATTR_KPARAM_INFO
	.align		4
.L_2911:
        /*0068*/ 	.byte	0x04, 0x17
        /*006a*/ 	.short	(.L_2913 - .L_2912)
.L_2912:
        /*006c*/ 	.word	0x00000000
        /*0070*/ 	.short	0x0000
        /*0072*/ 	.short	0x0000
        /*0074*/ 	.byte	0x00, 0xf5, 0x21, 0x00


	//----- nvinfo : EIATTR_SPARSE_MMA_MASK
	.align		4
.L_2913:
        /*0078*/ 	.byte	0x03, 0x50
        /*007a*/ 	.short	0x0000


	//----- nvinfo : EIATTR_MAXREG_COUNT
	.align		4
        /*007c*/ 	.byte	0x03, 0x1b
        /*007e*/ 	.short	0x00ff


	//----- nvinfo : EIATTR_NUM_BARRIERS
	.align		4
        /*0080*/ 	.byte	0x02, 0x4c
        /*0082*/ 	.byte	0x01
	.zero		1


	//----- nvinfo : EIATTR_MERCURY_ISA_VERSION
	.align		4
        /*0084*/ 	.byte	0x03, 0x5f
        /*0086*/ 	.short	0x0101


	//----- nvinfo : EIATTR_COOP_GROUP_MASK_REGIDS
	.align		4
        /*0088*/ 	.byte	0x04, 0x29
        /*008a*/ 	.short	(.L_2915 - .L_2914)


	//   ....[0]....
.L_2914:
        /*008c*/ 	.word	0xffffffff


	//   ....[1]....
        /*0090*/ 	.word	0xffffffff


	//   ....[2]....
        /*0094*/ 	.word	0xffffffff


	//   ....[3]....
        /*0098*/ 	.word	0xffffffff


	//   ....[4]....
        /*009c*/ 	.word	0xffffffff


	//   ....[5]....
        /*00a0*/ 	.word	0xffffffff


	//   ....[6]....
        /*00a4*/ 	.word	0xffffffff


	//   ....[7]....
        /*00a8*/ 	.word	0xffffffff


	//   ....[8]....
        /*00ac*/ 	.word	0xffffffff


	//   ....[9]....
        /*00b0*/ 	.word	0xffffffff


	//   ....[10]....
        /*00b4*/ 	.word	0xffffffff


	//   ....[11]....
        /*00b8*/ 	.word	0xffffffff


	//----- nvinfo : EIATTR_COOP_GROUP_INSTR_OFFSETS
	.align		4
.L_2915:
        /*00bc*/ 	.byte	0x04, 0x28
        /*00be*/ 	.short	(.L_2917 - .L_2916)


	//   ....[0]....
.L_2916:
        /*00c0*/ 	.word	0x000008f0


	//   ....[1]....
        /*00c4*/ 	.word	0x00000960


	//   ....[2]....
        /*00c8*/ 	.word	0x000009d0


	//   ....[3]....
        /*00cc*/ 	.word	0x00000a10


	//   ....[4]....
        /*00d0*/ 	.word	0x00000a50


	//   ....[5]....
        /*00d4*/ 	.word	0x00000a90


	//   ....[6]....
        /*00d8*/ 	.word	0x00000ca0


	//   ....[7]....
        /*00dc*/ 	.word	0x00000cf0


	//   ....[8]....
        /*00e0*/ 	.word	0x00000d40


	//   ....[9]....
        /*00e4*/ 	.word	0x00000d90


	//   ....[10]....
        /*00e8*/ 	.word	0x00000dd0


	//   ....[11]....
        /*00ec*/ 	.word	0x00001c40


	//----- nvinfo : EIATTR_VRC_CTA_INIT_COUNT
	.align		4
.L_2917:
        /*00f0*/ 	.byte	0x02, 0x4a
	.zero		1
	.zero		1


	//----- nvinfo : EIATTR_EXIT_INSTR_OFFSETS
	.align		4
        /*00f4*/ 	.byte	0x04, 0x1c
        /*00f6*/ 	.short	(.L_2919 - .L_2918)


	//   ....[0]....
.L_2918:
        /*00f8*/ 	.word	0x00000620


	//   ....[1]....
        /*00fc*/ 	.word	0x00001d00


	//----- nvinfo : EIATTR_CRS_STACK_SIZE
	.align		4
.L_2919:
        /*0100*/ 	.byte	0x04, 0x1e
        /*0102*/ 	.short	(.L_2921 - .L_2920)
.L_2920:
        /*0104*/ 	.word	0x00000000


	//----- nvinfo : EIATTR_CBANK_PARAM_SIZE
	.align		4
.L_2921:
        /*0108*/ 	.byte	0x03, 0x19
        /*010a*/ 	.short	0x0030


	//----- nvinfo : EIATTR_PARAM_CBANK
	.align		4
        /*010c*/ 	.byte	0x04, 0x0a
        /*010e*/ 	.short	(.L_2923 - .L_2922)
	.align		4
.L_2922:
        /*0110*/ 	.word	index@(.nv.constant0._Z18kQuantizeBlockwiseI13__nv_bfloat16Li512ELi2ELi0ELi0EEvPfPT_S1_PhS1_ii)
        /*0114*/ 	.short	0x0380
        /*0116*/ 	.short	0x0030


	//----- nvinfo : EIATTR_SW_WAR
	.align		4
.L_2923:
        /*0118*/ 	.byte	0x04, 0x36
        /*011a*/ 	.short	(.L_2925 - .L_2924)
.L_2924:
        /*011c*/ 	.word	0x00000008
.L_2925:


//--------------------- .nv.info._Z18kQuantizeBlockwiseI13__nv_bfloat16Li1024ELi4ELi0ELi0EEvPfPT_S1_PhS1_ii --------------------------
	.section	.nv.info._Z18kQuantizeBlockwiseI13__nv_bfloat16Li1024ELi4ELi0ELi0EEvPfPT_S1_PhS1_ii,"",@"SHT_CUDA_INFO"
	.sectionflags	@""
	.align	4


	//----- nvinfo : EIATTR_CUDA_API_VERSION
	.align		4
        /*0000*/ 	.byte	0x04, 0x37
        /*0002*/ 	.short	(.L_2927 - .L_2926)
.L_2926:
        /*0004*/ 	.word	0x00000082


	//----- nvinfo : EIATTR_KPARAM_INFO
	.align		4
.L_2927:
        /*0008*/ 	.byte	0x04, 0x17
        /*000a*/ 	.short	(.L_2929 - .L_2928)
.L_2928:
        /*000c*/ 	.word	0x00000000
        /*0010*/ 	.short	0x0006
        /*0012*/ 	.short	0x002c
        /*0014*/ 	.byte	0x00, 0xf0, 0x11, 0x00


	//----- nvinfo : EIATTR_KPARAM_INFO
	.align		4
.L_2929:
        /*0018*/ 	.byte	0x04, 0x17
        /*001a*/ 	.short	(.L_2931 - .L_2930)
.L_2930:
        /*001c*/ 	.word	0x00000000
        /*0020*/ 	.short	0x0005
        /*0022*/ 	.short	0x0028
        /*0024*/ 	.byte	0x00, 0xf0, 0x11, 0x00


	//----- nvinfo : EIATTR_KPARAM_INFO
	.align		4
.L_2931:
        /*0028*/ 	.byte	0x04, 0x17
        /*002a*/ 	.short	(.L_2933 - .L_2932)
.L_2932:
        /*002c*/ 	.word	0x00000000
        /*0030*/ 	.short	0x0004
        /*0032*/ 	.short	0x0020
        /*0034*/ 	.byte	0x00, 0xf5, 0x21, 0x00


	//----- nvinfo : EIATTR_KPARAM_INFO
	.align		4
.L_2933:
        /*0038*/ 	.byte	0x04, 0x17
        /*003a*/ 	.short	(.L_2935 - .L_2934)
.L_2934:
        /*003c*/ 	.word	0x00000000
        /*0040*/ 	.short	0x0003
        /*0042*/ 	.short	0x0018
        /*0044*/ 	.byte	0x00, 0xf5, 0x21, 0x00


	//----- nvinfo : EIATTR_KPARAM_INFO
	.align		4
.L_2935:
        /*0048*/ 	.byte	0x04, 0x17
        /*004a*/ 	.short	(.L_2937 - .L_2936)
.L_2936:
        /*004c*/ 	.word	0x00000000
        /*0050*/ 	.short	0x0002
        /*0052*/ 	.short	0x0010
        /*0054*/ 	.byte	0x00, 0xf5, 0x21, 0x00


	//----- nvinfo : EIATTR_KPARAM_INFO
	.align		4
.L_2937:
        /*0058*/ 	.byte	0x04, 0x17
        /*005a*/ 	.short	(.L_2939 - .L_2938)
.L_2938:
        /*005c*/ 	.word	0x00000000
        /*0060*/ 	.short	0x0001
        /*0062*/ 	.short	0x0008
        /*0064*/ 	.byte	0x00, 0xf5, 0x21, 0x00


	//----- nvinfo : EIATTR_KPARAM_INFO
	.align		4
.L_2939:
        /*0068*/ 	.byte	0x04, 0x17
        /*006a*/ 	.short	(.L_2941 - .L_2940)
.L_2940:
        /*006c*/ 	.word	0x00000000
        /*0070*/ 	.short	0x0000
        /*0072*/ 	.short	0x0000
        /*0074*/ 	.byte	0x00, 0xf5, 0x21, 0x00


	//----- nvinfo : EIATTR_SPARSE_MMA_MASK
	.align		4
.L_2941:
        /*0078*/ 	.byte	0x03, 0x50
        /*007a*/ 	.short	0x0000


	//----- nvinfo : EIATTR_MAXREG_COUNT
	.align		4
        /*007c*/ 	.byte	0x03, 0x1b
        /*007e*/ 	.short	0x00ff


	//----- nvinfo : EIATTR_NUM_BARRIERS
	.align		4
        /*0080*/ 	.byte	0x02, 0x4c
        /*0082*/ 	.byte	0x01
	.zero		1


	//----- nvinfo : EIATTR_MERCURY_ISA_VERSION
	.align		4
        /*0084*/ 	.byte	0x03, 0x5f
        /*0086*/ 	.short	0x0101


	//----- nvinfo : EIATTR_COOP_GROUP_MASK_REGIDS
	.align		4
        /*0088*/ 	.byte	0x04, 0x29
        /*008a*/ 	.short	(.L_2943 - .L_2942)


	//   ....[0]....
.L_2942:
        /*008c*/ 	.word	0xffffffff


	//   ....[1]....
        /*0090*/ 	.word	0xffffffff


	//   ....[2]....
        /*0094*/ 	.word	0xffffffff


	//   ....[3]....
        /*0098*/ 	.word	0xffffffff


	//   ....[4]....
        /*009c*/ 	.word	0xffffffff


	//   ....[5]....
        /*00a0*/ 	.word	0xffffffff


	//   ....[6]....
        /*00a4*/ 	.word	0xffffffff


	//   ....[7]....
        /*00a8*/ 	.word	0xffffffff


	//   ....[8]....
        /*00ac*/ 	.word	0xffffffff


	//   ....[9]....
        /*00b0*/ 	.word	0xffffffff


	//   ....[10]....
        /*00b4*/ 	.word	0xffffffff


	//   ....[11]....
        /*00b8*/ 	.word	0xffffffff


	//----- nvinfo : EIATTR_COOP_GROUP_INSTR_OFFSETS
	.align		4
.L_2943:
        /*00bc*/ 	.byte	0x04, 0x28
        /*00be*/ 	.short	(.L_2945 - .L_2944)


	//   ....[0]....
.L_2944:
        /*00c0*/ 	.word	0x00000960


	//   ....[1]....
        /*00c4*/ 	.word	0x00000a10


	//   ....[2]....
        /*00c8*/ 	.word	0x00000a80


	//   ....[3]....
        /*00cc*/ 	.word	0x00000ac0


	//   ....[4]....
        /*00d0*/ 	.word	0x00000b00


	//   ....[5]....
        /*00d4*/ 	.word	0x00000b40


	//   ....[6]....
        /*00d8*/ 	.word	0x00000d70


	//   ....[7]....
        /*00dc*/ 	.word	0x00000dc0


	//   ....[8]....
        /*00e0*/ 	.word	0x00000e10


	//   ....[9]....
        /*00e4*/ 	.word	0x00000e60


	//   ....[10]....
        /*00e8*/ 	.word	0x00000ea0


	//   ....[11]....
        /*00ec*/ 	.word	0x000026c0


	//----- nvinfo : EIATTR_VRC_CTA_INIT_COUNT
	.align		4
.L_2945:
        /*00f0*/ 	.byte	0x02, 0x4a
	.zero		1
	.zero		1


	//----- nvinfo : EIATTR_EXIT_INSTR_OFFSETS
	.align		4
        /*00f4*/ 	.byte	0x04, 0x1c
        /*00f6*/ 	.short	(.L_2947 - .L_2946)


	//   ....[0]....
.L_2946:
        /*00f8*/ 	.word	0x00000610


	//   ....[1]....
        /*00fc*/ 	.word	0x00002860


	//----- nvinfo : EIATTR_CRS_STACK_SIZE
	.align		4
.L_2947:
        /*0100*/ 	.byte	0x04, 0x1e
        /*0102*/ 	.short	(.L_2949 - .L_2948)
.L_2948:
        /*0104*/ 	.word	0x00000000


	//----- nvinfo : EIATTR_CBANK_PARAM_SIZE
	.align		4
.L_2949:
        /*0108*/ 	.byte	0x03, 0x19
        /*010a*/ 	.short	0x0030


	//----- nvinfo : EIATTR_PARAM_CBANK
	.align		4
        /*010c*/ 	.byte	0x04, 0x0a
        /*010e*/ 	.short	(.L_2951 - .L_2950)
	.align		4
.L_2950:
        /*0110*/ 	.word	index@(.nv.constant0._Z18kQuantizeBlockwiseI13__nv_bfloat16Li1024ELi4ELi0ELi0EEvPfPT_S1_PhS1_ii)
        /*0114*/ 	.short	0x0380
        /*0116*/ 	.short	0x0030


	//----- nvinfo : EIATTR_SW_WAR
	.align		4
.L_2951:
        /*0118*/ 	.byte	0x04, 0x36
        /*011a*/ 	.short	(.L_2953 - .L_2952)
.L_2952:
        /*011c*/ 	.word	0x00000008
.L_2953:


//--------------------- .nv.info._Z18kQuantizeBlockwiseI13__nv_bfloat16Li2048ELi4ELi0ELi0EEvPfPT_S1_PhS1_ii --------------------------
	.section	.nv.info._Z18kQuantizeBlockwiseI13__nv_bfloat16Li2048ELi4ELi0ELi0EEvPfPT_S1_PhS1_ii,"",@"SHT_CUDA_INFO"
	.sectionflags	@""
	.align	4


	//----- nvinfo : EIATTR_CUDA_API_VERSION
	.align		4
        /*0000*/ 	.byte	0x04, 0x37
        /*0002*/ 	.short	(.L_2955 - .L_2954)
.L_2954:
        /*0004*/ 	.word	0x00000082


	//----- nvinfo : EIATTR_KPARAM_INFO
	.align		4
.L_2955:
        /*0008*/ 	.byte	0x04, 0x17
        /*000a*/ 	.short	(.L_2957 - .L_2956)
.L_2956:
        /*000c*/ 	.word	0x00000000
        /*0010*/ 	.short	0x0006
        /*0012*/ 	.short	0x002c
        /*0014*/ 	.byte	0x00, 0xf0, 0x11, 0x00


	//----- nvinfo : EIATTR_KPARAM_INFO
	.align		4
.L_2957:
        /*0018*/ 	.byte	0x04, 0x17
        /*001a*/ 	.short	(.L_2959 - .L_2958)
.L_2958:
        /*001c*/ 	.word	0x00000000
        /*0020*/ 	.short	0x0005
        /*0022*/ 	.short	0x0028
        /*0024*/ 	.byte	0x00, 0xf0, 0x11, 0x00


	//----- nvinfo : EIATTR_KPARAM_INFO
	.align		4
.L_2959:
        /*0028*/ 	.byte	0x04, 0x17
        /*002a*/ 	.short	(.L_2961 - .L_2960)
.L_2960:
        /*002c*/ 	.word	0x00000000
        /*0030*/ 	.short	0x0004
        /*0032*/ 	.short	0x0020
        /*0034*/ 	.byte	0x00, 0xf5, 0x21, 0x00


	//----- nvinfo : EIATTR_KPARAM_INFO
	.align		4
.L_2961:
        /*0038*/ 	.byte	0x04, 0x17
        /*003a*/ 	.short	(.L_2963 - .L_2962)
.L_2962:
        /*003c*/ 	.word	0x00000000
        /*0040*/ 	.short	0x0003
        /*0042*/ 	.short	0x0018
        /*0044*/ 	.byte	0x00, 0xf5, 0x21, 0x00


	//----- nvinfo : EIATTR_KPARAM_INFO
	.align		4
.L_2963:
        /*0048*/ 	.byte	0x04, 0x17
        /*004a*/ 	.short	(.L_2965 - .L_2964)
.L_2964:
        /*004c*/ 	.word	0x00000000
        /*0050*/ 	.short	0x0002
        /*0052*/ 	.short	0x0010
        /*0054*/ 	.byte	0x00, 0xf5, 0x21, 0x00


	//----- nvinfo : EIATTR_KPARAM_INFO
	.align		4
.L_2965:
        /*0058*/ 	.byte	0x04, 0x17
        /*005a*/ 	.short	(.L_2967 - .L_2966)
.L_2966:
        /*005c*/ 	.word	0x00000000
        /*0060*/ 	.short	0x0001
        /*0062*/ 	.short	0x0008
        /*0064*/ 	.byte	0x00, 0xf5, 0x21, 0x00


	//----- nvinfo : EIATTR_KPARAM_INFO
	.align		4
.L_2967:
        /*0068*/ 	.byte	0x04, 0x17
        /*006a*/ 	.short	(.L_2969 - .L_2968)
.L_2968:
        /*006c*/ 	.word	0x00000000
        /*0070*/ 	.short	0x0000
        /*0072*/ 	.short	0x0000
        /*0074*/ 	.byte	0x00, 0xf5, 0x21, 0x00


	//----- nvinfo : EIATTR_SPARSE_MMA_MASK
	.align		4
.L_2969:
        /*0078*/ 	.byte	0x03, 0x50
        /*007a*/ 	.short	0x0000


	//----- nvinfo : EIATTR_MAXREG_COUNT
	.align		4
        /*007c*/ 	.byte	0x03, 0x1b
        /*007e*/ 	.short	0x00ff


	//----- nvinfo : EIATTR_NUM_BARRIERS
	.align		4
        /*0080*/ 	.byte	0x02, 0x4c
        /*0082*/ 	.byte	0x01
	.zero		1


	//----- nvinfo : EIATTR_MERCURY_ISA_VERSION
	.align		4
        /*0084*/ 	.byte	0x03, 0x5f
        /*0086*/ 	.short	0x0101


	//----- nvinfo : EIATTR_UNUSED_LOAD_BYTE_OFFSET
	.align		4
        /*0088*/ 	.byte	0x04, 0x44
        /*008a*/ 	.short	(.L_2971 - .L_2970)


	//   ....[0]....
.L_2970:
        /*008c*/ 	.word	0x00000bd0
        /*0090*/ 	.word	0x0000fff0


	//   ....[1]....
        /*0094*/ 	.word	0x00001040
        /*0098*/ 	.word	0x0000fff0


	//----- nvinfo : EIATTR_COOP_GROUP_MASK_REGIDS
	.align		4
.L_2971:
        /*009c*/ 	.byte	0x04, 0x29
        /*009e*/ 	.short	(.L_2973 - .L_2972)


	//   ....[0]....
.L_2972:
        /*00a0*/ 	.word	0xffffffff


	//   ....[1]....
        /*00a4*/ 	.word	0xffffffff


	//   ....[2]....
        /*00a8*/ 	.word	0xffffffff


	//   ....[3]....
        /*00ac*/ 	.word	0xffffffff


	//   ....[4]....
        /*00b0*/ 	.word	0xffffffff


	//   ....[5]....
        /*00b4*/ 	.word	0xffffffff


	//   ....[6]....
        /*00b8*/ 	.word	0xffffffff


	//   ....[7]....
        /*00bc*/ 	.word	0xffffffff


	//   ....[8]....
        /*00c0*/ 	.word	0xffffffff


	//   ....[9]....
        /*00c4*/ 	.word	0xffffffff


	//   ....[10]....
        /*00c8*/ 	.word	0xffffffff


	//   ....[11]....
        /*00cc*/ 	.word	0xffffffff


	//----- nvinfo : EIATTR_COOP_GROUP_INSTR_OFFSETS
	.align		4
.L_2973:
        /*00d0*/ 	.byte	0x04, 0x28
        /*00d2*/ 	.short	(.L_2975 - .L_2974)


	//   ....[0]....
.L_2974:
        /*00d4*/ 	.word	0x00000960


	//   ....[1]....
        /*00d8*/ 	.word	0x00000a10


	//   ....[2]....
        /*00dc*/ 	.word	0x00000a80


	//   ....[3]....
        /*00e0*/ 	.word	0x00000ac0


	//   ....[4]....
        /*00e4*/ 	.word	0x00000b00


	//   ....[5]....
        /*00e8*/ 	.word	0x00000b40


	//   ....[6]....
        /*00ec*/ 	.word	0x00000e80


	//   ....[7]....
        /*00f0*/ 	.word	0x00000ed0


	//   ....[8]....
        /*00f4*/ 	.word	0x00000f20


	//   ....[9]....
        /*00f8*/ 	.word	0x00000f70


	//   ....[10]....
        /*00fc*/ 	.word	0x00000fb0


	//   ....[11]....
        /*0100*/ 	.word	0x00002950


	//----- nvinfo : EIATTR_VRC_CTA_INIT_COUNT
	.align		4
.L_2975:
        /*0104*/ 	.byte	0x02, 0x4a
	.zero		1
	.zero		1


	//----- nvinfo : EIATTR_EXIT_INSTR_OFFSETS
	.align		4
        /*0108*/ 	.byte	0x04, 0x1c
        /*010a*/ 	.short	(.L_2977 - .L_2976)


	//   ....[0]....
.L_2976:
        /*010c*/ 	.word	0x00000610


	//   ....[1]....
        /*0110*/ 	.word	0x00002af0


	//----- nvinfo : EIATTR_CRS_STACK_SIZE
	.align		4
.L_2977:
        /*0114*/ 	.byte	0x04, 0x1e
        /*0116*/ 	.short	(.L_2979 - .L_2978)
.L_2978:
        /*0118*/ 	.word	0x00000000


	//----- nvinfo : EIATTR_CBANK_PARAM_SIZE
	.align		4
.L_2979:
        /*011c*/ 	.byte	0x03, 0x19
        /*011e*/ 	.short	0x0030


	//----- nvinfo : EIATTR_PARAM_CBANK
	.align		4
        /*0120*/ 	.byte	0x04, 0x0a
        /*0122*/ 	.short	(.L_2981 - .L_2980)
	.align		4
.L_2980:
        /*0124*/ 	.word	index@(.nv.constant0._Z18kQuantizeBlockwiseI13__nv_bfloat16Li2048ELi4ELi0ELi0EEvPfPT_S1_PhS1_ii)
        /*0128*/ 	.short	0x0380
        /*012a*/ 	.short	0x0030


	//----- nvinfo : EIATTR_SW_WAR
	.align		4
.L_2981:
        /*012c*/ 	.byte	0x04, 0x36
        /*012e*/ 	.short	(.L_2983 - .L_2982)
.L_2982:
        /*0130*/ 	.word	0x00000008
.L_2983:


//--------------------- .nv.info._Z18kQuantizeBlockwiseI13__nv_bfloat16Li4096ELi4ELi1ELi0EEvPfPT_S1_PhS1_ii --------------------------
	.section	.nv.info._Z18kQuantizeBlockwiseI13__nv_bfloat16Li4096ELi4ELi1ELi0EEvPfPT_S1_PhS1_ii,"",@"SHT_CUDA_INFO"
	.sectionflags	@""
	.align	4


	//----- nvinfo : EIATTR_CUDA_API_VERSION
	.align		4
        /*0000*/ 	.byte	0x04, 0x37
        /*0002*/ 	.short	(.L_2985 - .L_2984)
.L_2984:
        /*0004*/ 	.word	0x00000082


	//----- nvinfo : EIATTR_KPARAM_INFO
	.align		4
.L_2985:
        /*0008*/ 	.byte	0x04, 0x17
        /*000a*/ 	.short	(.L_2987 - .L_2986)
.L_2986:
        /*000c*/ 	.word	0x00000000
        /*0010*/ 	.short	0x0006
        /*0012*/ 	.short	0x002c
        /*0014*/ 	.byte	0x00, 0xf0, 0x11, 0x00


	//----- nvinfo : EIATTR_KPARAM_INFO
	.align		4
.L_2987:
        /*0018*/ 	.byte	0x04, 0x17
        /*001a*/ 	.short	(.L_2989 - .L_2988)
.L_2988:
        /*001c*/ 	.word	0x00000000
        /*0020*/ 	.short	0x0005
        /*0022*/ 	.short	0x0028
        /*0024*/ 	.byte	0x00, 0xf0, 0x11, 0x00


	//----- nvinfo : EIATTR_KPARAM_INFO
	.align		4
.L_2989:
        /*0028*/ 	.byte	0x04, 0x17
        /*002a*/ 	.short	(.L_2991 - .L_2990)
.L_2990:
        /*002c*/ 	.word	0x00000000
        /*0030*/ 	.short	0x0004
        /*0032*/ 	.short	0x0020
        /*0034*/ 	.byte	0x00, 0xf5, 0x21, 0x00


	//----- nvinfo : EIATTR_KPARAM_INFO
	.align		4
.L_2991:
        /*0038*/ 	.byte	0x04, 0x17
        /*003a*/ 	.short	(.L_2993 - .L_2992)
.L_2992:
        /*003c*/ 	.word	0x00000000
        /*0040*/ 	.short	0x0003
        /*0042*/ 	.short	0x0018
        /*0044*/ 	.byte	0x00, 0xf5, 0x21, 0x00


	//----- nvinfo : EIATTR_KPARAM_INFO
	.align		4
.L_2993:
        /*0048*/ 	.byte	0x04, 0x17
        /*004a*/ 	.short	(.L_2995 - .L_2994)
.L_2994:
        /*004c*/ 	.word	0x00000000
        /*0050*/ 	.short	0x0002
        /*0052*/ 	.short	0x0010
        /*0054*/ 	.byte	0x00, 0xf5, 0x21, 0x00


	//----- nvinfo : EIATTR_KPARAM_INFO
	.align		4
.L_2995:
        /*0058*/ 	.byte	0x04, 0x17
        /*005a*/ 	.short	(.L_2997 - .L_2996)
.L_2996:
        /*005c*/ 	.word	0x00000000
        /*0060*/ 	.short	0x0001
        /*0062*/ 	.short	0x0008
        /*0064*/ 	.byte	0x00, 0xf5, 0x21, 0x00


	//----- nvinfo : EIATTR_KPARAM_INFO
	.align		4
.L_2997:
        /*0068*/ 	.byte	0x04, 0x17
        /*006a*/ 	.short	(.L_2999 - .L_2998)
.L_2998:
        /*006c*/ 	.word	0x00000000
        /*0070*/ 	.short	0x0000
        /*0072*/ 	.short	0x0000
        /*0074*/ 	.byte	0x00, 0xf5, 0x21, 0x00


	//----- nvinfo : EIATTR_SPARSE_MMA_MASK
	.align		4
.L_2999:
        /*0078*/ 	.byte	0x03, 0x50
        /*007a*/ 	.short	0x0000


	//----- nvinfo : EIATTR_MAXREG_COUNT
	.align		4
        /*007c*/ 	.byte	0x03, 0x1b
        /*007e*/ 	.short	0x00ff


	//----- nvinfo : EIATTR_NUM_BARRIERS
	.align		4
        /*0080*/ 	.byte	0x02, 0x4c
        /*0082*/ 	.byte	0x01
	.zero		1


	//----- nvinfo : EIATTR_MERCURY_ISA_VERSION
	.align		4
        /*0084*/ 	.byte	0x03, 0x5f
        /*0086*/ 	.short	0x0101


	//----- nvinfo : EIATTR_UNUSED_LOAD_BYTE_OFFSET
	.align		4
        /*0088*/ 	.byte	0x04, 0x44
        /*008a*/ 	.short	(.L_3001 - .L_3000)


	//   ....[0]....
.L_3000:
        /*008c*/ 	.word	0x00000c30
        /*0090*/ 	.word	0x0000fff0


	//   ....[1]....
        /*0094*/ 	.word	0x000012f0
        /*0098*/ 	.word	0x0000fff0


	//----- nvinfo : EIATTR_COOP_GROUP_MASK_REGIDS
	.align		4
.L_3001:
        /*009c*/ 	.byte	0x04, 0x29
        /*009e*/ 	.short	(.L_3003 - .L_3002)


	//   ....[0]....
.L_3002:
        /*00a0*/ 	.word	0xffffffff


	//   ....[1]....
        /*00a4*/ 	.word	0xffffffff


	//   ....[2]....
        /*00a8*/ 	.word	0xffffffff


	//   ....[3]....
        /*00ac*/ 	.word	0xffffffff


	//   ....[4]....
        /*00b0*/ 	.word	0xffffffff


	//   ....[5]....
        /*00b4*/ 	.word	0xffffffff


	//   ....[6]....
        /*00b8*/ 	.word	0xffffffff


	//   ....[7]....
        /*00bc*/ 	.word	0xffffffff


	//   ....[8]....
        /*00c0*/ 	.word	0xffffffff


	//   ....[9]....
        /*00c4*/ 	.word	0xffffffff


	//   ....[10]....
        /*00c8*/ 	.word	0xffffffff


	//   ....[11]....
        /*00cc*/ 	.word	0xffffffff


	//   ....[12]....
        /*00d0*/ 	.word	0xffffffff


	//----- nvinfo : EIATTR_COOP_GROUP_INSTR_OFFSETS
	.align		4
.L_3003:
        /*00d4*/ 	.byte	0x04, 0x28
        /*00d6*/ 	.short	(.L_3005 - .L_3004)


	//   ....[0]....
.L_3004:
        /*00d8*/ 	.word	0x000009c0


	//   ....[1]....
        /*00dc*/ 	.word	0x00000a70


	//   ....[2]....
        /*00e0*/ 	.word	0x00000ae0


	//   ....[3]....
        /*00e4*/ 	.word	0x00000b20


	//   ....[4]....
        /*00e8*/ 	.word	0x00000b60


	//   ....[5]....
        /*00ec*/ 	.word	0x00000ba0


	//   ....[6]....
        /*00f0*/ 	.word	0x00001130


	//   ....[7]....
        /*00f4*/ 	.word	0x00001180


	//   ....[8]....
        /*00f8*/ 	.word	0x000011d0


	//   ....[9]....
        /*00fc*/ 	.word	0x00001220


	//   ....[10]....
        /*0100*/ 	.word	0x00001260


	//   ....[11]....
        /*0104*/ 	.word	0x00001b30


	//   ....[12]....
        /*0108*/ 	.word	0x00003070


	//----- nvinfo : EIATTR_VRC_CTA_INIT_COUNT
	.align		4
.L_3005:
        /*010c*/ 	.byte	0x02, 0x4a
	.zero		1
	.zero		1


	//----- nvinfo : EIATTR_EXIT_INSTR_OFFSETS
	.align		4
        /*0110*/ 	.byte	0x04, 0x1c
        /*0112*/ 	.short	(.L_3007 - .L_3006)


	//   ....[0]....
.L_3006:
        /*0114*/ 	.word	0x00000610


	//   ....[1]....
        /*0118*/ 	.word	0x00003210


	//----- nvinfo : EIATTR_CRS_STACK_SIZE
	.align		4
.L_3007:
        /*011c*/ 	.byte	0x04, 0x1e
        /*011e*/ 	.short	(.L_3009 - .L_3008)
.L_3008:
        /*0120*/ 	.word	0x00000000


	//----- nvinfo : EIATTR_CBANK_PARAM_SIZE
	.align		4
.L_3009:
        /*0124*/ 	.byte	0x03, 0x19
        /*0126*/ 	.short	0x0030


	//----- nvinfo : EIATTR_PARAM_CBANK
	.align		4
        /*0128*/ 	.byte	0x04, 0x0a
        /*012a*/ 	.short	(.L_3011 - .L_3010)
	.align		4
.L_3010:
        /*012c*/ 	.word	index@(.nv.constant0._Z18kQuantizeBlockwiseI13__nv_bfloat16Li4096ELi4ELi1ELi0EEvPfPT_S1_PhS1_ii)
        /*0130*/ 	.short	0x0380
        /*0132*/ 	.short	0x0030


	//----- nvinfo : EIATTR_SW_WAR
	.align		4
.L_3011:
        /*0134*/ 	.byte	0x04, 0x36
        /*0136*/ 	.short	(.L_3013 - .L_3012)
.L_3012:
        /*0138*/ 	.word	0x00000008
.L_3013:


//--------------------- .nv.info._Z18kQuantizeBlockwiseI13__nv_bfloat16Li4096ELi4ELi0ELi0EEvPfPT_S1_PhS1_ii --------------------------
	.section	.nv.info._Z18kQuantizeBlockwiseI13__nv_bfloat16Li4096ELi4ELi0ELi0EEvPfPT_S1_PhS1_ii,"",@"SHT_CUDA_INFO"
	.sectionflags	@""
	.align	4


	//----- nvinfo : EIATTR_CUDA_API_VERSION
	.align		4
        /*0000*/ 	.byte	0x04, 0x37
        /*0002*/ 	.short	(.L_3015 - .L_3014)
.L_3014:
        /*0004*/ 	.word	0x00000082


	//----- nvinfo : EIATTR_KPARAM_INFO
	.align		4
.L_3015:
        /*0008*/ 	.byte	0x04, 0x17
        /*000a*/ 	.short	(.L_3017 - .L_3016)
.L_3016:
        /*000c*/ 	.word	0x00000000
        /*0010*/ 	.short	0x0006
        /*0012*/ 	.short	0x002c
        /*0014*/ 	.byte	0x00, 0xf0, 0x11, 0x00


	//----- nvinfo : EIATTR_KPARAM_INFO
	.align		4
.L_3017:
        /*0018*/ 	.byte	0x04, 0x17
        /*001a*/ 	.short	(.L_3019 - .L_3018)
.L_3018:
        /*001c*/ 	.word	0x00000000
        /*0020*/ 	.short	0x0005
        /*0022*/ 	.short	0x0028
        /*0024*/ 	.byte	0x00, 0xf0, 0x11, 0x00


	//----- nvinfo : EIATTR_KPARAM_INFO
	.align		4
.L_3019:
        /*0028*/ 	.byte	0x04, 0x17
        /*002a*/ 	.short	(.L_3021 - .L_3020)
.L_3020:
        /*002c*/ 	.word	0x00000000
        /*0030*/ 	.short	0x0004
        /*0032*/ 	.short	0x0020
        /*0034*/ 	.byte	0x00, 0xf5, 0x21, 0x00


	//----- nvinfo : EIATTR_KPARAM_INFO
	.align		4
.L_3021:
        /*0038*/ 	.byte	0x04, 0x17
        /*003a*/ 	.short	(.L_3023 - .L_3022)
.L_3022:
        /*003c*/ 	.word	0x00000000
        /*0040*/ 	.short	0x0003
        /*0042*/ 	.short	0x0018
        /*0044*/ 	.byte	0x00, 0xf5, 0x21, 0x00


	//----- nvinfo : EIATTR_KPARAM_INFO
	.align		4
.L_3023:
        /*0048*/ 	.byte	0x04, 0x17
        /*004a*/ 	.short	(.L_3025 - .L_3024)
.L_3024:
        /*004c*/ 	.word	0x00000000
        /*0050*/ 	.short	0x0002
        /*0052*/ 	.short	0x0010
        /*0054*/ 	.byte	0x00, 0xf5, 0x21, 0x00


	//----- nvinfo : EIATTR_KPARAM_INFO
	.align		4
.L_3025:
        /*0058*/ 	.byte	0x04, 0x17
        /*005a*/ 	.short	(.L_3027 - .L_3026)
.L_3026:
        /*005c*/ 	.word	0x00000000
        /*0060*/ 	.short	0x0001
        /*0062*/ 	.short	0x0008
        /*0064*/ 	.byte	0x00, 0xf5, 0x21, 0x00


	//----- nvinfo : EIATTR_KPARAM_INFO
	.align		4
.L_3027:
        /*0068*/ 	.byte	0x04, 0x17
        /*006a*/ 	.short	(.L_3029 - .L_3028)
.L_3028:
        /*006c*/ 	.word	0x00000000
        /*0070*/ 	.short	0x0000
        /*0072*/ 	.short	0x0000
        /*0074*/ 	.byte	0x00, 0xf5, 0x21, 0x00


	//----- nvinfo : EIATTR_SPARSE_MMA_MASK
	.align		4
.L_3029:
        /*0078*/ 	.byte	0x03, 0x50
        /*007a*/ 	.short	0x0000


	//----- nvinfo : EIATTR_MAXREG_COUNT
	.align		4
        /*007c*/ 	.byte	0x03, 0x1b
        /*007e*/ 	.short	0x00ff


	//----- nvinfo : EIATTR_NUM_BARRIERS
	.align		4
        /*0080*/ 	.byte	0x02, 0x4c
        /*0082*/ 	.byte	0x01
	.zero		1


	//----- nvinfo : EIATTR_MERCURY_ISA_VERSION
	.align		4
        /*0084*/ 	.byte	0x03, 0x5f
        /*0086*/ 	.short	0x0101


	//----- nvinfo : EIATTR_UNUSED_LOAD_BYTE_OFFSET
	.align		4
        /*0088*/ 	.byte	0x04, 0x44
        /*008a*/ 	.short	(.L_3031 - .L_3030)


	//   ....[0]....
.L_3030:
        /*008c*/ 	.word	0x00000bd0
        /*0090*/ 	.word	0x0000fff0


	//   ....[1]....
        /*0094*/ 	.word	0x00001280
        /*0098*/ 	.word	0x0000fff0


	//----- nvinfo : EIATTR_COOP_GROUP_MASK_REGIDS
	.align		4
.L_3031:
        /*009c*/ 	.byte	0x04, 0x29
        /*009e*/ 	.short	(.L_3033 - .L_3032)


	//   ....[0]....
.L_3032:
        /*00a0*/ 	.word	0xffffffff


	//   ....[1]....
        /*00a4*/ 	.word	0xffffffff


	//   ....[2]....
        /*00a8*/ 	.word	0xffffffff


	//   ....[3]....
        /*00ac*/ 	.word	0xffffffff


	//   ....[4]....
        /*00b0*/ 	.word	0xffffffff


	//   ....[5]....
        /*00b4*/ 	.word	0xffffffff


	//   ....[6]....
        /*00b8*/ 	.word	0xffffffff


	//   ....[7]....
        /*00bc*/ 	.word	0xffffffff


	//   ....[8]....
        /*00c0*/ 	.word	0xffffffff


	//   ....[9]....
        /*00c4*/ 	.word	0xffffffff


	//   ....[10]....
        /*00c8*/ 	.word	0xffffffff


	//   ....[11]....
        /*00cc*/ 	.word	0xffffffff


	//----- nvinfo : EIATTR_COOP_GROUP_INSTR_OFFSETS
	.align		4
.L_3033:
        /*00d0*/ 	.byte	0x04, 0x28
        /*00d2*/ 	.short	(.L_3035 - .L_3034)


	//   ....[0]....
.L_3034:
        /*00d4*/ 	.word	0x00000960


	//   ....[1]....
        /*00d8*/ 	.word	0x00000a10


	//   ....[2]....
        /*00dc*/ 	.word	0x00000a80


	//   ....[3]....
        /*00e0*/ 	.word	0x00000ac0


	//   ....[4]....
        /*00e4*/ 	.word	0x00000b00


	//   ....[5]....
        /*00e8*/ 	.word	0x00000b40


	//   ....[6]....
        /*00ec*/ 	.word	0x000010c0


	//   ....[7]....
        /*00f0*/ 	.word	0x00001110


	//   ....[8]....
        /*00f4*/ 	.word	0x00001160


	//   ....[9]....
        /*00f8*/ 	.word	0x000011b0


	//   ....[10]....
        /*00fc*/ 	.word	0x000011f0


	//   ....[11]....
        /*0100*/ 	.word	0x00002ed0


	//----- nvinfo : EIATTR_VRC_CTA_INIT_COUNT
	.align		4
.L_3035:
        /*0104*/ 	.byte	0x02, 0x4a
	.zero		1
	.zero		1


	//----- nvinfo : EIATTR_EXIT_INSTR_OFFSETS
	.align		4
        /*0108*/ 	.byte	0x04, 0x1c
        /*010a*/ 	.short	(.L_3037 - .L_3036)


	//   ....[0]....
.L_3036:
        /*010c*/ 	.word	0x00000610


	//   ....[1]....
        /*0110*/ 	.word	0x00003070


	//----- nvinfo : EIATTR_CRS_STACK_SIZE
	.align		4
.L_3037:
        /*0114*/ 	.byte	0x04, 0x1e
        /*0116*/ 	.short	(.L_3039 - .L_3038)
.L_3038:
        /*0118*/ 	.word	0x00000000


	//----- nvinfo : EIATTR_CBANK_PARAM_SIZE
	.align		4
.L_3039:
        /*011c*/ 	.byte	0x03, 0x19
        /*011e*/ 	.short	0x0030


	//----- nvinfo : EIATTR_PARAM_CBANK
	.align		4
        /*0120*/ 	.byte	0x04, 0x0a
        /*0122*/ 	.short	(.L_3041 - .L_3040)
	.align		4
.L_3040:
        /*0124*/ 	.word	index@(.nv.constant0._Z18kQuantizeBlockwiseI13__nv_bfloat16Li4096ELi4ELi0ELi0EEvPfPT_S1_PhS1_ii)
        /*0128*/ 	.short	0x0380
        /*012a*/ 	.short	0x0030


	//----- nvinfo : EIATTR_SW_WAR
	.align		4
.L_3041:
        /*012c*/ 	.byte	0x04, 0x36
        /*012e*/ 	.short	(.L_3043 - .L_3042)
.L_3042:
        /*0130*/ 	.word	0x00000008
.L_3043:


//--------------------- .nv.info._Z18kQuantizeBlockwiseIfLi64ELi2ELi0ELi2EEvPfPT_S0_PhS0_ii --------------------------
	.section	.nv.info._Z18kQuantizeBlockwiseIfLi64ELi2ELi0ELi2EEvPfPT_S0_PhS0_ii,"",@"SHT_CUDA_INFO"
	.sectionflags	@""
	.align	4


	//----- nvinfo : EIATTR_CUDA_API_VERSION
	.align		4
        /*0000*/ 	.byte	0x04, 0x37
        /*0002*/ 	.short	(.L_3045 - .L_3044)
.L_3044:
        /*0004*/ 	.word	0x00000082


	//----- nvinfo : EIATTR_KPARAM_INFO
	.align		4
.L_3045:
        /*0008*/ 	.byte	0x04, 0x17
        /*000a*/ 	.short	(.L_3047 - .L_3046)
.L_3046:
        /*000c*/ 	.word	0x00000000
        /*0010*/ 	.short	0x0006
        /*0012*/ 	.short	0x002c
        /*0014*/ 	.byte	0x00, 0xf0, 0x11, 0x00


	//----- nvinfo : EIATTR_KPARAM_INFO
	.align		4
.L_3047:
        /*0018*/ 	.byte	0x04, 0x17
        /*001a*/ 	.short	(.L_3049 - .L_3048)
.L_3048:
        /*001c*/ 	.word	0x00000000
        /*0020*/ 	.short	0x0005
        /*0022*/ 	.short	0x0028
        /*0024*/ 	.byte	0x00, 0xf0, 0x11, 0x00


	//----- nvinfo : EIATTR_KPARAM_INFO
	.align		4
.L_3049:
        /*0028*/ 	.byte	0x04, 0x17
        /*002a*/ 	.short	(.L_3051 - .L_3050)
.L_3050:
        /*002c*/ 	.word	0x00000000
        /*0030*/ 	.short	0x0004
        /*0032*/ 	.short	0x0020
        /*0034*/ 	.byte	0x00, 0xf5, 0x21, 0x00


	//----- nvinfo : EIATTR_KPARAM_INFO
	.align		4
.L_3051:
        /*0038*/ 	.byte	0x04, 0x17
        /*003a*/ 	.short	(.L_3053 - .L_3052)
.L_3052:
        /*003c*/ 	.word	0x00000000
        /*0040*/ 	.short	0x0003
        /*0042*/ 	.short	0x0018
        /*0044*/ 	.byte	0x00, 0xf5, 0x21, 0x00


	//----- nvinfo : EIATTR_KPARAM_INFO
	.align		4
.L_3053:
        /*0048*/ 	.byte	0x04, 0x17
        /*004a*/ 	.short	(.L_3055 - .L_3054)
.L_3054:
        /*004c*/ 	.word	0x00000000
        /*0050*/ 	.short	0x0002
        /*0052*/ 	.short	0x0010
        /*0054*/ 	.byte	0x00, 0xf5, 0x21, 0x00


	//----- nvinfo : EIATTR_KPARAM_INFO
	.align		4
.L_3055:
        /*0058*/ 	.byte	0x04, 0x17
        /*005a*/ 	.short	(.L_3057 - .L_3056)
.L_3056:
        /*005c*/ 	.word	0x00000000
        /*0060*/ 	.short	0x0001
        /*0062*/ 	.short	0x0008
        /*0064*/ 	.byte	0x00, 0xf5, 0x21, 0x00


	//----- nvinfo : EIATTR_KPARAM_INFO
	.align		4
.L_3057:
        /*0068*/ 	.byte	0x04, 0x17
        /*006a*/ 	.short	(.L_3059 - .L_3058)
.L_3058:
        /*006c*/ 	.word	0x00000000
        /*0070*/ 	.short	0x0000
        /*0072*/ 	.short	0x0000
        /*0074*/ 	.byte	0x00, 0xf5, 0x21, 0x00


	//----- nvinfo : EIATTR_SPARSE_MMA_MASK
	.align		4
.L_3059:
        /*0078*/ 	.byte	0x03, 0x50
        /*007a*/ 	.short	0x0000


	//----- nvinfo : EIATTR_MAXREG_COUNT
	.align		4
        /*007c*/ 	.byte	0x03, 0x1b
        /*007e*/ 	.short	0x00ff


	//----- nvinfo : EIATTR_NUM_BARRIERS
	.align		4
        /*0080*/ 	.byte	0x02, 0x4c
        /*0082*/ 	.byte	0x01
	.zero		1


	//----- nvinfo : EIATTR_MERCURY_ISA_VERSION
	.align		4
        /*0084*/ 	.byte	0x03, 0x5f
        /*0086*/ 	.short	0x0101


	//----- nvinfo : EIATTR_COOP_GROUP_MASK_REGIDS
	.align		4
        /*0088*/ 	.byte	0x04, 0x29
        /*008a*/ 	.short	(.L_3061 - .L_3060)


	//   ....[0]....
.L_3060:
        /*008c*/ 	.word	0xffffffff


	//   ....[1]....
        /*0090*/ 	.word	0xffffffff


	//   ....[2]....
        /*0094*/ 	.word	0xffffffff


	//   ....[3]....
        /*0098*/ 	.word	0xffffffff


	//   ....[4]....
        /*009c*/ 	.word	0xffffffff


	//   ....[5]....
        /*00a0*/ 	.word	0xffffffff


	//   ....[6]....
        /*00a4*/ 	.word	0xffffffff


	//   ....[7]....
        /*00a8*/ 	.word	0xffffffff


	//   ....[8]....
        /*00ac*/ 	.word	0xffffffff


	//   ....[9]....
        /*00b0*/ 	.word	0xffffffff


	//   ....[10]....
        /*00b4*/ 	.word	0xffffffff


	//   ....[11]....
        /*00b8*/ 	.word	0xffffffff


	//----- nvinfo : EIATTR_COOP_GROUP_INSTR_OFFSETS
	.align		4
.L_3061:
        /*00bc*/ 	.byte	0x04, 0x28
        /*00be*/ 	.short	(.L_3063 - .L_3062)


	//   ....[0]....
.L_3062:
        /*00c0*/ 	.word	0x000002b0


	//   ....[1]....
        /*00c4*/ 	.word	0x000002f0


	//   ....[2]....
        /*00c8*/ 	.word	0x00000360


	//   ....[3]....
        /*00cc*/ 	.word	0x000003a0


	//   ....[4]....
        /*00d0*/ 	.word	0x000003e0


	//   ....[5]....
        /*00d4*/ 	.word	0x00000420


	//   ....[6]....
        /*00d8*/ 	.word	0x000004b0


	//   ....[7]....
        /*00dc*/ 	.word	0x00000500


	//   ....[8]....
        /*00e0*/ 	.word	0x00000550


	//   ....[9]....
        /*00e4*/ 	.word	0x000005a0


	//   ....[10]....
        /*00e8*/ 	.word	0x000005e0


	//   ....[11]....
        /*00ec*/ 	.word	0x00000cd0


	//----- nvinfo : EIATTR_VRC_CTA_INIT_COUNT
	.align		4
.L_3063:
        /*00f0*/ 	.byte	0x02, 0x4a
	.zero		1
	.zero		1


	//----- nvinfo : EIATTR_EXIT_INSTR_OFFSETS
	.align		4
        /*00f4*/ 	.byte	0x04, 0x1c
        /*00f6*/ 	.short	(.L_3065 - .L_3064)


	//   ....[0]....
.L_3064:
        /*00f8*/ 	.word	0x00000080


	//   ....[1]....
        /*00fc*/ 	.word	0x00000db0


	//----- nvinfo : EIATTR_CRS_STACK_SIZE
	.align		4
.L_3065:
        /*0100*/ 	.byte	0x04, 0x1e
        /*0102*/ 	.short	(.L_3067 - .L_3066)
.L_3066:
        /*0104*/ 	.word	0x00000000


	//----- nvinfo : EIATTR_CBANK_PARAM_SIZE
	.align		4
.L_3067:
        /*0108*/ 	.byte	0x03, 0x19
        /*010a*/ 	.short	0x0030


	//----- nvinfo : EIATTR_PARAM_CBANK
	.align		4
        /*010c*/ 	.byte	0x04, 0x0a
        /*010e*/ 	.short	(.L_3069 - .L_3068)
	.align		4
.L_3068:
        /*0110*/ 	.word	index@(.nv.constant0._Z18kQuantizeBlockwiseIfLi64ELi2ELi0ELi2EEvPfPT_S0_PhS0_ii)
        /*0114*/ 	.short	0x0380
        /*0116*/ 	.short	0x0030


	//----- nvinfo : EIATTR_SW_WAR
	.align		4
.L_3069:
        /*0118*/ 	.byte	0x04, 0x36
        /*011a*/ 	.short	(.L_3071 - .L_3070)
.L_3070:
        /*011c*/ 	.word	0x00000008
.L_3071:


//--------------------- .nv.info._Z18kQuantizeBlockwiseIfLi128ELi2ELi0ELi2EEvPfPT_S0_PhS0_ii --------------------------
	.section	.nv.info._Z18kQuantizeBlockwiseIfLi128ELi2ELi0ELi2EEvPfPT_S0_PhS0_ii,"",@"SHT_CUDA_INFO"
	.sectionflags	@""
	.align	4


	//----- nvinfo : EIATTR_CUDA_API_VERSION
	.align		4
        /*0000*/ 	.byte	0x04, 0x37
        /*0002*/ 	.short	(.L_3073 - .L_3072)
.L_3072:
        /*0004*/ 	.word	0x00000082


	//----- nvinfo : EIATTR_KPARAM_INFO
	.align		4
.L_3073:
        /*0008*/ 	.byte	0x04, 0x17
        /*000a*/ 	.short	(.L_3075 - .L_3074)
.L_3074:
        /*000c*/ 	.word	0x00000000
        /*0010*/ 	.short	0x0006
        /*0012*/ 	.short	0x002c
        /*0014*/ 	.byte	0x00, 0xf0, 0x11, 0x00


	//----- nvinfo : EIATTR_KPARAM_INFO
	.align		4
.L_3075:
        /*0018*/ 	.byte	0x04, 0x17
        /*001a*/ 	.short	(.L_3077 - .L_3076)
.L_3076:
        /*001c*/ 	.word	0x00000000
        /*0020*/ 	.short	0x0005
        /*0022*/ 	.short	0x0028
        /*0024*/ 	.byte	0x00, 0xf0, 0x11, 0x00


	//----- nvinfo : EIATTR_KPARAM_INFO
	.align		4
.L_3077:
        /*0028*/ 	.byte	0x04, 0x17
        /*002a*/ 	.short	(.L_3079 - .L_3078)
.L_3078:
        /*002c*/ 	.word	0x00000000
        /*0030*/ 	.short	0x0004
        /*0032*/ 	.short	0x0020
        /*0034*/ 	.byte	0x00, 0xf5, 0x21, 0x00


	//----- nvinfo : EIATTR_KPARAM_INFO
	.align		4
.L_3079:
        /*0038*/ 	.byte	0x04, 0x17
        /*003a*/ 	.short	(.L_3081 - .L_3080)
.L_3080:
        /*003c*/ 	.word	0x00000000
        /*0040*/ 	.short	0x0003
        /*0042*/ 	.short	0x0018
        /*0044*/ 	.byte	0x00, 0xf5, 0x21, 0x00


	//----- nvinfo : EIATTR_KPARAM_INFO
	.align		4
.L_3081:
        /*0048*/ 	.byte	0x04, 0x17
        /*004a*/ 	.short	(.L_3083 - .L_3082)
.L_3082:
        /*004c*/ 	.word	0x00000000
        /*0050*/ 	.short	0x0002
        /*0052*/ 	.short	0x0010
        /*0054*/ 	.byte	0x00, 0xf5, 0x21, 0x00


	//----- nvinfo : EIATTR_KPARAM_INFO
	.align		4
.L_3083:
        /*0058*/ 	.byte	0x04, 0x17
        /*005a*/ 	.short	(.L_3085 - .L_3084)
.L_3084:
        /*005c*/ 	.word	0x00000000
        /*0060*/ 	.short	0x0001
        /*0062*/ 	.short	0x0008
        /*0064*/ 	.byte	0x00, 0xf5, 0x21, 0x00


	//----- nvinfo : EIATTR_KPARAM_INFO
	.align		4
.L_3085:
        /*0068*/ 	.byte	0x04, 0x17
        /*006a*/ 	.short	(.L_3087 - .L_3086)
.L_3086:
        /*006c*/ 	.word	0x00000000
        /*0070*/ 	.short	0x0000
        /*0072*/ 	.short	0x0000
        /*0074*/ 	.byte	0x00, 0xf5, 0x21, 0x00


	//----- nvinfo : EIATTR_SPARSE_MMA_MASK
	.align		4
.L_3087:
        /*0078*/ 	.byte	0x03, 0x50
        /*007a*/ 	.short	0x0000


	//----- nvinfo : EIATTR_MAXREG_COUNT
	.align		4
        /*007c*/ 	.byte	0x03, 0x1b
        /*007e*/ 	.short	0x00ff


	//----- nvinfo : EIATTR_NUM_BARRIERS
	.align		4
        /*0080*/ 	.byte	0x02, 0x4c
        /*0082*/ 	.byte	0x01
	.zero		1


	//----- nvinfo : EIATTR_MERCURY_ISA_VERSION
	.align		4
        /*0084*/ 	.byte	0x03, 0x5f
        /*0086*/ 	.short	0x0101


	//----- nvinfo : EIATTR_COOP_GROUP_MASK_REGIDS
	.align		4
        /*0088*/ 	.byte	0x04, 0x29
        /*008a*/ 	.short	(.L_3089 - .L_3088)


	//   ....[0]....
.L_3088:
        /*008c*/ 	.word	0xffffffff


	//   ....[1]....
        /*0090*/ 	.word	0xffffffff


	//   ....[2]....
        /*0094*/ 	.word	0xffffffff


	//   ....[3]....
        /*0098*/ 	.word	0xffffffff


	//   ....[4]....
        /*009c*/ 	.word	0xffffffff


	//   ....[5]....
        /*00a0*/ 	.word	0xffffffff


	//   ....[6]....
        /*00a4*/ 	.word	0xffffffff


	//   ....[7]....
        /*00a8*/ 	.word	0xffffffff


	//   ....[8]....
        /*00ac*/ 	.word	0xffffffff


	//   ....[9]....
        /*00b0*/ 	.word	0xffffffff


	//   ....[10]....
        /*00b4*/ 	.word	0xffffffff


	//   ....[11]....
        /*00b8*/ 	.word	0xffffffff


	//----- nvinfo : EIATTR_COOP_GROUP_INSTR_OFFSETS
	.align		4
.L_3089:
        /*00bc*/ 	.byte	0x04, 0x28
        /*00be*/ 	.short	(.L_3091 - .L_3090)


	//   ....[0]....
.L_3090:
        /*00c0*/ 	.word	0x00000350


	//   ....[1]....
        /*00c4*/ 	.word	0x00000390


	//   ....[2]....
        /*00c8*/ 	.word	0x00000400


	//   ....[3]....
        /*00cc*/ 	.word	0x00000440


	//   ....[4]....
        /*00d0*/ 	.word	0x00000480


	//   ....[5]....
        /*00d4*/ 	.word	0x000004c0


	//   ....[6]....
        /*00d8*/ 	.word	0x00000610


	//   ....[7]....
        /*00dc*/ 	.word	0x00000660


	//   ....[8]....
        /*00e0*/ 	.word	0x000006b0


	//   ....[9]....
        /*00e4*/ 	.word	0x00000700


	//   ....[10]....
        /*00e8*/ 	.word	0x00000740


	//   ....[11]....
        /*00ec*/ 	.word	0x00000ed0


	//----- nvinfo : EIATTR_VRC_CTA_INIT_COUNT
	.align		4
.L_3091:
        /*00f0*/ 	.byte	0x02, 0x4a
	.zero		1
	.zero		1


	//----- nvinfo : EIATTR_EXIT_INSTR_OFFSETS
	.align		4
        /*00f4*/ 	.byte	0x04, 0x1c
        /*00f6*/ 	.short	(.L_3093 - .L_3092)


	//   ....[0]....
.L_3092:
        /*00f8*/ 	.word	0x00000080


	//   ....[1]....
        /*00fc*/ 	.word	0x00000fb0


	//----- nvinfo : EIATTR_CRS_STACK_SIZE
	.align		4
.L_3093:
        /*0100*/ 	.byte	0x04, 0x1e
        /*0102*/ 	.short	(.L_3095 - .L_3094)
.L_3094:
        /*0104*/ 	.word	0x00000000


	//----- nvinfo : EIATTR_CBANK_PARAM_SIZE
	.align		4
.L_3095:
        /*0108*/ 	.byte	0x03, 0x19
        /*010a*/ 	.short	0x0030


	//----- nvinfo : EIATTR_PARAM_CBANK
	.align		4
        /*010c*/ 	.byte	0x04, 0x0a
        /*010e*/ 	.short	(.L_3097 - .L_3096)
	.align		4
.L_3096:
        /*0110*/ 	.word	index@(.nv.constant0._Z18kQuantizeBlockwiseIfLi128ELi2ELi0ELi2EEvPfPT_S0_PhS0_ii)
        /*0114*/ 	.short	0x0380
        /*0116*/ 	.short	0x0030


	//----- nvinfo : EIATTR_SW_WAR
	.align		4
.L_3097:
        /*0118*/ 	.byte	0x04, 0x36
        /*011a*/ 	.short	(.L_3099 - .L_3098)
.L_3098:
        /*011c*/ 	.word	0x00000008
.L_3099:


//--------------------- .nv.info._Z18kQuantizeBlockwiseIfLi256ELi2ELi0ELi2EEvPfPT_S0_PhS0_ii --------------------------
	.section	.nv.info._Z18kQuantizeBlockwiseIfLi256ELi2ELi0ELi2EEvPfPT_S0_PhS0_ii,"",@"SHT_CUDA_INFO"
	.sectionflags	@""
	.align	4


	//----- nvinfo : EIATTR_CUDA_API_VERSION
	.align		4
        /*0000*/ 	.byte	0x04, 0x37
        /*0002*/ 	.short	(.L_3101 - .L_3100)
.L_3100:
        /*0004*/ 	.word	0x00000082


	//----- nvinfo : EIATTR_KPARAM_INFO
	.align		4
.L_3101:
        /*0008*/ 	.byte	0x04, 0x17
        /*000a*/ 	.short	(.L_3103 - .L_3102)
.L_3102:
        /*000c*/ 	.word	0x00000000
        /*0010*/ 	.short	0x0006
        /*0012*/ 	.short	0x002c
        /*0014*/ 	.byte	0x00, 0xf0, 0x11, 0x00


	//----- nvinfo : EIATTR_KPARAM_INFO
	.align		4
.L_3103:
        /*0018*/ 	.byte	0x04, 0x17
        /*001a*/ 	.short	(.L_3105 - .L_3104)
.L_3104:
        /*001c*/ 	.word	0x00000000
        /*0020*/ 	.short	0x0005
        /*0022*/ 	.short	0x0028
        /*0024*/ 	.byte	0x00, 0xf0, 0x11, 0x00


	//----- nvinfo : EIATTR_KPARAM_INFO
	.align		4
.L_3105:
        /*0028*/ 	.byte	0x04, 0x17
        /*002a*/ 	.short	(.L_3107 - .L_3106)
.L_3106:
        /*002c*/ 	.word	0x00000000
        /*0030*/ 	.short	0x0004
        /*0032*/ 	.short	0x0020
        /*0034*/ 	.byte	0x00, 0xf5, 0x21, 0x00


	//----- nvinfo : EIATTR_KPARAM_INFO
	.align		4
.L_3107:
        /*0038*/ 	.byte	0x04, 0x17
        /*003a*/ 	.short	(.L_3109 - .L_3108)
.L_3108:
        /*003c*/ 	.word	0x00000000
        /*0040*/ 	.short	0x0003
        /*0042*/ 	.short	0x0018
        /*0044*/ 	.byte	0x00, 0xf5, 0x21, 0x00


	//----- nvinfo : EIATTR_KPARAM_INFO
	.align		4
.L_3109:
        /*0048*/ 	.byte	0x04, 0x17
        /*004a*/ 	.short	(.L_3111 - .L_3110)
.L_3110:
        /*004c*/ 	.word	0x00000000
        /*0050*/ 	.short	0x0002
        /*0052*/ 	.short	0x0010
        /*0054*/ 	.byte	0x00, 0xf5, 0x21, 0x00


	//----- nvinfo : EIATTR_KPARAM_INFO
	.align		4
.L_3111:
        /*0058*/ 	.byte	0x04, 0x17
        /*005a*/ 	.short	(.L_3113 - .L_3112)
.L_3112:
        /*005c*/ 	.word	0x00000000
        /*0060*/ 	.short	0x0001
        /*0062*/ 	.short	0x0008
        /*0064*/ 	.byte	0x00, 0xf5, 0x21, 0x00


	//----- nvinfo : EIATTR_KPARAM_INFO
	.align		4
.L_3113:
        /*0068*/ 	.byte	0x04, 0x17
        /*006a*/ 	.short	(.L_3115 - .L_3114)
.L_3114:
        /*006c*/ 	.word	0x00000000
        /*0070*/ 	.short	0x0000
        /*0072*/ 	.short	0x0000
        /*0074*/ 	.byte	0x00, 0xf5, 0x21, 0x00


	//----- nvinfo : EIATTR_SPARSE_MMA_MASK
	.align		4
.L_3115:
        /*0078*/ 	.byte	0x03, 0x50
        /*007a*/ 	.short	0x0000


	//----- nvinfo : EIATTR_MAXREG_COUNT
	.align		4
        /*007c*/ 	.byte	0x03, 0x1b
        /*007e*/ 	.short	0x00ff


	//----- nvinfo : EIATTR_NUM_BARRIERS
	.align		4
        /*0080*/ 	.byte	0x02, 0x4c
        /*0082*/ 	.byte	0x01
	.zero		1


	//----- nvinfo : EIATTR_MERCURY_ISA_VERSION
	.align		4
        /*0084*/ 	.byte	0x03, 0x5f
        /*0086*/ 	.short	0x0101


	//----- nvinfo : EIATTR_COOP_GROUP_MASK_REGIDS
	.align		4
        /*0088*/ 	.byte	0x04, 0x29
        /*008a*/ 	.short	(.L_3117 - .L_3116)


	//   ....[0]....
.L_3116:
        /*008c*/ 	.word	0xffffffff


	//   ....[1]....
        /*0090*/ 	.word	0xffffffff


	//   ....[2]....
        /*0094*/ 	.word	0xffffffff


	//   ....[3]....
        /*0098*/ 	.word	0xffffffff


	//   ....[4]....
        /*009c*/ 	.word	0xffffffff


	//   ....[5]....
        /*00a0*/ 	.word	0xffffffff


	//   ....[6]....
        /*00a4*/ 	.word	0xffffffff


	//   ....[7]....
        /*00a8*/ 	.word	0xffffffff


	//   ....[8]....
        /*00ac*/ 	.word	0xffffffff


	//   ....[9]....
        /*00b0*/ 	.word	0xffffffff


	//   ....[10]....
        /*00b4*/ 	.word	0xffffffff


	//   ....[11]....
        /*00b8*/ 	.word	0xffffffff


	//----- nvinfo : EIATTR_COOP_GROUP_INSTR_OFFSETS
	.align		4
.L_3117:
        /*00bc*/ 	.byte	0x04, 0x28
        /*00be*/ 	.short	(.L_3119 - .L_3118)


	//   ....[0]....
.L_3118:
        /*00c0*/ 	.word	0x00000350


	//   ....[1]....
        /*00c4*/ 	.word	0x00000390


	//   ....[2]....
        /*00c8*/ 	.word	0x00000400


	//   ....[3]....
        /*00cc*/ 	.word	0x00000440


	//   ....[4]....
        /*00d0*/ 	.word	0x00000480


	//   ....[5]....
        /*00d4*/ 	.word	0x000004c0


	//   ....[6]....
        /*00d8*/ 	.word	0x00000640


	//   ....[7]....
        /*00dc*/ 	.word	0x00000690


	//   ....[8]....
        /*00e0*/ 	.word	0x000006e0


	//   ....[9]....
        /*00e4*/ 	.word	0x00000730


	//   ....[10]....
        /*00e8*/ 	.word	0x00000770


	//   ....[11]....
        /*00ec*/ 	.word	0x00000f70


	//----- nvinfo : EIATTR_VRC_CTA_INIT_COUNT
	.align		4
.L_3119:
        /*00f0*/ 	.byte	0x02, 0x4a
	.zero		1
	.zero		1


	//----- nvinfo : EIATTR_EXIT_INSTR_OFFSETS
	.align		4
        /*00f4*/ 	.byte	0x04, 0x1c
        /*00f6*/ 	.short	(.L_3121 - .L_3120)


	//   ....[0]....
.L_3120:
        /*00f8*/ 	.word	0x00000080


	//   ....[1]....
        /*00fc*/ 	.word	0x00001050


	//----- nvinfo : EIATTR_CRS_STACK_SIZE
	.align		4
.L_3121:
        /*0100*/ 	.byte	0x04, 0x1e
        /*0102*/ 	.short	(.L_3123 - .L_3122)
.L_3122:
        /*0104*/ 	.word	0x00000000


	//----- nvinfo : EIATTR_CBANK_PARAM_SIZE
	.align		4
.L_3123:
        /*0108*/ 	.byte	0x03, 0x19
        /*010a*/ 	.short	0x0030


	//----- nvinfo : EIATTR_PARAM_CBANK
	.align		4
        /*010c*/ 	.byte	0x04, 0x0a
        /*010e*/ 	.short	(.L_3125 - .L_3124)
	.align		4
.L_3124:
        /*0110*/ 	.word	index@(.nv.constant0._Z18kQuantizeBlockwiseIfLi256ELi2ELi0ELi2EEvPfPT_S0_PhS0_ii)
        /*0114*/ 	.short	0x0380
        /*0116*/ 	.short	0x0030


	//----- nvinfo : EIATTR_SW_WAR
	.align		4
.L_3125:
        /*0118*/ 	.byte	0x04, 0x36
        /*011a*/ 	.short	(.L_3127 - .L_3126)
.L_3126:
        /*011c*/ 	.word	0x00000008
.L_3127:


//--------------------- .nv.info._Z18kQuantizeBlockwiseIfLi512ELi2ELi0ELi2EEvPfPT_S0_PhS0_ii --------------------------
	.section	.nv.info._Z18kQuantizeBlockwiseIfLi512ELi2ELi0ELi2EEvPfPT_S0_PhS0_ii,"",@"SHT_CUDA_INFO"
	.sectionflags	@""
	.align	4


	//----- nvinfo : EIATTR_CUDA_API_VERSION
	.align		4
        /*0000*/ 	.byte	0x04, 0x37
        /*0002*/ 	.short	(.L_3129 - .L_3128)
.L_3128:
        /*0004*/ 	.word	0x00000082


	//----- nvinfo : EIATTR_KPARAM_INFO
	.align		4
.L_3129:
        /*0008*/ 	.byte	0x04, 0x17
        /*000a*/ 	.short	(.L_3131 - .L_3130)
.L_3130:
        /*000c*/ 	.word	0x00000000
        /*0010*/ 	.short	0x0006
        /*0012*/ 	.short	0x002c
        /*0014*/ 	.byte	0x00, 0xf0, 0x11, 0x00


	//----- nvinfo : EIATTR_KPARAM_INFO
	.align		4
.L_3131:
        /*0018*/ 	.byte	0x04, 0x17
        /*001a*/ 	.short	(.L_3133 - .L_3132)
.L_3132:
        /*001c*/ 	.word	0x00000000
        /*0020*/ 	.short	0x0005
        /*0022*/ 	.short	0x0028
        /*0024*/ 	.byte	0x00, 0xf0, 0x11, 0x00


	//----- nvinfo : EIATTR_KPARAM_INFO
	.align		4
.L_3133:
        /*0028*/ 	.byte	0x04, 0x17
        /*002a*/ 	.short	(.L_3135 - .L_3134)
.L_3134:
        /*002c*/ 	.word	0x00000000
        /*0030*/ 	.short	0x0004
        /*0032*/ 	.short	0x0020
        /*0034*/ 	.byte	0x00, 0xf5, 0x21, 0x00


	//----- nvinfo : EIATTR_KPARAM_INFO
	.align		4
.L_3135:
        /*0038*/ 	.byte	0x04, 0x17
        /*003a*/ 	.short	(.L_3137 - .L_3136)
.L_3136:
        /*003c*/ 	.word	0x00000000
        /*0040*/ 	.short	0x0003
        /*0042*/ 	.short	0x0018
        /*0044*/ 	.byte	0x00, 0xf5, 0x21, 0x00


	//----- nvinfo : EIATTR_KPARAM_INFO
	.align		4
.L_3137:
        /*0048*/ 	.byte	0x04, 0x17
        /*004a*/ 	.short	(.L_3139 - .L_3138)
.L_3138:
        /*004c*/ 	.word	0x00000000
        /*0050*/ 	.short	0x0002
        /*0052*/ 	.short	0x0010
        /*0054*/ 	.byte	0x00, 0xf5, 0x21, 0x00


	//----- nvinfo : EIATTR_KPARAM_INFO
	.align		4
.L_3139:
        /*0058*/ 	.byte	0x04, 0x17
        /*005a*/ 	.short	(.L_3141 - .L_3140)
.L_3140:
        /*005c*/ 	.word	0x00000000
        /*0060*/ 	.short	0x0001
        /*0062*/ 	.short	0x0008
        /*0064*/ 	.byte	0x00, 0xf5, 0x21, 0x00


	//----- nvinfo : EIATTR_KPARAM_INFO
	.align		4
.L_3141:
        /*0068*/ 	.byte	0x04, 0x17
        /*006a*/ 	.short	(.L_3143 - .L_3142)
.L_3142:
        /*006c*/ 	.word	0x00000000
        /*0070*/ 	.short	0x0000
        /*0072*/ 	.short	0x0000
        /*0074*/ 	.byte	0x00, 0xf5, 0x21, 0x00


	//----- nvinfo : EIATTR_SPARSE_MMA_MASK
	.align		4
.L_3143:
        /*0078*/ 	.byte	0x03, 0x50
        /*007a*/ 	.short	0x0000


	//----- nvinfo : EIATTR_MAXREG_COUNT
	.align		4
        /*007c*/ 	.byte	0x03, 0x1b
        /*007e*/ 	.short	0x00ff


	//----- nvinfo : EIATTR_NUM_BARRIERS
	.align		4
        /*0080*/ 	.byte	0x02, 0x4c
        /*0082*/ 	.byte	0x01
	.zero		1


	//----- nvinfo : EIATTR_MERCURY_ISA_VERSION
	.align		4
        /*0084*/ 	.byte	0x03, 0x5f
        /*0086*/ 	.short	0x0101


	//----- nvinfo : EIATTR_COOP_GROUP_MASK_REGIDS
	.align		4
        /*0088*/ 	.byte	0x04, 0x29
        /*008a*/ 	.short	(.L_3145 - .L_3144)


	//   ....[0]....
.L_3144:
        /*008c*/ 	.word	0xffffffff


	//   ....[1]....
        /*0090*/ 	.word	0xffffffff


	//   ....[2]....
        /*0094*/ 	.word	0xffffffff


	//   ....[3]....
        /*0098*/ 	.word	0xffffffff


	//   ....[4]....
        /*009c*/ 	.word	0xffffffff


	//   ....[5]....
        /*00a0*/ 	.word	0xffffffff


	//   ....[6]....
        /*00a4*/ 	.word	0xffffffff


	//   ....[7]....
        /*00a8*/ 	.word	0xffffffff


	//   ....[8]....
        /*00ac*/ 	.word	0xffffffff


	//   ....[9]....
        /*00b0*/ 	.word	0xffffffff


	//   ....[10]....
        /*00b4*/ 	.word	0xffffffff


	//   ....[11]....
        /*00b8*/ 	.word	0xffffffff


	//----- nvinfo : EIATTR_COOP_GROUP_INSTR_OFFSETS
	.align		4
.L_3145:
        /*00bc*/ 	.byte	0x04, 0x28
        /*00be*/ 	.short	(.L_3147 - .L_3146)


	//   ....[0]....
.L_3146:
        /*00c0*/ 	.word	0x00000360


	//   ....[1]....
        /*00c4*/ 	.word	0x000003a0


	//   ....[2]....
        /*00c8*/ 	.word	0x00000410


	//   ....[3]....
        /*00cc*/ 	.word	0x00000450


	//   ....[4]....
        /*00d0*/ 	.word	0x00000490


	//   ....[5]....
        /*00d4*/ 	.word	0x000004d0


	//   ....[6]....
        /*00d8*/ 	.word	0x000006e0


	//   ....[7]....
        /*00dc*/ 	.word	0x00000730


	//   ....[8]....
        /*00e0*/ 	.word	0x00000780


	//   ....[9]....
        /*00e4*/ 	.word	0x000007d0


	//   ....[10]....
        /*00e8*/ 	.word	0x00000810


	//   ....[11]....
        /*00ec*/ 	.word	0x000010f0


	//----- nvinfo : EIATTR_VRC_CTA_INIT_COUNT
	.align		4
.L_3147:
        /*00f0*/ 	.byte	0x02, 0x4a
	.zero		1
	.zero		1


	//----- nvinfo : EIATTR_EXIT_INSTR_OFFSETS
	.align		4
        /*00f4*/ 	.byte	0x04, 0x1c
        /*00f6*/ 	.short	(.L_3149 - .L_3148)


	//   ....[0]....
.L_3148:
        /*00f8*/ 	.word	0x00000080


	//   ....[1]....
        /*00fc*/ 	.word	0x000011d0


	//----- nvinfo : EIATTR_CRS_STACK_SIZE
	.align		4
.L_3149:
        /*0100*/ 	.byte	0x04, 0x1e
        /*0102*/ 	.short	(.L_3151 - .L_3150)
.L_3150:
        /*0104*/ 	.word	0x00000000


	//----- nvinfo : EIATTR_CBANK_PARAM_SIZE
	.align		4
.L_3151:
        /*0108*/ 	.byte	0x03, 0x19
        /*010a*/ 	.short	0x0030


	//----- nvinfo : EIATTR_PARAM_CBANK
	.align		4
        /*010c*/ 	.byte	0x04, 0x0a
        /*010e*/ 	.short	(.L_3153 - .L_3152)
	.align		4
.L_3152:
        /*0110*/ 	.word	index@(.nv.constant0._Z18kQuantizeBlockwiseIfLi512ELi2ELi0ELi2EEvPfPT_S0_PhS0_ii)
        /*0114*/ 	.short	0x0380
        /*0116*/ 	.short	0x0030


	//----- nvinfo : EIATTR_SW_WAR
	.align		4
.L_3153:
        /*0118*/ 	.byte	0x04, 0x36
        /*011a*/ 	.short	(.L_3155 - .L_3154)
.L_3154:
        /*011c*/ 	.word	0x00000008
.L_3155:


//--------------------- .nv.info._Z18kQuantizeBlockwiseIfLi1024ELi4ELi0ELi2EEvPfPT_S0_PhS0_ii --------------------------
	.section	.nv.info._Z18kQuantizeBlockwiseIfLi1024ELi4ELi0ELi2EEvPfPT_S0_PhS0_ii,"",@"SHT_CUDA_INFO"
	.sectionflags	@""
	.align	4


	//----- nvinfo : EIATTR_CUDA_API_VERSION
	.align		4
        /*0000*/ 	.byte	0x04, 0x37
        /*0002*/ 	.short	(.L_3157 - .L_3156)
.L_3156:
        /*0004*/ 	.word	0x00000082


	//----- nvinfo : EIATTR_KPARAM_INFO
	.align		4
.L_3157:
        /*0008*/ 	.byte	0x04, 0x17
        /*000a*/ 	.short	(.L_3159 - .L_3158)
.L_3158:
        /*000c*/ 	.word	0x00000000
        /*0010*/ 	.short	0x0006
        /*0012*/ 	.short	0x002c
        /*0014*/ 	.byte	0x00, 0xf0, 0x11, 0x00


	//----- nvinfo : EIATTR_KPARAM_INFO
	.align		4
.L_3159:
        /*0018*/ 	.byte	0x04, 0x17
        /*001a*/ 	.short	(.L_3161 - .L_3160)
.L_3160:
        /*001c*/ 	.word	0x00000000
        /*0020*/ 	.short	0x0005
        /*0022*/ 	.short	0x0028
        /*0024*/ 	.byte	0x00, 0xf0, 0x11, 0x00


	//----- nvinfo : EIATTR_KPARAM_INFO
	.align		4
.L_3161:
        /*0028*/ 	.byte	0x04, 0x17
        /*002a*/ 	.short	(.L_3163 - .L_3162)
.L_3162:
        /*002c*/ 	.word	0x00000000
        /*0030*/ 	.short	0x0004
        /*0032*/ 	.short	0x0020
        /*0034*/ 	.byte	0x00, 0xf5, 0x21, 0x00


	//----- nvinfo : EIATTR_KPARAM_INFO
	.align		4
.L_3163:
        /*0038*/ 	.byte	0x04, 0x17
        /*003a*/ 	.short	(.L_3165 - .L_3164)
.L_3164:
        /*003c*/ 	.word	0x00000000
        /*0040*/ 	.short	0x0003
        /*0042*/ 	.short	0x0018
        /*0044*/ 	.byte	0x00, 0xf5, 0x21, 0x00


	//----- nvinfo : EIATTR_KPARAM_INFO
	.align		4
.L_3165:
        /*0048*/ 	.byte	0x04, 0x17
        /*004a*/ 	.short	(.L_3167 - .L_3166)
.L_3166:
        /*004c*/ 	.word	0x00000000
        /*0050*/ 	.short	0x0002
        /*0052*/ 	.short	0x0010
        /*0054*/ 	.byte	0x00, 0xf5, 0x21, 0x00


	//----- nvinfo : EIATTR_KPARAM_INFO
	.align		4
.L_3167:
        /*0058*/ 	.byte	0x04, 0x17
        /*005a*/ 	.short	(.L_3169 - .L_3168)
.L_3168:
        /*005c*/ 	.word	0x00000000
        /*0060*/ 	.short	0x0001
        /*0062*/ 	.short	0x0008
        /*0064*/ 	.byte	0x00, 0xf5, 0x21, 0x00


	//----- nvinfo : EIATTR_KPARAM_INFO
	.align		4
.L_3169:
        /*0068*/ 	.byte	0x04, 0x17
        /*006a*/ 	.short	(.L_3171 - .L_3170)
.L_3170:
        /*006c*/ 	.word	0x00000000
        /*0070*/ 	.short	0x0000
        /*0072*/ 	.short	0x0000
        /*0074*/ 	.byte	0x00, 0xf5, 0x21, 0x00


	//----- nvinfo : EIATTR_SPARSE_MMA_MASK
	.align		4
.L_3171:
        /*0078*/ 	.byte	0x03, 0x50
        /*007a*/ 	.short	0x0000


	//----- nvinfo : EIATTR_MAXREG_COUNT
	.align		4
        /*007c*/ 	.byte	0x03, 0x1b
        /*007e*/ 	.short	0x00ff


	//----- nvinfo : EIATTR_NUM_BARRIERS
	.align		4
        /*0080*/ 	.byte	0x02, 0x4c
        /*0082*/ 	.byte	0x01
	.zero		1


	//----- nvinfo : EIATTR_MERCURY_ISA_VERSION
	.align		4
        /*0084*/ 	.byte	0x03, 0x5f
        /*0086*/ 	.short	0x0101


	//----- nvinfo : EIATTR_COOP_GROUP_MASK_REGIDS
	.align		4
        /*0088*/ 	.byte	0x04, 0x29
        /*008a*/ 	.short	(.L_3173 - .L_3172)


	//   ....[0]....
.L_3172:
        /*008c*/ 	.word	0xffffffff


	//   ....[1]....
        /*0090*/ 	.word	0xffffffff


	//   ....[2]....
        /*0094*/ 	.word	0xffffffff


	//   ....[3]....
        /*0098*/ 	.word	0xffffffff


	//   ....[4]....
        /*009c*/ 	.word	0xffffffff


	//   ....[5]....
        /*00a0*/ 	.word	0xffffffff


	//   ....[6]....
        /*00a4*/ 	.word	0xffffffff


	//   ....[7]....
        /*00a8*/ 	.word	0xffffffff


	//   ....[8]....
        /*00ac*/ 	.word	0xffffffff


	//   ....[9]....
        /*00b0*/ 	.word	0xffffffff


	//   ....[10]....
        /*00b4*/ 	.word	0xffffffff


	//   ....[11]....
        /*00b8*/ 	.word	0xffffffff


	//----- nvinfo : EIATTR_COOP_GROUP_INSTR_OFFSETS
	.align		4
.L_3173:
        /*00bc*/ 	.byte	0x04, 0x28
        /*00be*/ 	.short	(.L_3175 - .L_3174)


	//   ....[0]....
.L_3174:
        /*00c0*/ 	.word	0x000003f0


	//   ....[1]....
        /*00c4*/ 	.word	0x00000440


	//   ....[2]....
        /*00c8*/ 	.word	0x000004b0


	//   ....[3]....
        /*00cc*/ 	.word	0x000004f0


	//   ....[4]....
        /*00d0*/ 	.word	0x00000530


	//   ....[5]....
        /*00d4*/ 	.word	0x00000570


	//   ....[6]....
        /*00d8*/ 	.word	0x000007a0


	//   ....[7]....
        /*00dc*/ 	.word	0x000007f0


	//   ....[8]....
        /*00e0*/ 	.word	0x00000840


	//   ....[9]....
        /*00e4*/ 	.word	0x00000890


	//   ....[10]....
        /*00e8*/ 	.word	0x000008d0


	//   ....[11]....
        /*00ec*/ 	.word	0x00001770


	//----- nvinfo : EIATTR_VRC_CTA_INIT_COUNT
	.align		4
.L_3175:
        /*00f0*/ 	.byte	0x02, 0x4a
	.zero		1
	.zero		1


	//----- nvinfo : EIATTR_EXIT_INSTR_OFFSETS
	.align		4
        /*00f4*/ 	.byte	0x04, 0x1c
        /*00f6*/ 	.short	(.L_3177 - .L_3176)


	//   ....[0]....
.L_3176:
        /*00f8*/ 	.word	0x00000080


	//   ....[1]....
        /*00fc*/ 	.word	0x00001890


	//----- nvinfo : EIATTR_CRS_STACK_SIZE
	.align		4
.L_3177:
        /*0100*/ 	.byte	0x04, 0x1e
        /*0102*/ 	.short	(.L_3179 - .L_3178)
.L_3178:
        /*0104*/ 	.word	0x00000000


	//----- nvinfo : EIATTR_CBANK_PARAM_SIZE
	.align		4
.L_3179:
        /*0108*/ 	.byte	0x03, 0x19
        /*010a*/ 	.short	0x0030


	//----- nvinfo : EIATTR_PARAM_CBANK
	.align		4
        /*010c*/ 	.byte	0x04, 0x0a
        /*010e*/ 	.short	(.L_3181 - .L_3180)
	.align		4
.L_3180:
        /*0110*/ 	.word	index@(.nv.constant0._Z18kQuantizeBlockwiseIfLi1024ELi4ELi0ELi2EEvPfPT_S0_PhS0_ii)
        /*0114*/ 	.short	0x0380
        /*0116*/ 	.short	0x0030


	//----- nvinfo : EIATTR_SW_WAR
	.align		4
.L_3181:
        /*0118*/ 	.byte	0x04, 0x36
        /*011a*/ 	.short	(.L_3183 - .L_3182)
.L_3182:
        /*011c*/ 	.word	0x00000008
.L_3183:


//--------------------- .nv.info._Z18kQuantizeBlockwiseIfLi2048ELi4ELi0ELi2EEvPfPT_S0_PhS0_ii --------------------------
	.section	.nv.info._Z18kQuantizeBlockwiseIfLi2048ELi4ELi0ELi2EEvPfPT_S0_PhS0_ii,"",@"SHT_CUDA_INFO"
	.sectionflags	@""
	.align	4


	//----- nvinfo : EIATTR_CUDA_API_VERSION
	.align		4
        /*0000*/ 	.byte	0x04, 0x37
        /*0002*/ 	.short	(.L_3185 - .L_3184)
.L_3184:
        /*0004*/ 	.word	0x00000082


	//----- nvinfo : EIATTR_KPARAM_INFO
	.align		4
.L_3185:
        /*0008*/ 	.byte	0x04, 0x17
        /*000a*/ 	.short	(.L_3187 - .L_3186)
.L_3186:
        /*000c*/ 	.word	0x00000000
        /*0010*/ 	.short	0x0006
        /*0012*/ 	.short	0x002c
        /*0014*/ 	.byte	0x00, 0xf0, 0x11, 0x00


	//----- nvinfo : EIATTR_KPARAM_INFO
	.align		4
.L_3187:
        /*0018*/ 	.byte	0x04, 0x17
        /*001a*/ 	.short	(.L_3189 - .L_3188)
.L_3188:
        /*001c*/ 	.word	0x00000000
        /*0020*/ 	.short	0x0005
        /*0022*/ 	.short	0x0028
        /*0024*/ 	.byte	0x00, 0xf0, 0x11, 0x00


	//----- nvinfo : EIATTR_KPARAM_INFO
	.align		4
.L_3189:
        /*0028*/ 	.byte	0x04, 0x17
        /*002a*/ 	.short	(.L_3191 - .L_3190)
.L_3190:
        /*002c*/ 	.word	0x00000000
        /*0030*/ 	.short	0x0004
        /*0032*/ 	.short	0x0020
        /*0034*/ 	.byte	0x00, 0xf5, 0x21, 0x00


	//----- nvinfo : EIATTR_KPARAM_INFO
	.align		4
.L_3191:
        /*0038*/ 	.byte	0x04, 0x17
        /*003a*/ 	.short	(.L_3193 - .L_3192)
.L_3192:
        /*003c*/ 	.word	0x00000000
        /*0040*/ 	.short	0x0003
        /*0042*/ 	.short	0x0018
        /*0044*/ 	.byte	0x00, 0xf5, 0x21, 0x00


	//----- nvinfo : EIATTR_KPARAM_INFO
	.align		4
.L_3193:
        /*0048*/ 	.byte	0x04, 0x17
        /*004a*/ 	.short	(.L_3195 - .L_3194)
.L_3194:
        /*004c*/ 	.word	0x00000000
        /*0050*/ 	.short	0x0002
        /*0052*/ 	.short	0x0010
        /*0054*/ 	.byte	0x00, 0xf5, 0x21, 0x00


	//----- nvinfo : EIATTR_KPARAM_INFO
	.align		4
.L_3195:
        /*0058*/ 	.byte	0x04, 0x17
        /*005a*/ 	.short	(.L_3197 - .L_3196)
.L_3196:
        /*005c*/ 	.word	0x00000000
        /*0060*/ 	.short	0x0001
        /*0062*/ 	.short	0x0008
        /*0064*/ 	.byte	0x00, 0xf5, 0x21, 0x00


	//----- nvinfo : EIATTR_KPARAM_INFO
	.align		4
.L_3197:
        /*0068*/ 	.byte	0x04, 0x17
        /*006a*/ 	.short	(.L_3199 - .L_3198)
.L_3198:
        /*006c*/ 	.word	0x00000000
        /*0070*/ 	.short	0x0000
        /*0072*/ 	.short	0x0000
        /*0074*/ 	.byte	0x00, 0xf5, 0x21, 0x00


	//----- nvinfo : EIATTR_SPARSE_MMA_MASK
	.align		4
.L_3199:
        /*0078*/ 	.byte	0x03, 0x50
        /*007a*/ 	.short	0x0000


	//----- nvinfo : EIATTR_MAXREG_COUNT
	.align		4
        /*007c*/ 	.byte	0x03, 0x1b
        /*007e*/ 	.short	0x00ff


	//----- nvinfo : EIATTR_NUM_BARRIERS
	.align		4
        /*0080*/ 	.byte	0x02, 0x4c
        /*0082*/ 	.byte	0x01
	.zero		1


	//----- nvinfo : EIATTR_MERCURY_ISA_VERSION
	.align		4
        /*0084*/ 	.byte	0x03, 0x5f
        /*0086*/ 	.short	0x0101


	//----- nvinfo : EIATTR_UNUSED_LOAD_BYTE_OFFSET
	.align		4
        /*0088*/ 	.byte	0x04, 0x44
        /*008a*/ 	.short	(.L_3201 - .L_3200)


	//   ....[0]....
.L_3200:
        /*008c*/ 	.word	0x00000600
        /*0090*/ 	.word	0x0000fff0


	//   ....[1]....
        /*0094*/ 	.word	0x00000a70
        /*0098*/ 	.word	0x0000fff0


	//----- nvinfo : EIATTR_COOP_GROUP_MASK_REGIDS
	.align		4
.L_3201:
        /*009c*/ 	.byte	0x04, 0x29
        /*009e*/ 	.short	(.L_3203 - .L_3202)


	//   ....[0]....
.L_3202:
        /*00a0*/ 	.word	0xffffffff


	//   ....[1]....
        /*00a4*/ 	.word	0xffffffff


	//   ....[2]....
        /*00a8*/ 	.word	0xffffffff


	//   ....[3]....
        /*00ac*/ 	.word	0xffffffff


	//   ....[4]....
        /*00b0*/ 	.word	0xffffffff


	//   ....[5]....
        /*00b4*/ 	.word	0xffffffff


	//   ....[6]....
        /*00b8*/ 	.word	0xffffffff


	//   ....[7]....
        /*00bc*/ 	.word	0xffffffff


	//   ....[8]....
        /*00c0*/ 	.word	0xffffffff


	//   ....[9]....
        /*00c4*/ 	.word	0xffffffff


	//   ....[10]....
        /*00c8*/ 	.word	0xffffffff


	//   ....[11]....
        /*00cc*/ 	.word	0xffffffff


	//----- nvinfo : EIATTR_COOP_GROUP_INSTR_OFFSETS
	.align		4
.L_3203:
        /*00d0*/ 	.byte	0x04, 0x28
        /*00d2*/ 	.short	(.L_3205 - .L_3204)


	//   ....[0]....
.L_3204:
        /*00d4*/ 	.word	0x000003f0


	//   ....[1]....
        /*00d8*/ 	.word	0x00000440


	//   ....[2]....
        /*00dc*/ 	.word	0x000004b0


	//   ....[3]....
        /*00e0*/ 	.word	0x000004f0


	//   ....[4]....
        /*00e4*/ 	.word	0x00000530


	//   ....[5]....
        /*00e8*/ 	.word	0x00000570


	//   ....[6]....
        /*00ec*/ 	.word	0x000008b0


	//   ....[7]....
        /*00f0*/ 	.word	0x00000900


	//   ....[8]....
        /*00f4*/ 	.word	0x00000950


	//   ....[9]....
        /*00f8*/ 	.word	0x000009a0


	//   ....[10]....
        /*00fc*/ 	.word	0x000009e0


	//   ....[11]....
        /*0100*/ 	.word	0x00001a10


	//----- nvinfo : EIATTR_VRC_CTA_INIT_COUNT
	.align		4
.L_3205:
        /*0104*/ 	.byte	0x02, 0x4a
	.zero		1
	.zero		1


	//----- nvinfo : EIATTR_EXIT_INSTR_OFFSETS
	.align		4
        /*0108*/ 	.byte	0x04, 0x1c
        /*010a*/ 	.short	(.L_3207 - .L_3206)


	//   ....[0]....
.L_3206:
        /*010c*/ 	.word	0x00000080


	//   ....[1]....
        /*0110*/ 	.word	0x00001b20


	//----- nvinfo : EIATTR_CRS_STACK_SIZE
	.align		4
.L_3207:
        /*0114*/ 	.byte	0x04, 0x1e
        /*0116*/ 	.short	(.L_3209 - .L_3208)
.L_3208:
        /*0118*/ 	.word	0x00000000


	//----- nvinfo : EIATTR_CBANK_PARAM_SIZE
	.align		4
.L_3209:
        /*011c*/ 	.byte	0x03, 0x19
        /*011e*/ 	.short	0x0030


	//----- nvinfo : EIATTR_PARAM_CBANK
	.align		4
        /*0120*/ 	.byte	0x04, 0x0a
        /*0122*/ 	.short	(.L_3211 - .L_3210)
	.align		4
.L_3210:
        /*0124*/ 	.word	index@(.nv.constant0._Z18kQuantizeBlockwiseIfLi2048ELi4ELi0ELi2EEvPfPT_S0_PhS0_ii)
        /*0128*/ 	.short	0x0380
        /*012a*/ 	.short	0x0030


	//----- nvinfo : EIATTR_SW_WAR
	.align		4
.L_3211:
        /*012c*/ 	.byte	0x04, 0x36
        /*012e*/ 	.short	(.L_3213 - .L_3212)
.L_3212:
        /*0130*/ 	.word	0x00000008
.L_3213:


//--------------------- .nv.info._Z18kQuantizeBlockwiseIfLi4096ELi4ELi0ELi2EEvPfPT_S0_PhS0_ii --------------------------
	.section	.nv.info._Z18kQuantizeBlockwiseIfLi4096ELi4ELi0ELi2EEvPfPT_S0_PhS0_ii,"",@"SHT_CUDA_INFO"
	.sectionflags	@""
	.align	4


	//----- nvinfo : EIATTR_CUDA_API_VERSION
	.align		4
        /*0000*/ 	.byte	0x04, 0x37
        /*0002*/ 	.short	(.L_3215 - .L_3214)
.L_3214:
        /*0004*/ 	.word	0x00000082


	//----- nvinfo : EIATTR_KPARAM_INFO
	.align		4
.L_3215:
        /*0008*/ 	.byte	0x04, 0x17
        /*000a*/ 	.short	(.L_3217 - .L_3216)
.L_3216:
        /*000c*/ 	.word	0x00000000
        /*0010*/ 	.short	0x0006
        /*0012*/ 	.short	0x002c
        /*0014*/ 	.byte	0x00, 0xf0, 0x11, 0x00


	//----- nvinfo : EIATTR_KPARAM_INFO
	.align		4
.L_3217:
        /*0018*/ 	.byte	0x04, 0x17
        /*001a*/ 	.short	(.L_3219 - .L_3218)
.L_3218:
        /*001c*/ 	.word	0x00000000
        /*0020*/ 	.short	0x0005
        /*0022*/ 	.short	0x0028
        /*0024*/ 	.byte	0x00, 0xf0, 0x11, 0x00


	//----- nvinfo : EIATTR_KPARAM_INFO
	.align		4
.L_3219:
        /*0028*/ 	.byte	0x04, 0x17
        /*002a*/ 	.short	(.L_3221 - .L_3220)
.L_3220:
        /*002c*/ 	.word	0x00000000
        /*0030*/ 	.short	0x0004
        /*0032*/ 	.short	0x0020
        /*0034*/ 	.byte	0x00, 0xf5, 0x21, 0x00


	//----- nvinfo : EIATTR_KPARAM_INFO
	.align		4
.L_3221:
        /*0038*/ 	.byte	0x04, 0x17
        /*003a*/ 	.short	(.L_3223 - .L_3222)
.L_3222:
        /*003c*/ 	.word	0x00000000
        /*0040*/ 	.short	0x0003
        /*0042*/ 	.short	0x0018
        /*0044*/ 	.byte	0x00, 0xf5, 0x21, 0x00


	//----- nvinfo : EIATTR_KPARAM_INFO
	.align		4
.L_3223:
        /*0048*/ 	.byte	0x04, 0x17
        /*004a*/ 	.short	(.L_3225 - .L_3224)
.L_3224:
        /*004c*/ 	.word	0x00000000
        /*0050*/ 	.short	0x0002
        /*0052*/ 	.short	0x0010
        /*0054*/ 	.byte	0x00, 0xf5, 0x21, 0x00


	//----- nvinfo : EIATTR_KPARAM_INFO
	.align		4
.L_3225:
        /*0058*/ 	.byte	0x04, 0x17
        /*005a*/ 	.short	(.L_3227 - .L_3226)
.L_3226:
        /*005c*/ 	.word	0x00000000
        /*0060*/ 	.short	0x0001
        /*0062*/ 	.short	0x0008
        /*0064*/ 	.byte	0x00, 0xf5, 0x21, 0x00


	//----- nvinfo : EIATTR_KPARAM_INFO
	.align		4
.L_3227:
        /*0068*/ 	.byte	0x04, 0x17
        /*006a*/ 	.short	(.L_3229 - .L_3228)
.L_3228:
        /*006c*/ 	.word	0x00000000
        /*0070*/ 	.short	0x0000
        /*0072*/ 	.short	0x0000
        /*0074*/ 	.byte	0x00, 0xf5, 0x21, 0x00


	//----- nvinfo : EIATTR_SPARSE_MMA_MASK
	.align		4
.L_3229:
        /*0078*/ 	.byte	0x03, 0x50
        /*007a*/ 	.short	0x0000


	//----- nvinfo : EIATTR_MAXREG_COUNT
	.align		4
        /*007c*/ 	.byte	0x03, 0x1b
        /*007e*/ 	.short	0x00ff


	//----- nvinfo : EIATTR_NUM_BARRIERS
	.align		4
        /*0080*/ 	.byte	0x02, 0x4c
        /*0082*/ 	.byte	0x01
	.zero		1


	//----- nvinfo : EIATTR_MERCURY_ISA_VERSION
	.align		4
        /*0084*/ 	.byte	0x03, 0x5f
        /*0086*/ 	.short	0x0101


	//----- nvinfo : EIATTR_UNUSED_LOAD_BYTE_OFFSET
	.align		4
        /*0088*/ 	.byte	0x04, 0x44
        /*008a*/ 	.short	(.L_3231 - .L_3230)


	//   ....[0]....
.L_3230:
        /*008c*/ 	.word	0x00000600
        /*0090*/ 	.word	0x0000fff0


	//   ....[1]....
        /*0094*/ 	.word	0x00000cb0
        /*0098*/ 	.word	0x0000fff0


	//----- nvinfo : EIATTR_COOP_GROUP_MASK_REGIDS
	.align		4
.L_3231:
        /*009c*/ 	.byte	0x04, 0x29
        /*009e*/ 	.short	(.L_3233 - .L_3232)


	//   ....[0]....
.L_3232:
        /*00a0*/ 	.word	0xffffffff


	//   ....[1]....
        /*00a4*/ 	.word	0xffffffff


	//   ....[2]....
        /*00a8*/ 	.word	0xffffffff


	//   ....[3]....
        /*00ac*/ 	.word	0xffffffff


	//   ....[4]....
        /*00b0*/ 	.word	0xffffffff


	//   ....[5]....
        /*00b4*/ 	.word	0xffffffff


	//   ....[6]....
        /*00b8*/ 	.word	0xffffffff


	//   ....[7]....
        /*00bc*/ 	.word	0xffffffff


	//   ....[8]....
        /*00c0*/ 	.word	0xffffffff


	//   ....[9]....
        /*00c4*/ 	.word	0xffffffff


	//   ....[10]....
        /*00c8*/ 	.word	0xffffffff


	//   ....[11]....
        /*00cc*/ 	.word	0xffffffff


	//----- nvinfo : EIATTR_COOP_GROUP_INSTR_OFFSETS
	.align		4
.L_3233:
        /*00d0*/ 	.byte	0x04, 0x28
        /*00d2*/ 	.short	(.L_3235 - .L_3234)


	//   ....[0]....
.L_3234:
        /*00d4*/ 	.word	0x000003f0


	//   ....[1]....
        /*00d8*/ 	.word	0x00000440


	//   ....[2]....
        /*00dc*/ 	.word	0x000004b0


	//   ....[3]....
        /*00e0*/ 	.word	0x000004f0


	//   ....[4]....
        /*00e4*/ 	.word	0x00000530


	//   ....[5]....
        /*00e8*/ 	.word	0x00000570


	//   ....[6]....
        /*00ec*/ 	.word	0x00000af0


	//   ....[7]....
        /*00f0*/ 	.word	0x00000b40


	//   ....[8]....
        /*00f4*/ 	.word	0x00000b90


	//   ....[9]....
        /*00f8*/ 	.word	0x00000be0


	//   ....[10]....
        /*00fc*/ 	.word	0x00000c20


	//   ....[11]....
        /*0100*/ 	.word	0x00001f90


	//----- nvinfo : EIATTR_VRC_CTA_INIT_COUNT
	.align		4
.L_3235:
        /*0104*/ 	.byte	0x02, 0x4a
	.zero		1
	.zero		1


	//----- nvinfo : EIATTR_EXIT_INSTR_OFFSETS
	.align		4
        /*0108*/ 	.byte	0x04, 0x1c
        /*010a*/ 	.short	(.L_3237 - .L_3236)


	//   ....[0]....
.L_3236:
        /*010c*/ 	.word	0x00000080


	//   ....[1]....
        /*0110*/ 	.word	0x000020a0


	//----- nvinfo : EIATTR_CRS_STACK_SIZE
	.align		4
.L_3237:
        /*0114*/ 	.byte	0x04, 0x1e
        /*0116*/ 	.short	(.L_3239 - .L_3238)
.L_3238:
        /*0118*/ 	.word	0x00000000


	//----- nvinfo : EIATTR_CBANK_PARAM_SIZE
	.align		4
.L_3239:
        /*011c*/ 	.byte	0x03, 0x19
        /*011e*/ 	.short	0x0030


	//----- nvinfo : EIATTR_PARAM_CBANK
	.align		4
        /*0120*/ 	.byte	0x04, 0x0a
        /*0122*/ 	.short	(.L_3241 - .L_3240)
	.align		4
.L_3240:
        /*0124*/ 	.word	index@(.nv.constant0._Z18kQuantizeBlockwiseIfLi4096ELi4ELi0ELi2EEvPfPT_S0_PhS0_ii)
        /*0128*/ 	.short	0x0380
        /*012a*/ 	.short	0x0030


	//----- nvinfo : EIATTR_SW_WAR
	.align		4
.L_3241:
        /*012c*/ 	.byte	0x04, 0x36
        /*012e*/ 	.short	(.L_3243 - .L_3242)
.L_3242:
        /*0130*/ 	.word	0x00000008
.L_3243:


//--------------------- .nv.info._Z18kQuantizeBlockwiseIfLi64ELi2ELi0ELi1EEvPfPT_S0_PhS0_ii --------------------------
	.section	.nv.info._Z18kQuantizeBlockwiseIfLi64ELi2ELi0ELi1EEvPfPT_S0_PhS0_ii,"",@"SHT_CUDA_INFO"
	.sectionflags	@""
	.align	4


	//----- nvinfo : EIATTR_CUDA_API_VERSION
	.align		4
        /*0000*/ 	.byte	0x04, 0x37
        /*0002*/ 	.short	(.L_3245 - .L_3244)
.L_3244:
        /*0004*/ 	.word	0x00000082


	//----- nvinfo : EIATTR_KPARAM_INFO
	.align		4
.L_3245:
        /*0008*/ 	.byte	0x04, 0x17
        /*000a*/ 	.short	(.L_3247 - .L_3246)
.L_3246:
        /*000c*/ 	.word	0x00000000
        /*0010*/ 	.short	0x0006
        /*0012*/ 	.short	0x002c
        /*0014*/ 	.byte	0x00, 0xf0, 0x11, 0x00


	//----- nvinfo : EIATTR_KPARAM_INFO
	.align		4
.L_3247:
        /*0018*/ 	.byte	0x04, 0x17
        /*001a*/ 	.short	(.L_3249 - .L_3248)
.L_3248:
        /*001c*/ 	.word	0x00000000
        /*0020*/ 	.short	0x0005
        /*0022*/ 	.short	0x0028
        /*0024*/ 	.byte	0x00, 0xf0, 0x11, 0x00


	//----- nvinfo : EIATTR_KPARAM_INFO
	.align		4
.L_3249:
        /*0028*/ 	.byte	0x04, 0x17
        /*002a*/ 	.short	(.L_3251 - .L_3250)
.L_3250:
        /*002c*/ 	.word	0x00000000
        /*0030*/ 	.short	0x0004
        /*0032*/ 	.short	0x0020
        /*0034*/ 	.byte	0x00, 0xf5, 0x21, 0x00


	//----- nvinfo : EIATTR_KPARAM_INFO
	.align		4
.L_3251:
        /*0038*/ 	.byte	0x04, 0x17
        /*003a*/ 	.short	(.L_3253 - .L_3252)
.L_3252:
        /*003c*/ 	.word	0x00000000
        /*0040*/ 	.short	0x0003
        /*0042*/ 	.short	0x0018
        /*0044*/ 	.byte	0x00, 0xf5, 0x21, 0x00


	//----- nvinfo : EIATTR_KPARAM_INFO
	.align		4
.L_3253:
        /*0048*/ 	.byte	0x04, 0x17
        /*004a*/ 	.short	(.L_3255 - .L_3254)
.L_3254:
        /*004c*/ 	.word	0x00000000
        /*0050*/ 	.short	0x0002
        /*0052*/ 	.short	0x0010
        /*0054*/ 	.byte	0x00, 0xf5, 0x21, 0x00


	//----- nvinfo : EIATTR_KPARAM_INFO
	.align		4
.L_3255:
        /*0058*/ 	.byte	0x04, 0x17
        /*005a*/ 	.short	(.L_3257 - .L_3256)
.L_3256:
        /*005c*/ 	.word	0x00000000
        /*0060*/ 	.short	0x0001
        /*0062*/ 	.short	0x0008
        /*0064*/ 	.byte	0x00, 0xf5, 0x21, 0x00


	//----- nvinfo : EIATTR_KPARAM_INFO
	.align		4
.L_3257:
        /*0068*/ 	.byte	0x04, 0x17
        /*006a*/ 	.short	(.L_3259 - .L_3258)
.L_3258:
        /*006c*/ 	.word	0x00000000
        /*0070*/ 	.short	0x0000
        /*0072*/ 	.short	0x0000
        /*0074*/ 	.byte	0x00, 0xf5, 0x21, 0x00


	//----- nvinfo : EIATTR_SPARSE_MMA_MASK
	.align		4
.L_3259:
        /*0078*/ 	.byte	0x03, 0x50
        /*007a*/ 	.short	0x0000


	//----- nvinfo : EIATTR_MAXREG_COUNT
	.align		4
        /*007c*/ 	.byte	0x03, 0x1b
        /*007e*/ 	.short	0x00ff


	//----- nvinfo : EIATTR_NUM_BARRIERS
	.align		4
        /*0080*/ 	.byte	0x02, 0x4c
        /*0082*/ 	.byte	0x01
	.zero		1


	//----- nvinfo : EIATTR_MERCURY_ISA_VERSION
	.align		4
        /*0084*/ 	.byte	0x03, 0x5f
        /*0086*/ 	.short	0x0101


	//----- nvinfo : EIATTR_COOP_GROUP_MASK_REGIDS
	.align		4
        /*0088*/ 	.byte	0x04, 0x29
        /*008a*/ 	.short	(.L_3261 - .L_3260)


	//   ....[0]....
.L_3260:
        /*008c*/ 	.word	0xffffffff


	//   ....[1]....
        /*0090*/ 	.word	0xffffffff


	//   ....[2]....
        /*0094*/ 	.word	0xffffffff


	//   ....[3]....
        /*0098*/ 	.word	0xffffffff


	//   ....[4]....
        /*009c*/ 	.word	0xffffffff


	//   ....[5]....
        /*00a0*/ 	.word	0xffffffff


	//   ....[6]....
        /*00a4*/ 	.word	0xffffffff


	//   ....[7]....
        /*00a8*/ 	.word	0xffffffff


	//   ....[8]....
        /*00ac*/ 	.word	0xffffffff


	//   ....[9]....
        /*00b0*/ 	.word	0xffffffff


	//   ....[10]....
        /*00b4*/ 	.word	0xffffffff


	//   ....[11]....
        /*00b8*/ 	.word	0xffffffff


	//----- nvinfo : EIATTR_COOP_GROUP_INSTR_OFFSETS
	.align		4
.L_3261:
        /*00bc*/ 	.byte	0x04, 0x28
        /*00be*/ 	.short	(.L_3263 - .L_3262)


	//   ....[0]....
.L_3262:
        /*00c0*/ 	.word	0x000002b0


	//   ....[1]....
        /*00c4*/ 	.word	0x000002f0


	//   ....[2]....
        /*00c8*/ 	.word	0x00000360


	//   ....[3]....
        /*00cc*/ 	.word	0x000003a0


	//   ....[4]....
        /*00d0*/ 	.word	0x000003e0


	//   ....[5]....
        /*00d4*/ 	.word	0x00000420


	//   ....[6]....
        /*00d8*/ 	.word	0x000004b0


	//   ....[7]....
        /*00dc*/ 	.word	0x00000500


	//   ....[8]....
        /*00e0*/ 	.word	0x00000550


	//   ....[9]....
        /*00e4*/ 	.word	0x000005a0


	//   ....[10]....
        /*00e8*/ 	.word	0x000005e0


	//   ....[11]....
        /*00ec*/ 	.word	0x00000b00


	//----- nvinfo : EIATTR_VRC_CTA_INIT_COUNT
	.align		4
.L_3263:
        /*00f0*/ 	.byte	0x02, 0x4a
	.zero		1
	.zero		1


	//----- nvinfo : EIATTR_EXIT_INSTR_OFFSETS
	.align		4
        /*00f4*/ 	.byte	0x04, 0x1c
        /*00f6*/ 	.short	(.L_3265 - .L_3264)


	//   ....[0]....
.L_3264:
        /*00f8*/ 	.word	0x00000080


	//   ....[1]....
        /*00fc*/ 	.word	0x00000be0


	//----- nvinfo : EIATTR_CRS_STACK_SIZE
	.align		4
.L_3265:
        /*0100*/ 	.byte	0x04, 0x1e
        /*0102*/ 	.short	(.L_3267 - .L_3266)
.L_3266:
        /*0104*/ 	.word	0x00000000


	//----- nvinfo : EIATTR_CBANK_PARAM_SIZE
	.align		4
.L_3267:
        /*0108*/ 	.byte	0x03, 0x19
        /*010a*/ 	.short	0x0030


	//----- nvinfo : EIATTR_PARAM_CBANK
	.align		4
        /*010c*/ 	.byte	0x04, 0x0a
        /*010e*/ 	.short	(.L_3269 - .L_3268)
	.align		4
.L_3268:
        /*0110*/ 	.word	index@(.nv.constant0._Z18kQuantizeBlockwiseIfLi64ELi2ELi0ELi1EEvPfPT_S0_PhS0_ii)
        /*0114*/ 	.short	0x0380
        /*0116*/ 	.short	0x0030


	//----- nvinfo : EIATTR_SW_WAR
	.align		4
.L_3269:
        /*0118*/ 	.byte	0x04, 0x36
        /*011a*/ 	.short	(.L_3271 - .L_3270)
.L_3270:
        /*011c*/ 	.word	0x00000008
.L_3271:


//--------------------- .nv.info._Z18kQuantizeBlockwiseIfLi128ELi2ELi0ELi1EEvPfPT_S0_PhS0_ii --------------------------
	.section	.nv.info._Z18kQuantizeBlockwiseIfLi128ELi2ELi0ELi1EEvPfPT_S0_PhS0_ii,"",@"SHT_CUDA_INFO"
	.sectionflags	@""
	.align	4


	//----- nvinfo : EIATTR_CUDA_API_VERSION
	.align		4
        /*0000*/ 	.byte	0x04, 0x37
        /*0002*/ 	.short	(.L_3273 - .L_3272)
.L_3272:
        /*0004*/ 	.word	0x00000082


	//----- nvinfo : EIATTR_KPARAM_INFO
	.align		4
.L_3273:
        /*0008*/ 	.byte	0x04, 0x17
        /*000a*/ 	.short	(.L_3275 - .L_3274)
.L_3274:
        /*000c*/ 	.word	0x00000000
        /*0010*/ 	.short	0x0006
        /*0012*/ 	.short	0x002c
        /*0014*/ 	.byte	0x00, 0xf0, 0x11, 0x00


	//----- nvinfo : EIATTR_KPARAM_INFO
	.align		4
.L_3275:
        /*0018*/ 	.byte	0x04, 0x17
        /*001a*/ 	.short	(.L_3277 - .L_3276)
.L_3276:
        /*001c*/ 	.word	0x00000000
        /*0020*/ 	.short	0x0005
        /*0022*/ 	.short	0x0028
        /*0024*/ 	.byte	0x00, 0xf0, 0x11, 0x00


	//----- nvinfo : EIATTR_KPARAM_INFO
	.align		4
.L_3277:
        /*0028*/ 	.byte	0x04, 0x17
        /*002a*/ 	.short	(.L_3279 - .L_3278)
.L_3278:
        /*002c*/ 	.word	0x00000000
        /*0030*/ 	.short	0x0004
        /*0032*/ 	.short	0x0020
        /*0034*/ 	.byte	0x00, 0xf5, 0x21, 0x00


	//----- nvinfo : EIATTR_KPARAM_INFO
	.align		4
.L_3279:
        /*0038*/ 	.byte	0x04, 0x17
        /*003a*/ 	.short	(.L_3281 - .L_3280)
.L_3280:
        /*003c*/ 	.word	0x00000000
        /*0040*/ 	.short	0x0003
        /*0042*/ 	.short	0x0018
        /*0044*/ 	.byte	0x00, 0xf5, 0x21, 0x00


	//----- nvinfo : EIATTR_KPARAM_INFO
	.align		4
.L_3281:
        /*0048*/ 	.byte	0x04, 0x17
        /*004a*/ 	.short	(.L_3283 - .L_3282)
.L_3282:
        /*004c*/ 	.word	0x00000000
        /*0050*/ 	.short	0x0002
        /*0052*/ 	.short	0x0010
        /*0054*/ 	.byte	0x00, 0xf5, 0x21, 0x00


	//----- nvinfo : EIATTR_KPARAM_INFO
	.align		4
.L_3283:
        /*0058*/ 	.byte	0x04, 0x17
        /*005a*/ 	.short	(.L_3285 - .L_3284)
.L_3284:
        /*005c*/ 	.word	0x00000000
        /*0060*/ 	.short	0x0001
        /*0062*/ 	.short	0x0008
        /*0064*/ 	.byte	0x00, 0xf5, 0x21, 0x00


	//----- nvinfo : EIATTR_KPARAM_INFO
	.align		4
.L_3285:
        /*0068*/ 	.byte	0x04, 0x17
        /*006a*/ 	.short	(.L_3287 - .L_3286)
.L_3286:
        /*006c*/ 	.word	0x00000000
        /*0070*/ 	.short	0x0000
        /*0072*/ 	.short	0x0000
        /*0074*/ 	.byte	0x00, 0xf5, 0x21, 0x00


	//----- nvinfo : EIATTR_SPARSE_MMA_MASK
	.align		4
.L_3287:
        /*0078*/ 	.byte	0x03, 0x50
        /*007a*/ 	.short	0x0000


	//----- nvinfo : EIATTR_MAXREG_COUNT
	.align		4
        /*007c*/ 	.byte	0x03, 0x1b
        /*007e*/ 	.short	0x00ff


	//----- nvinfo : EIATTR_NUM_BARRIERS
	.align		4
        /*0080*/ 	.byte	0x02, 0x4c
        /*0082*/ 	.byte	0x01
	.zero		1


	//----- nvinfo : EIATTR_MERCURY_ISA_VERSION
	.align		4
        /*0084*/ 	.byte	0x03, 0x5f
        /*0086*/ 	.short	0x0101


	//----- nvinfo : EIATTR_COOP_GROUP_MASK_REGIDS
	.align		4
        /*0088*/ 	.byte	0x04, 0x29
        /*008a*/ 	.short	(.L_3289 - .L_3288)


	//   ....[0]....
.L_3288:
        /*008c*/ 	.word	0xffffffff


	//   ....[1]....
        /*0090*/ 	.word	0xffffffff


	//   ....[2]....
        /*0094*/ 	.word	0xffffffff


	//   ....[3]....
        /*0098*/ 	.word	0xffffffff


	//   ....[4]....
        /*009c*/ 	.word	0xffffffff


	//   ....[5]....
        /*00a0*/ 	.word	0xffffffff


	//   ....[6]....
        /*00a4*/ 	.word	0xffffffff


	//   ....[7]....
        /*00a8*/ 	.word	0xffffffff


	//   ....[8]....
        /*00ac*/ 	.word	0xffffffff


	//   ....[9]....
        /*00b0*/ 	.word	0xffffffff


	//   ....[10]....
        /*00b4*/ 	.word	0xffffffff


	//   ....[11]....
        /*00b8*/ 	.word	0xffffffff


	//----- nvinfo : EIATTR_COOP_GROUP_INSTR_OFFSETS
	.align		4
.L_3289:
        /*00bc*/ 	.byte	0x04, 0x28
        /*00be*/ 	.short	(.L_3291 - .L_3290)


	//   ....[0]....
.L_3290:
        /*00c0*/ 	.word	0x00000350


	//   ....[1]....
        /*00c4*/ 	.word	0x00000390


	//   ....[2]....
        /*00c8*/ 	.word	0x00000400


	//   ....[3]....
        /*00cc*/ 	.word	0x00000440


	//   ....[4]....
        /*00d0*/ 	.word	0x00000480


	//   ....[5]....
        /*00d4*/ 	.word	0x000004c0


	//   ....[6]....
        /*00d8*/ 	.word	0x00000610


	//   ....[7]....
        /*00dc*/ 	.word	0x00000660


	//   ....[8]....
        /*00e0*/ 	.word	0x000006b0


	//   ....[9]....
        /*00e4*/ 	.word	0x00000700


	//   ....[10]....
        /*00e8*/ 	.word	0x00000740


	//   ....[11]....
        /*00ec*/ 	.word	0x00000d00


	//----- nvinfo : EIATTR_VRC_CTA_INIT_COUNT
	.align		4
.L_3291:
        /*00f0*/ 	.byte	0x02, 0x4a
	.zero		1
	.zero		1


	//----- nvinfo : EIATTR_EXIT_INSTR_OFFSETS
	.align		4
        /*00f4*/ 	.byte	0x04, 0x1c
        /*00f6*/ 	.short	(.L_3293 - .L_3292)


	//   ....[0]....
.L_3292:
        /*00f8*/ 	.word	0x00000080


	//   ....[1]....
        /*00fc*/ 	.word	0x00000de0


	//----- nvinfo : EIATTR_CRS_STACK_SIZE
	.align		4
.L_3293:
        /*0100*/ 	.byte	0x04, 0x1e
        /*0102*/ 	.short	(.L_3295 - .L_3294)
.L_3294:
        /*0104*/ 	.word	0x00000000


	//----- nvinfo : EIATTR_CBANK_PARAM_SIZE
	.align		4
.L_3295:
        /*0108*/ 	.byte	0x03, 0x19
        /*010a*/ 	.short	0x0030


	//----- nvinfo : EIATTR_PARAM_CBANK
	.align		4
        /*010c*/ 	.byte	0x04, 0x0a
        /*010e*/ 	.short	(.L_3297 - .L_3296)
	.align		4
.L_3296:
        /*0110*/ 	.word	index@(.nv.constant0._Z18kQuantizeBlockwiseIfLi128ELi2ELi0ELi1EEvPfPT_S0_PhS0_ii)
        /*0114*/ 	.short	0x0380
        /*0116*/ 	.short	0x0030


	//----- nvinfo : EIATTR_SW_WAR
	.align		4
.L_3297:
        /*0118*/ 	.byte	0x04, 0x36
        /*011a*/ 	.short	(.L_3299 - .L_3298)
.L_3298:
        /*011c*/ 	.word	0x00000008
.L_3299:


//--------------------- .nv.info._Z18kQuantizeBlockwiseIfLi256ELi2ELi0ELi1EEvPfPT_S0_PhS0_ii --------------------------
	.section	.nv.info._Z18kQuantizeBlockwiseIfLi256ELi2ELi0ELi1EEvPfPT_S0_PhS0_ii,"",@"SHT_CUDA_INFO"
	.sectionflags	@""
	.align	4


	//----- nvinfo : EIATTR_CUDA_API_VERSION
	.align		4
        /*0000*/ 	.byte	0x04, 0x37
        /*0002*/ 	.short	(.L_3301 - .L_3300)
.L_3300:
        /*0004*/ 	.word	0x00000082


	//----- nvinfo : EIATTR_KPARAM_INFO
	.align		4
.L_3301:
        /*0008*/ 	.byte	0x04, 0x17
        /*000a*/ 	.short	(.L_3303 - .L_3302)
.L_3302:
        /*000c*/ 	.word	0x00000000
        /*0010*/ 	.short	0x0006
        /*0012*/ 	.short	0x002c
        /*0014*/ 	.byte	0x00, 0xf0, 0x11, 0x00


	//----- nvinfo : EIATTR_KPARAM_INFO
	.align		4
.L_3303:
        /*0018*/ 	.byte	0x04, 0x17
        /*001a*/ 	.short	(.L_3305 - .L_3304)
.L_3304:
        /*001c*/ 	.word	0x00000000
        /*0020*/ 	.short	0x0005
        /*0022*/ 	.short	0x0028
        /*0024*/ 	.byte	0x00, 0xf0, 0x11, 0x00


	//----- nvinfo : EIATTR_KPARAM_INFO
	.align		4
.L_3305:
        /*0028*/ 	.byte	0x04, 0x17
        /*002a*/ 	.short	(.L_3307 - .L_3306)
.L_3306:
        /*002c*/ 	.word	0x00000000
        /*0030*/ 	.short	0x0004
        /*0032*/ 	.short	0x0020
        /*0034*/ 	.byte	0x00, 0xf5, 0x21, 0x00


	//----- nvinfo : EIATTR_KPARAM_INFO
	.align		4
.L_3307:
        /*0038*/ 	.byte	0x04, 0x17
        /*003a*/ 	.short	(.L_3309 - .L_3308)
.L_3308:
        /*003c*/ 	.word	0x00000000
        /*0040*/ 	.short	0x0003
        /*0042*/ 	.short	0x0018
        /*0044*/ 	.byte	0x00, 0xf5, 0x21, 0x00


	//----- nvinfo : EIATTR_KPARAM_INFO
	.align		4
.L_3309:
        /*0048*/ 	.byte	0x04, 0x17
        /*004a*/ 	.short	(.L_3311 - .L_3310)
.L_3310:
        /*004c*/ 	.word	0x00000000
        /*0050*/ 	.short	0x0002
        /*0052*/ 	.short	0x0010
        /*0054*/ 	.byte	0x00, 0xf5, 0x21, 0x00


	//----- nvinfo : EIATTR_KPARAM_INFO
	.align		4
.L_3311:
        /*0058*/ 	.byte	0x04, 0x17
        /*005a*/ 	.short	(.L_3313 - .L_3312)
.L_3312:
        /*005c*/ 	.word	0x00000000
        /*0060*/ 	.short	0x0001
        /*0062*/ 	.short	0x0008
        /*0064*/ 	.byte	0x00, 0xf5, 0x21, 0x00


	//----- nvinfo : EIATTR_KPARAM_INFO
	.align		4
.L_3313:
        /*0068*/ 	.byte	0x04, 0x17
        /*006a*/ 	.short	(.L_3315 - .L_3314)
.L_3314:
        /*006c*/ 	.word	0x00000000
        /*0070*/ 	.short	0x0000
        /*0072*/ 	.short	0x0000
        /*0074*/ 	.byte	0x00, 0xf5, 0x21, 0x00


	//----- nvinfo : EIATTR_SPARSE_MMA_MASK
	.align		4
.L_3315:
        /*0078*/ 	.byte	0x03, 0x50
        /*007a*/ 	.short	0x0000


	//----- nvinfo : EIATTR_MAXREG_COUNT
	.align		4
        /*007c*/ 	.byte	0x03, 0x1b
        /*007e*/ 	.short	0x00ff


	//----- nvinfo : EIATTR_NUM_BARRIERS
	.align		4
        /*0080*/ 	.byte	0x02, 0x4c
        /*0082*/ 	.byte	0x01
	.zero		1


	//----- nvinfo : EIATTR_MERCURY_ISA_VERSION
	.align		4
        /*0084*/ 	.byte	0x03, 0x5f
        /*0086*/ 	.short	0x0101


	//----- nvinfo : EIATTR_COOP_GROUP_MASK_REGIDS
	.align		4
        /*0088*/ 	.byte	0x04, 0x29
        /*008a*/ 	.short	(.L_3317 - .L_3316)


	//   ....[0]....
.L_3316:
        /*008c*/ 	.word	0xffffffff


	//   ....[1]....
        /*0090*/ 	.word	0xffffffff


	//   ....[2]....
        /*0094*/ 	.word	0xffffffff


	//   ....[3]....
        /*0098*/ 	.word	0xffffffff


	//   ....[4]....
        /*009c*/ 	.word	0xffffffff


	//   ....[5]....
        /*00a0*/ 	.word	0xffffffff


	//   ....[6]....
        /*00a4*/ 	.word	0xffffffff


	//   ....[7]....
        /*00a8*/ 	.word	0xffffffff


	//   ....[8]....
        /*00ac*/ 	.word	0xffffffff


	//   ....[9]....
        /*00b0*/ 	.word	0xffffffff


	//   ....[10]....
        /*00b4*/ 	.word	0xffffffff


	//   ....[11]....
        /*00b8*/ 	.word	0xffffffff


	//----- nvinfo : EIATTR_COOP_GROUP_INSTR_OFFSETS
	.align		4
.L_3317:
        /*00bc*/ 	.byte	0x04, 0x28
        /*00be*/ 	.short	(.L_3319 - .L_3318)


	//   ....[0]....
.L_3318:
        /*00c0*/ 	.word	0x00000350


	//   ....[1]....
        /*00c4*/ 	.word	0x00000390


	//   ....[2]....
        /*00c8*/ 	.word	0x00000400


	//   ....[3]....
        /*00cc*/ 	.word	0x00000440


	//   ....[4]....
        /*00d0*/ 	.word	0x00000480


	//   ....[5]....
        /*00d4*/ 	.word	0x000004c0


	//   ....[6]....
        /*00d8*/ 	.word	0x00000640


	//   ....[7]....
        /*00dc*/ 	.word	0x00000690


	//   ....[8]....
        /*00e0*/ 	.word	0x000006e0


	//   ....[9]....
        /*00e4*/ 	.word	0x00000730


	//   ....[10]....
        /*00e8*/ 	.word	0x00000770


	//   ....[11]....
        /*00ec*/ 	.word	0x00000da0


	//----- nvinfo : EIATTR_VRC_CTA_INIT_COUNT
	.align		4
.L_3319:
        /*00f0*/ 	.byte	0x02, 0x4a
	.zero		1
	.zero		1


	//----- nvinfo : EIATTR_EXIT_INSTR_OFFSETS
	.align		4
        /*00f4*/ 	.byte	0x04, 0x1c
        /*00f6*/ 	.short	(.L_3321 - .L_3320)


	//   ....[0]....
.L_3320:
        /*00f8*/ 	.word	0x00000080


	//   ....[1]....
        /*00fc*/ 	.word	0x00000e80


	//----- nvinfo : EIATTR_CRS_STACK_SIZE
	.align		4
.L_3321:
        /*0100*/ 	.byte	0x04, 0x1e
        /*0102*/ 	.short	(.L_3323 - .L_3322)
.L_3322:
        /*0104*/ 	.word	0x00000000


	//----- nvinfo : EIATTR_CBANK_PARAM_SIZE
	.align		4
.L_3323:
        /*0108*/ 	.byte	0x03, 0x19
        /*010a*/ 	.short	0x0030


	//----- nvinfo : EIATTR_PARAM_CBANK
	.align		4
        /*010c*/ 	.byte	0x04, 0x0a
        /*010e*/ 	.short	(.L_3325 - .L_3324)
	.align		4
.L_3324:
        /*0110*/ 	.word	index@(.nv.constant0._Z18kQuantizeBlockwiseIfLi256ELi2ELi0ELi1EEvPfPT_S0_PhS0_ii)
        /*0114*/ 	.short	0x0380
        /*0116*/ 	.short	0x0030


	//----- nvinfo : EIATTR_SW_WAR
	.align		4
.L_3325:
        /*0118*/ 	.byte	0x04, 0x36
        /*011a*/ 	.short	(.L_3327 - .L_3326)
.L_3326:
        /*011c*/ 	.word	0x00000008
.L_3327:


//--------------------- .nv.info._Z18kQuantizeBlockwiseIfLi512ELi2ELi0ELi1EEvPfPT_S0_PhS0_ii --------------------------
	.section	.nv.info._Z18kQuantizeBlockwiseIfLi512ELi2ELi0ELi1EEvPfPT_S0_PhS0_ii,"",@"SHT_CUDA_INFO"
	.sectionflags	@""
	.align	4


	//----- nvinfo : EIATTR_CUDA_API_VERSION
	.align		4
        /*0000*/ 	.byte	0x04, 0x37
        /*0002*/ 	.short	(.L_3329 - .L_3328)
.L_3328:
        /*0004*/ 	.word	0x00000082


	//----- nvinfo : EIATTR_KPARAM_INFO
	.align		4
.L_3329:
        /*0008*/ 	.byte	0x04, 0x17
        /*000a*/ 	.short	(.L_3331 - .L_3330)
.L_3330:
        /*000c*/ 	.word	0x00000000
        /*0010*/ 	.short	0x0006
        /*0012*/ 	.short	0x002c
        /*0014*/ 	.byte	0x00, 0xf0, 0x11, 0x00


	//----- nvinfo : EIATTR_KPARAM_INFO
	.align		4
.L_3331:
        /*0018*/ 	.byte	0x04, 0x17
        /*001a*/ 	.short	(.L_3333 - .L_3332)
.L_3332:
        /*001c*/ 	.word	0x00000000
        /*0020*/ 	.short	0x0005
        /*0022*/ 	.short	0x0028
        /*0024*/ 	.byte	0x00, 0xf0, 0x11, 0x00


	//----- nvinfo : EIATTR_KPARAM_INFO
	.align		4
.L_3333:
        /*0028*/ 	.byte	0x04, 0x17
        /*002a*/ 	.short	(.L_3335 - .L_3334)
.L_3334:
        /*002c*/ 	.word	0x00000000
        /*0030*/ 	.short	0x0004
        /*0032*/ 	.short	0x0020
        /*0034*/ 	.byte	0x00, 0xf5, 0x21, 0x00


	//----- nvinfo : EIATTR_KPARAM_INFO
	.align		4
.L_3335:
        /*0038*/ 	.byte	0x04, 0x17
        /*003a*/ 	.short	(.L_3337 - .L_3336)
.L_3336:
        /*003c*/ 	.word	0x00000000
        /*0040*/ 	.short	0x0003
        /*0042*/ 	.short	0x0018
        /*0044*/ 	.byte	0x00, 0xf5, 0x21, 0x00


	//----- nvinfo : EIATTR_KPARAM_INFO
	.align		4
.L_3337:
        /*0048*/ 	.byte	0x04, 0x17
        /*004a*/ 	.short	(.L_3339 - .L_3338)
.L_3338:
        /*004c*/ 	.word	0x00000000
        /*0050*/ 	.short	0x0002
        /*0052*/ 	.short	0x0010
        /*0054*/ 	.byte	0x00, 0xf5, 0x21, 0x00


	//----- nvinfo : EIATTR_KPARAM_INFO
	.align		4
.L_3339:
        /*0058*/ 	.byte	0x04, 0x17
        /*005a*/ 	.short	(.L_3341 - .L_3340)
.L_3340:
        /*005c*/ 	.word	0x00000000
        /*0060*/ 	.short	0x0001
        /*0062*/ 	.short	0x0008
        /*0064*/ 	.byte	0x00, 0xf5, 0x21, 0x00


	//----- nvinfo : EIATTR_KPARAM_INFO
	.align		4
.L_3341:
        /*0068*/ 	.byte	0x04, 0x17
        /*006a*/ 	.short	(.L_3343 - .L_3342)
.L_3342:
        /*006c*/ 	.word	0x00000000
        /*0070*/ 	.short	0x0000
        /*0072*/ 	.short	0x0000
        /*0074*/ 	.byte	0x00, 0xf5, 0x21, 0x00


	//----- nvinfo : EIATTR_SPARSE_MMA_MASK
	.align		4
.L_3343:
        /*0078*/ 	.byte	0x03, 0x50
        /*007a*/ 	.short	0x0000


	//----- nvinfo : EIATTR_MAXREG_COUNT
	.align		4
        /*007c*/ 	.byte	0x03, 0x1b
        /*007e*/ 	.short	0x00ff


	//----- nvinfo : EIATTR_NUM_BARRIERS
	.align		4
        /*0080*/ 	.byte	0x02, 0x4c
        /*0082*/ 	.byte	0x01
	.zero		1


	//----- nvinfo : EIATTR_MERCURY_ISA_VERSION
	.align		4
        /*0084*/ 	.byte	0x03, 0x5f
        /*0086*/ 	.short	0x0101


	//----- nvinfo : EIATTR_COOP_GROUP_MASK_REGIDS
	.align		4
        /*0088*/ 	.byte	0x04, 0x29
        /*008a*/ 	.short	(.L_3345 - .L_3344)


	//   ....[0]....
.L_3344:
        /*008c*/ 	.word	0xffffffff


	//   ....[1]....
        /*0090*/ 	.word	0xffffffff


	//   ....[2]....
        /*0094*/ 	.word	0xffffffff


	//   ....[3]....
        /*0098*/ 	.word	0xffffffff


	//   ....[4]....
        /*009c*/ 	.word	0xffffffff


	//   ....[5]....
        /*00a0*/ 	.word	0xffffffff


	//   ....[6]....
        /*00a4*/ 	.word	0xffffffff


	//   ....[7]....
        /*00a8*/ 	.word	0xffffffff


	//   ....[8]....
        /*00ac*/ 	.word	0xffffffff


	//   ....[9]....
        /*00b0*/ 	.word	0xffffffff


	//   ....[10]....
        /*00b4*/ 	.word	0xffffffff


	//   ....[11]....
        /*00b8*/ 	.word	0xffffffff


	//----- nvinfo : EIATTR_COOP_GROUP_INSTR_OFFSETS
	.align		4
.L_3345:
        /*00bc*/ 	.byte	0x04, 0x28
        /*00be*/ 	.short	(.L_3347 - .L_3346)


	//   ....[0]....
.L_3346:
        /*00c0*/ 	.word	0x00000360


	//   ....[1]....
        /*00c4*/ 	.word	0x000003a0


	//   ....[2]....
        /*00c8*/ 	.word	0x00000410


	//   ....[3]....
        /*00cc*/ 	.word	0x00000450


	//   ....[4]....
        /*00d0*/ 	.word	0x00000490


	//   ....[5]....
        /*00d4*/ 	.word	0x000004d0


	//   ....[6]....
        /*00d8*/ 	.word	0x000006e0


	//   ....[7]....
        /*00dc*/ 	.word	0x00000730


	//   ....[8]....
        /*00e0*/ 	.word	0x00000780


	//   ....[9]....
        /*00e4*/ 	.word	0x000007d0


	//   ....[10]....
        /*00e8*/ 	.word	0x00000810


	//   ....[11]....
        /*00ec*/ 	.word	0x00000f20


	//----- nvinfo : EIATTR_VRC_CTA_INIT_COUNT
	.align		4
.L_3347:
        /*00f0*/ 	.byte	0x02, 0x4a
	.zero		1
	.zero		1


	//----- nvinfo : EIATTR_EXIT_INSTR_OFFSETS
	.align		4
        /*00f4*/ 	.byte	0x04, 0x1c
        /*00f6*/ 	.short	(.L_3349 - .L_3348)


	//   ....[0]....
.L_3348:
        /*00f8*/ 	.word	0x00000080


	//   ....[1]....
        /*00fc*/ 	.word	0x00001000


	//----- nvinfo : EIATTR_CRS_STACK_SIZE
	.align		4
.L_3349:
        /*0100*/ 	.byte	0x04, 0x1e
        /*0102*/ 	.short	(.L_3351 - .L_3350)
.L_3350:
        /*0104*/ 	.word	0x00000000


	//----- nvinfo : EIATTR_CBANK_PARAM_SIZE
	.align		4
.L_3351:
        /*0108*/ 	.byte	0x03, 0x19
        /*010a*/ 	.short	0x0030


	//----- nvinfo : EIATTR_PARAM_CBANK
	.align		4
        /*010c*/ 	.byte	0x04, 0x0a
        /*010e*/ 	.short	(.L_3353 - .L_3352)
	.align		4
.L_3352:
        /*0110*/ 	.word	index@(.nv.constant0._Z18kQuantizeBlockwiseIfLi512ELi2ELi0ELi1EEvPfPT_S0_PhS0_ii)
        /*0114*/ 	.short	0x0380
        /*0116*/ 	.short	0x0030


	//----- nvinfo : EIATTR_SW_WAR
	.align		4
.L_3353:
        /*0118*/ 	.byte	0x04, 0x36
        /*011a*/ 	.short	(.L_3355 - .L_3354)
.L_3354:
        /*011c*/ 	.word	0x00000008
.L_3355:


//--------------------- .nv.info._Z18kQuantizeBlockwiseIfLi1024ELi4ELi0ELi1EEvPfPT_S0_PhS0_ii --------------------------
	.section	.nv.info._Z18kQuantizeBlockwiseIfLi1024ELi4ELi0ELi1EEvPfPT_S0_PhS0_ii,"",@"SHT_CUDA_INFO"
	.sectionflags	@""
	.align	4


	//----- nvinfo : EIATTR_CUDA_API_VERSION
	.align		4
        /*0000*/ 	.byte	0x04, 0x37
        /*0002*/ 	.short	(.L_3357 - .L_3356)
.L_3356:
        /*0004*/ 	.word	0x00000082


	//----- nvinfo : EIATTR_KPARAM_INFO
	.align		4
.L_3357:
        /*0008*/ 	.byte	0x04, 0x17
        /*000a*/ 	.short	(.L_3359 - .L_3358)
.L_3358:
        /*000c*/ 	.word	0x00000000
        /*0010*/ 	.short	0x0006
        /*0012*/ 	.short	0x002c
        /*0014*/ 	.byte	0x00, 0xf0, 0x11, 0x00


	//----- nvinfo : EIATTR_KPARAM_INFO
	.align		4
.L_3359:
        /*0018*/ 	.byte	0x04, 0x17
        /*001a*/ 	.short	(.L_3361 - .L_3360)
.L_3360:
        /*001c*/ 	.word	0x00000000
        /*0020*/ 	.short	0x0005
        /*0022*/ 	.short	0x0028
        /*0024*/ 	.byte	0x00, 0xf0, 0x11, 0x00


	//----- nvinfo : EIATTR_KPARAM_INFO
	.align		4
.L_3361:
        /*0028*/ 	.byte	0x04, 0x17
        /*002a*/ 	.short	(.L_3363 - .L_3362)
.L_3362:
        /*002c*/ 	.word	0x00000000
        /*0030*/ 	.short	0x0004
        /*0032*/ 	.short	0x0020
        /*0034*/ 	.byte	0x00, 0xf5, 0x21, 0x00


	//----- nvinfo : EIATTR_KPARAM_INFO
	.align		4
.L_3363:
        /*0038*/ 	.byte	0x04, 0x17
        /*003a*/ 	.short	(.L_3365 - .L_3364)
.L_3364:
        /*003c*/ 	.word	0x00000000
        /*0040*/ 	.short	0x0003
        /*0042*/ 	.short	0x0018
        /*0044*/ 	.byte	0x00, 0xf5, 0x21, 0x00


	//----- nvinfo : EIATTR_KPARAM_INFO
	.align		4
.L_3365:
        /*0048*/ 	.byte	0x04, 0x17
        /*004a*/ 	.short	(.L_3367 - .L_3366)
.L_3366:
        /*004c*/ 	.word	0x00000000
        /*0050*/ 	.short	0x0002
        /*0052*/ 	.short	0x0010
        /*0054*/ 	.byte	0x00, 0xf5, 0x21, 0x00


	//----- nvinfo : EIATTR_KPARAM_INFO
	.align		4
.L_3367:
        /*0058*/ 	.byte	0x04, 0x17
        /*005a*/ 	.short	(.L_3369 - .L_3368)
.L_3368:
        /*005c*/ 	.word	0x00000000
        /*0060*/ 	.short	0x0001
        /*0062*/ 	.short	0x0008
        /*0064*/ 	.byte	0x00, 0xf5, 0x21, 0x00


	//----- nvinfo : EIATTR_KPARAM_INFO
	.align		4
.L_3369:
        /*0068*/ 	.byte	0x04, 0x17
        /*006a*/ 	.short	(.L_3371 - .L_3370)
.L_3370:
        /*006c*/ 	.word	0x00000000
        /*0070*/ 	.short	0x0000
        /*0072*/ 	.short	0x0000
        /*0074*/ 	.byte	0x00, 0xf5, 0x21, 0x00


	//----- nvinfo : EIATTR_SPARSE_MMA_MASK
	.align		4
.L_3371:
        /*0078*/ 	.byte	0x03, 0x50
        /*007a*/ 	.short	0x0000


	//----- nvinfo : EIATTR_MAXREG_COUNT
	.align		4
        /*007c*/ 	.byte	0x03, 0x1b
        /*007e*/ 	.short	0x00ff


	//----- nvinfo : EIATTR_NUM_BARRIERS
	.align		4
        /*0080*/ 	.byte	0x02, 0x4c
        /*0082*/ 	.byte	0x01
	.zero		1


	//----- nvinfo : EIATTR_MERCURY_ISA_VERSION
	.align		4
        /*0084*/ 	.byte	0x03, 0x5f
        /*0086*/ 	.short	0x0101


	//----- nvinfo : EIATTR_COOP_GROUP_MASK_REGIDS
	.align		4
        /*0088*/ 	.byte	0x04, 0x29
        /*008a*/ 	.short	(.L_3373 - .L_3372)


	//   ....[0]....
.L_3372:
        /*008c*/ 	.word	0xffffffff


	//   ....[1]....
        /*0090*/ 	.word	0xffffffff


	//   ....[2]....
        /*0094*/ 	.word	0xffffffff


	//   ....[3]....
        /*0098*/ 	.word	0xffffffff


	//   ....[4]....
        /*009c*/ 	.word	0xffffffff


	//   ....[5]....
        /*00a0*/ 	.word	0xffffffff


	//   ....[6]....
        /*00a4*/ 	.word	0xffffffff


	//   ....[7]....
        /*00a8*/ 	.word	0xffffffff


	//   ....[8]....
        /*00ac*/ 	.word	0xffffffff


	//   ....[9]....
        /*00b0*/ 	.word	0xffffffff


	//   ....[10]....
        /*00b4*/ 	.word	0xffffffff


	//   ....[11]....
        /*00b8*/ 	.word	0xffffffff


	//----- nvinfo : EIATTR_COOP_GROUP_INSTR_OFFSETS
	.align		4
.L_3373:
        /*00bc*/ 	.byte	0x04, 0x28
        /*00be*/ 	.short	(.L_3375 - .L_3374)


	//   ....[0]....
.L_3374:
        /*00c0*/ 	.word	0x000003f0


	//   ....[1]....
        /*00c4*/ 	.word	0x00000440


	//   ....[2]....
        /*00c8*/ 	.word	0x000004b0


	//   ....[3]....
        /*00cc*/ 	.word	0x000004f0


	//   ....[4]....
        /*00d0*/ 	.word	0x00000530


	//   ....[5]....
        /*00d4*/ 	.word	0x00000570


	//   ....[6]....
        /*00d8*/ 	.word	0x000007a0


	//   ....[7]....
        /*00dc*/ 	.word	0x000007f0


	//   ....[8]....
        /*00e0*/ 	.word	0x00000840


	//   ....[9]....
        /*00e4*/ 	.word	0x00000890


	//   ....[10]....
        /*00e8*/ 	.word	0x000008d0


	//   ....[11]....
        /*00ec*/ 	.word	0x00001410


	//----- nvinfo : EIATTR_VRC_CTA_INIT_COUNT
	.align		4
.L_3375:
        /*00f0*/ 	.byte	0x02, 0x4a
	.zero		1
	.zero		1


	//----- nvinfo : EIATTR_EXIT_INSTR_OFFSETS
	.align		4
        /*00f4*/ 	.byte	0x04, 0x1c
        /*00f6*/ 	.short	(.L_3377 - .L_3376)


	//   ....[0]....
.L_3376:
        /*00f8*/ 	.word	0x00000080


	//   ....[1]....
        /*00fc*/ 	.word	0x00001530


	//----- nvinfo : EIATTR_CRS_STACK_SIZE
	.align		4
.L_3377:
        /*0100*/ 	.byte	0x04, 0x1e
        /*0102*/ 	.short	(.L_3379 - .L_3378)
.L_3378:
        /*0104*/ 	.word	0x00000000


	//----- nvinfo : EIATTR_CBANK_PARAM_SIZE
	.align		4
.L_3379:
        /*0108*/ 	.byte	0x03, 0x19
        /*010a*/ 	.short	0x0030


	//----- nvinfo : EIATTR_PARAM_CBANK
	.align		4
        /*010c*/ 	.byte	0x04, 0x0a
        /*010e*/ 	.short	(.L_3381 - .L_3380)
	.align		4
.L_3380:
        /*0110*/ 	.word	index@(.nv.constant0._Z18kQuantizeBlockwiseIfLi1024ELi4ELi0ELi1EEvPfPT_S0_PhS0_ii)
        /*0114*/ 	.short	0x0380
        /*0116*/ 	.short	0x0030


	//----- nvinfo : EIATTR_SW_WAR
	.align		4
.L_3381:
        /*0118*/ 	.byte	0x04, 0x36
        /*011a*/ 	.short	(.L_3383 - .L_3382)
.L_3382:
        /*011c*/ 	.word	0x00000008
.L_3383:


//--------------------- .nv.info._Z18kQuantizeBlockwiseIfLi2048ELi4ELi0ELi1EEvPfPT_S0_PhS0_ii --------------------------
	.section	.nv.info._Z18kQuantizeBlockwiseIfLi2048ELi4ELi0ELi1EEvPfPT_S0_PhS0_ii,"",@"SHT_CUDA_INFO"
	.sectionflags	@""
	.align	4


	//----- nvinfo : EIATTR_CUDA_API_VERSION
	.align		4
        /*0000*/ 	.byte	0x04, 0x37
        /*0002*/ 	.short	(.L_3385 - .L_3384)
.L_3384:
        /*0004*/ 	.word	0x00000082


	//----- nvinfo : EIATTR_KPARAM_INFO
	.align		4
.L_3385:
        /*0008*/ 	.byte	0x04, 0x17
        /*000a*/ 	.short	(.L_3387 - .L_3386)
.L_3386:
        /*000c*/ 	.word	0x00000000
        /*0010*/ 	.short	0x0006
        /*0012*/ 	.short	0x002c
        /*0014*/ 	.byte	0x00, 0xf0, 0x11, 0x00


	//----- nvinfo : EIATTR_KPARAM_INFO
	.align		4
.L_3387:
        /*0018*/ 	.byte	0x04, 0x17
        /*001a*/ 	.short	(.L_3389 - .L_3388)
.L_3388:
        /*001c*/ 	.word	0x00000000
        /*0020*/ 	.short	0x0005
        /*0022*/ 	.short	0x0028
        /*0024*/ 	.byte	0x00, 0xf0, 0x11, 0x00


	//----- nvinfo : EIATTR_KPARAM_INFO
	.align		4
.L_3389:
        /*0028*/ 	.byte	0x04, 0x17
        /*002a*/ 	.short	(.L_3391 - .L_3390)
.L_3390:
        /*002c*/ 	.word	0x00000000
        /*0030*/ 	.short	0x0004
        /*0032*/ 	.short	0x0020
        /*0034*/ 	.byte	0x00, 0xf5, 0x21, 0x00


	//----- nvinfo : EIATTR_KPARAM_INFO
	.align		4
.L_3391:
        /*0038*/ 	.byte	0x04, 0x17
        /*003a*/ 	.short	(.L_3393 - .L_3392)
.L_3392:
        /*003c*/ 	.word	0x00000000
        /*0040*/ 	.short	0x0003
        /*0042*/ 	.short	0x0018
        /*0044*/ 	.byte	0x00, 0xf5, 0x21, 0x00


	//----- nvinfo : EIATTR_KPARAM_INFO
	.align		4
.L_3393:
        /*0048*/ 	.byte	0x04, 0x17
        /*004a*/ 	.short	(.L_3395 - .L_3394)
.L_3394:
        /*004c*/ 	.word	0x00000000
        /*0050*/ 	.short	0x0002
        /*0052*/ 	.short	0x0010
        /*0054*/ 	.byte	0x00, 0xf5, 0x21, 0x00


	//----- nvinfo : EIATTR_KPARAM_INFO
	.align		4
.L_3395:
        /*0058*/ 	.byte	0x04, 0x17
        /*005a*/ 	.short	(.L_3397 - .L_3396)
.L_3396:
        /*005c*/ 	.word	0x00000000
        /*0060*/ 	.short	0x0001
        /*0062*/ 	.short	0x0008
        /*0064*/ 	.byte	0x00, 0xf5, 0x21, 0x00


	//----- nvinfo : EIATTR_KPARAM_INFO
	.align		4
.L_3397:
        /*0068*/ 	.byte	0x04, 0x17
        /*006a*/ 	.short	(.L_3399 - .L_3398)
.L_3398:
        /*006c*/ 	.word	0x00000000
        /*0070*/ 	.short	0x0000
        /*0072*/ 	.short	0x0000
        /*0074*/ 	.byte	0x00, 0xf5, 0x21, 0x00


	//----- nvinfo : EIATTR_SPARSE_MMA_MASK
	.align		4
.L_3399:
        /*0078*/ 	.byte	0x03, 0x50
        /*007a*/ 	.short	0x0000


	//----- nvinfo : EIATTR_MAXREG_COUNT
	.align		4
        /*007c*/ 	.byte	0x03, 0x1b
        /*007e*/ 	.short	0x00ff


	//----- nvinfo : EIATTR_NUM_BARRIERS
	.align		4
        /*0080*/ 	.byte	0x02, 0x4c
        /*0082*/ 	.byte	0x01
	.zero		1


	//----- nvinfo : EIATTR_MERCURY_ISA_VERSION
	.align		4
        /*0084*/ 	.byte	0x03, 0x5f
        /*0086*/ 	.short	0x0101


	//----- nvinfo : EIATTR_UNUSED_LOAD_BYTE_OFFSET
	.align		4
        /*0088*/ 	.byte	0x04, 0x44
        /*008a*/ 	.short	(.L_3401 - .L_3400)


	//   ....[0]....
.L_3400:
        /*008c*/ 	.word	0x00000600
        /*0090*/ 	.word	0x0000fff0


	//   ....[1]....
        /*0094*/ 	.word	0x00000a70
        /*0098*/ 	.word	0x0000fff0


	//----- nvinfo : EIATTR_COOP_GROUP_MASK_REGIDS
	.align		4
.L_3401:
        /*009c*/ 	.byte	0x04, 0x29
        /*009e*/ 	.short	(.L_3403 - .L_3402)


	//   ....[0]....
.L_3402:
        /*00a0*/ 	.word	0xffffffff


	//   ....[1]....
        /*00a4*/ 	.word	0xffffffff


	//   ....[2]....
        /*00a8*/ 	.word	0xffffffff


	//   ....[3]....
        /*00ac*/ 	.word	0xffffffff


	//   ....[4]....
        /*00b0*/ 	.word	0xffffffff


	//   ....[5]....
        /*00b4*/ 	.word	0xffffffff


	//   ....[6]....
        /*00b8*/ 	.word	0xffffffff


	//   ....[7]....
        /*00bc*/ 	.word	0xffffffff


	//   ....[8]....
        /*00c0*/ 	.word	0xffffffff


	//   ....[9]....
        /*00c4*/ 	.word	0xffffffff


	//   ....[10]....
        /*00c8*/ 	.word	0xffffffff


	//   ....[11]....
        /*00cc*/ 	.word	0xffffffff


	//----- nvinfo : EIATTR_COOP_GROUP_INSTR_OFFSETS
	.align		4
.L_3403:
        /*00d0*/ 	.byte	0x04, 0x28
        /*00d2*/ 	.short	(.L_3405 - .L_3404)


	//   ....[0]....
.L_3404:
        /*00d4*/ 	.word	0x000003f0


	//   ....[1]....
        /*00d8*/ 	.word	0x00000440


	//   ....[2]....
        /*00dc*/ 	.word	0x000004b0


	//   ....[3]....
        /*00e0*/ 	.word	0x000004f0


	//   ....[4]....
        /*00e4*/ 	.word	0x00000530


	//   ....[5]....
        /*00e8*/ 	.word	0x00000570


	//   ....[6]....
        /*00ec*/ 	.word	0x000008b0


	//   ....[7]....
        /*00f0*/ 	.word	0x00000900


	//   ....[8]....
        /*00f4*/ 	.word	0x00000950


	//   ....[9]....
        /*00f8*/ 	.word	0x000009a0


	//   ....[10]....
        /*00fc*/ 	.word	0x000009e0


	//   ....[11]....
        /*0100*/ 	.word	0x000016b0


	//----- nvinfo : EIATTR_VRC_CTA_INIT_COUNT
	.align		4
.L_3405:
        /*0104*/ 	.byte	0x02, 0x4a
	.zero		1
	.zero		1


	//----- nvinfo : EIATTR_EXIT_INSTR_OFFSETS
	.align		4
        /*0108*/ 	.byte	0x04, 0x1c
        /*010a*/ 	.short	(.L_3407 - .L_3406)


	//   ....[0]....
.L_3406:
        /*010c*/ 	.word	0x00000080


	//   ....[1]....
        /*0110*/ 	.word	0x000017c0


	//----- nvinfo : EIATTR_CRS_STACK_SIZE
	.align		4
.L_3407:
        /*0114*/ 	.byte	0x04, 0x1e
        /*0116*/ 	.short	(.L_3409 - .L_3408)
.L_3408:
        /*0118*/ 	.word	0x00000000


	//----- nvinfo : EIATTR_CBANK_PARAM_SIZE
	.align		4
.L_3409:
        /*011c*/ 	.byte	0x03, 0x19
        /*011e*/ 	.short	0x0030


	//----- nvinfo : EIATTR_PARAM_CBANK
	.align		4
        /*0120*/ 	.byte	0x04, 0x0a
        /*0122*/ 	.short	(.L_3411 - .L_3410)
	.align		4
.L_3410:
        /*0124*/ 	.word	index@(.nv.constant0._Z18kQuantizeBlockwiseIfLi2048ELi4ELi0ELi1EEvPfPT_S0_PhS0_ii)
        /*0128*/ 	.short	0x0380
        /*012a*/ 	.short	0x0030


	//----- nvinfo : EIATTR_SW_WAR
	.align		4
.L_3411:
        /*012c*/ 	.byte	0x04, 0x36
        /*012e*/ 	.short	(.L_3413 - .L_3412)
.L_3412:
        /*0130*/ 	.word	0x00000008
.L_3413:


//--------------------- .nv.info._Z18kQuantizeBlockwiseIfLi4096ELi4ELi0ELi1EEvPfPT_S0_PhS0_ii --------------------------
	.section	.nv.info._Z18kQuantizeBlockwiseIfLi4096ELi4ELi0ELi1EEvPfPT_S0_PhS0_ii,"",@"SHT_CUDA_INFO"
	.sectionflags	@""
	.align	4


	//----- nvinfo : EIATTR_CUDA_API_VERSION
	.align		4
        /*0000*/ 	.byte	0x04, 0x37
        /*0002*/ 	.short	(.L_3415 - .L_3414)
.L_3414:
        /*0004*/ 	.word	0x00000082


	//----- nvinfo : EIATTR_KPARAM_INFO
	.align		4
.L_3415:
        /*0008*/ 	.byte	0x04, 0x17
        /*000a*/ 	.short	(.L_3417 - .L_3416)
.L_3416:
        /*000c*/ 	.word	0x00000000
        /*0010*/ 	.short	0x0006
        /*0012*/ 	.short	0x002c
        /*0014*/ 	.byte	0x00, 0xf0, 0x11, 0x00


	//----- nvinfo : EIATTR_KPARAM_INFO
	.align		4
.L_3417:
        /*0018*/ 	.byte	0x04, 0x17
        /*001a*/ 	.short	(.L_3419 - .L_3418)
.L_3418:
        /*001c*/ 	.word	0x00000000
        /*0020*/ 	.short	0x0005
        /*0022*/ 	.short	0x0028
        /*0024*/ 	.byte	0x00, 0xf0, 0x11, 0x00


	//----- nvinfo : EIATTR_KPARAM_INFO
	.align		4
.L_3419:
        /*0028*/ 	.byte	0x04, 0x17
        /*002a*/ 	.short	(.L_3421 - .L_3420)
.L_3420:
        /*002c*/ 	.word	0x00000000
        /*0030*/ 	.short	0x0004
        /*0032*/ 	.short	0x0020
        /*0034*/ 	.byte	0x00, 0xf5, 0x21, 0x00


	//----- nvinfo : EIATTR_KPARAM_INFO
	.align		4
.L_3421:
        /*0038*/ 	.byte	0x04, 0x17
        /*003a*/ 	.short	(.L_3423 - .L_3422)
.L_3422:
        /*003c*/ 	.word	0x00000000
        /*0040*/ 	.short	0x0003
        /*0042*/ 	.short	0x0018
        /*0044*/ 	.byte	0x00, 0xf5, 0x21, 0x00


	//----- nvinfo : EIATTR_KPARAM_INFO
	.align		4
.L_3423:
        /*0048*/ 	.byte	0x04, 0x17
        /*004a*/ 	.short	(.L_3425 - .L_3424)
.L_3424:
        /*004c*/ 	.word	0x00000000
        /*0050*/ 	.short	0x0002
        /*0052*/ 	.short	0x0010
        /*0054*/ 	.byte	0x00, 0xf5, 0x21, 0x00


	//----- nvinfo : EIATTR_KPARAM_INFO
	.align		4
.L_3425:
        /*0058*/ 	.byte	0x04, 0x17
        /*005a*/ 	.short	(.L_3427 - .L_3426)
.L_3426:
        /*005c*/ 	.word	0x00000000
        /*0060*/ 	.short	0x0001
        /*0062*/ 	.short	0x0008
        /*0064*/ 	.byte	0x00, 0xf5, 0x21, 0x00


	//----- nvinfo : EIATTR_KPARAM_INFO
	.align		4
.L_3427:
        /*0068*/ 	.byte	0x04, 0x17
        /*006a*/ 	.short	(.L_3429 - .L_3428)
.L_3428:
        /*006c*/ 	.word	0x00000000
        /*0070*/ 	.short	0x0000
        /*0072*/ 	.short	0x0000
        /*0074*/ 	.byte	0x00, 0xf5, 0x21, 0x00


	//----- nvinfo : EIATTR_SPARSE_MMA_MASK
	.align		4
.L_3429:
        /*0078*/ 	.byte	0x03, 0x50
        /*007a*/ 	.short	0x0000


	//----- nvinfo : EIATTR_MAXREG_COUNT
	.align		4
        /*007c*/ 	.byte	0x03, 0x1b
        /*007e*/ 	.short	0x00ff


	//----- nvinfo : EIATTR_NUM_BARRIERS
	.align		4
        /*0080*/ 	.byte	0x02, 0x4c
        /*0082*/ 	.byte	0x01
	.zero		1


	//----- nvinfo : EIATTR_MERCURY_ISA_VERSION
	.align		4
        /*0084*/ 	.byte	0x03, 0x5f
        /*0086*/ 	.short	0x0101


	//----- nvinfo : EIATTR_UNUSED_LOAD_BYTE_OFFSET
	.align		4
        /*0088*/ 	.byte	0x04, 0x44
        /*008a*/ 	.short	(.L_3431 - .L_3430)


	//   ....[0]....
.L_3430:
        /*008c*/ 	.word	0x00000600
        /*0090*/ 	.word	0x0000fff0


	//   ....[1]....
        /*0094*/ 	.word	0x00000cb0
        /*0098*/ 	.word	0x0000fff0


	//----- nvinfo : EIATTR_COOP_GROUP_MASK_REGIDS
	.align		4
.L_3431:
        /*009c*/ 	.byte	0x04, 0x29
        /*009e*/ 	.short	(.L_3433 - .L_3432)


	//   ....[0]....
.L_3432:
        /*00a0*/ 	.word	0xffffffff


	//   ....[1]....
        /*00a4*/ 	.word	0xffffffff


	//   ....[2]....
        /*00a8*/ 	.word	0xffffffff


	//   ....[3]....
        /*00ac*/ 	.word	0xffffffff


	//   ....[4]....
        /*00b0*/ 	.word	0xffffffff


	//   ....[5]....
        /*00b4*/ 	.word	0xffffffff


	//   ....[6]....
        /*00b8*/ 	.word	0xffffffff


	//   ....[7]....
        /*00bc*/ 	.word	0xffffffff


	//   ....[8]....
        /*00c0*/ 	.word	0xffffffff


	//   ....[9]....
        /*00c4*/ 	.word	0xffffffff


	//   ....[10]....
        /*00c8*/ 	.word	0xffffffff


	//   ....[11]....
        /*00cc*/ 	.word	0xffffffff


	//----- nvinfo : EIATTR_COOP_GROUP_INSTR_OFFSETS
	.align		4
.L_3433:
        /*00d0*/ 	.byte	0x04, 0x28
        /*00d2*/ 	.short	(.L_3435 - .L_3434)


	//   ....[0]....
.L_3434:
        /*00d4*/ 	.word	0x000003f0


	//   ....[1]....
        /*00d8*/ 	.word	0x00000440


	//   ....[2]....
        /*00dc*/ 	.word	0x000004b0


	//   ....[3]....
        /*00e0*/ 	.word	0x000004f0


	//   ....[4]....
        /*00e4*/ 	.word	0x00000530


	//   ....[5]....
        /*00e8*/ 	.word	0x00000570


	//   ....[6]....
        /*00ec*/ 	.word	0x00000af0


	//   ....[7]....
        /*00f0*/ 	.word	0x00000b40


	//   ....[8]....
        /*00f4*/ 	.word	0x00000b90


	//   ....[9]....
        /*00f8*/ 	.word	0x00000be0


	//   ....[10]....
        /*00fc*/ 	.word	0x00000c20


	//   ....[11]....
        /*0100*/ 	.word	0x00001c30


	//----- nvinfo : EIATTR_VRC_CTA_INIT_COUNT
	.align		4
.L_3435:
        /*0104*/ 	.byte	0x02, 0x4a
	.zero		1
	.zero		1


	//----- nvinfo : EIATTR_EXIT_INSTR_OFFSETS
	.align		4
        /*0108*/ 	.byte	0x04, 0x1c
        /*010a*/ 	.short	(.L_3437 - .L_3436)


	//   ....[0]....
.L_3436:
        /*010c*/ 	.word	0x00000080


	//   ....[1]....
        /*0110*/ 	.word	0x00001d40


	//----- nvinfo : EIATTR_CRS_STACK_SIZE
	.align		4
.L_3437:
        /*0114*/ 	.byte	0x04, 0x1e
        /*0116*/ 	.short	(.L_3439 - .L_3438)
.L_3438:
        /*0118*/ 	.word	0x00000000


	//----- nvinfo : EIATTR_CBANK_PARAM_SIZE
	.align		4
.L_3439:
        /*011c*/ 	.byte	0x03, 0x19
        /*011e*/ 	.short	0x0030


	//----- nvinfo : EIATTR_PARAM_CBANK
	.align		4
        /*0120*/ 	.byte	0x04, 0x0a
        /*0122*/ 	.short	(.L_3441 - .L_3440)
	.align		4
.L_3440:
        /*0124*/ 	.word	index@(.nv.constant0._Z18kQuantizeBlockwiseIfLi4096ELi4ELi0ELi1EEvPfPT_S0_PhS0_ii)
        /*0128*/ 	.short	0x0380
        /*012a*/ 	.short	0x0030


	//----- nvinfo : EIATTR_SW_WAR
	.align		4
.L_3441:
        /*012c*/ 	.byte	0x04, 0x36
        /*012e*/ 	.short	(.L_3443 - .L_3442)
.L_3442:
        /*0130*/ 	.word	0x00000008
.L_3443:


//--------------------- .nv.info._Z18kQuantizeBlockwiseIfLi64ELi2ELi0ELi0EEvPfPT_S0_PhS0_ii --------------------------
	.section	.nv.info._Z18kQuantizeBlockwiseIfLi64ELi2ELi0ELi0EEvPfPT_S0_PhS0_ii,"",@"SHT_CUDA_INFO"
	.sectionflags	@""
	.align	4


	//----- nvinfo : EIATTR_CUDA_API_VERSION
	.align		4
        /*0000*/ 	.byte	0x04, 0x37
        /*0002*/ 	.short	(.L_3445 - .L_3444)
.L_3444:
        /*0004*/ 	.word	0x00000082


	//----- nvinfo : EIATTR_KPARAM_INFO
	.align		4
.L_3445:
        /*0008*/ 	.byte	0x04, 0x17
        /*000a*/ 	.short	(.L_3447 - .L_3446)
.L_3446:
        /*000c*/ 	.word	0x00000000
        /*0010*/ 	.short	0x0006
        /*0012*/ 	.short	0x002c
        /*0014*/ 	.byte	0x00, 0xf0, 0x11, 0x00


	//----- nvinfo : EIATTR_KPARAM_INFO
	.align		4
.L_3447:
        /*0018*/ 	.byte	0x04, 0x17
        /*001a*/ 	.short	(.L_3449 - .L_3448)
.L_3448:
        /*001c*/ 	.word	0x00000000
        /*0020*/ 	.short	0x0005
        /*0022*/ 	.short	0x0028
        /*0024*/ 	.byte	0x00, 0xf0, 0x11, 0x00


	//----- nvinfo : EIATTR_KPARAM_INFO
	.align		4
.L_3449:
        /*0028*/ 	.byte	0x04, 0x17
        /*002a*/ 	.short	(.L_3451 - .L_3450)
.L_3450:
        /*002c*/ 	.word	0x00000000
        /*0030*/ 	.short	0x0004
        /*0032*/ 	.short	0x0020
        /*0034*/ 	.byte	0x00, 0xf5, 0x21, 0x00


	//----- nvinfo : EIATTR_KPARAM_INFO
	.align		4
.L_3451:
        /*0038*/ 	.byte	0x04, 0x17
        /*003a*/ 	.short	(.L_3453 - .L_3452)
.L_3452:
        /*003c*/ 	.word	0x00000000
        /*0040*/ 	.short	0x0003
        /*0042*/ 	.short	0x0018
        /*0044*/ 	.byte	0x00, 0xf5, 0x21, 0x00


	//----- nvinfo : EIATTR_KPARAM_INFO
	.align		4
.L_3453:
        /*0048*/ 	.byte	0x04, 0x17
        /*004a*/ 	.short	(.L_3455 - .L_3454)
.L_3454:
        /*004c*/ 	.word	0x00000000
        /*0050*/ 	.short	0x0002
        /*0052*/ 	.short	0x0010
        /*0054*/ 	.byte	0x00, 0xf5, 0x21, 0x00


	//----- nvinfo : EIATTR_KPARAM_INFO
	.align		4
.L_3455:
        /*0058*/ 	.byte	0x04, 0x17
        /*005a*/ 	.short	(.L_3457 - .L_3456)
.L_3456:
        /*005c*/ 	.word	0x00000000
        /*0060*/ 	.short	0x0001
        /*0062*/ 	.short	0x0008
        /*0064*/ 	.byte	0x00, 0xf5, 0x21, 0x00


	//----- nvinfo : EIATTR_KPARAM_INFO
	.align		4
.L_3457:
        /*0068*/ 	.byte	0x04, 0x17
        /*006a*/ 	.short	(.L_3459 - .L_3458)
.L_3458:
        /*006c*/ 	.word	0x00000000
        /*0070*/ 	.short	0x0000
        /*0072*/ 	.short	0x0000
        /*0074*/ 	.byte	0x00, 0xf5, 0x21, 0x00


	//----- nvinfo : EIATTR_SPARSE_MMA_MASK
	.align		4
.L_3459:
        /*0078*/ 	.byte	0x03, 0x50
        /*007a*/ 	.short	0x0000


	//----- nvinfo : EIATTR_MAXREG_COUNT
	.align		4
        /*007c*/ 	.byte	0x03, 0x1b
        /*007e*/ 	.short	0x00ff


	//----- nvinfo : EIATTR_NUM_BARRIERS
	.align		4
        /*0080*/ 	.byte	0x02, 0x4c
        /*0082*/ 	.byte	0x01
	.zero		1


	//----- nvinfo : EIATTR_MERCURY_ISA_VERSION
	.align		4
        /*0084*/ 	.byte	0x03, 0x5f
        /*0086*/ 	.short	0x0101


	//----- nvinfo : EIATTR_COOP_GROUP_MASK_REGIDS
	.align		4
        /*0088*/ 	.byte	0x04, 0x29
        /*008a*/ 	.short	(.L_3461 - .L_3460)


	//   ....[0]....
.L_3460:
        /*008c*/ 	.word	0xffffffff


	//   ....[1]....
        /*0090*/ 	.word	0xffffffff


	//   ....[2]....
        /*0094*/ 	.word	0xffffffff


	//   ....[3]....
        /*0098*/ 	.word	0xffffffff


	//   ....[4]....
        /*009c*/ 	.word	0xffffffff


	//   ....[5]....
        /*00a0*/ 	.word	0xffffffff


	//   ....[6]....
        /*00a4*/ 	.word	0xffffffff


	//   ....[7]....
        /*00a8*/ 	.word	0xffffffff


	//   ....[8]....
        /*00ac*/ 	.word	0xffffffff


	//   ....[9]....
        /*00b0*/ 	.word	0xffffffff


	//   ....[10]....
        /*00b4*/ 	.word	0xffffffff


	//   ....[11]....
        /*00b8*/ 	.word	0xffffffff


	//----- nvinfo : EIATTR_COOP_GROUP_INSTR_OFFSETS
	.align		4
.L_3461:
        /*00bc*/ 	.byte	0x04, 0x28
        /*00be*/ 	.short	(.L_3463 - .L_3462)


	//   ....[0]....
.L_3462:
        /*00c0*/ 	.word	0x00000800


	//   ....[1]....
        /*00c4*/ 	.word	0x00000840


	//   ....[2]....
        /*00c8*/ 	.word	0x000008b0


	//   ....[3]....
        /*00cc*/ 	.word	0x000008f0


	//   ....[4]....
        /*00d0*/ 	.word	0x00000930


	//   ....[5]....
        /*00d4*/ 	.word	0x00000970


	//   ....[6]....
        /*00d8*/ 	.word	0x00000a00


	//   ....[7]....
        /*00dc*/ 	.word	0x00000a50


	//   ....[8]....
        /*00e0*/ 	.word	0x00000aa0


	//   ....[9]....
        /*00e4*/ 	.word	0x00000af0


	//   ....[10]....
        /*00e8*/ 	.word	0x00000b30


	//   ....[11]....
        /*00ec*/ 	.word	0x000016f0


	//----- nvinfo : EIATTR_VRC_CTA_INIT_COUNT
	.align		4
.L_3463:
        /*00f0*/ 	.byte	0x02, 0x4a
	.zero		1
	.zero		1


	//----- nvinfo : EIATTR_EXIT_INSTR_OFFSETS
	.align		4
        /*00f4*/ 	.byte	0x04, 0x1c
        /*00f6*/ 	.short	(.L_3465 - .L_3464)


	//   ....[0]....
.L_3464:
        /*00f8*/ 	.word	0x00000610


	//   ....[1]....
        /*00fc*/ 	.word	0x00001810


	//----- nvinfo : EIATTR_CRS_STACK_SIZE
	.align		4
.L_3465:
        /*0100*/ 	.byte	0x04, 0x1e
        /*0102*/ 	.short	(.L_3467 - .L_3466)
.L_3466:
        /*0104*/ 	.word	0x00000000


	//----- nvinfo : EIATTR_CBANK_PARAM_SIZE
	.align		4
.L_3467:
        /*0108*/ 	.byte	0x03, 0x19
        /*010a*/ 	.short	0x0030


	//----- nvinfo : EIATTR_PARAM_CBANK
	.align		4
        /*010c*/ 	.byte	0x04, 0x0a
        /*010e*/ 	.short	(.L_3469 - .L_3468)
	.align		4
.L_3468:
        /*0110*/ 	.word	index@(.nv.constant0._Z18kQuantizeBlockwiseIfLi64ELi2ELi0ELi0EEvPfPT_S0_PhS0_ii)
        /*0114*/ 	.short	0x0380
        /*0116*/ 	.short	0x0030


	//----- nvinfo : EIATTR_SW_WAR
	.align		4
.L_3469:
        /*0118*/ 	.byte	0x04, 0x36
        /*011a*/ 	.short	(.L_3471 - .L_3470)
.L_3470:
        /*011c*/ 	.word	0x00000008
.L_3471:


//--------------------- .nv.info._Z18kQuantizeBlockwiseIfLi128ELi2ELi0ELi0EEvPfPT_S0_PhS0_ii --------------------------
	.section	.nv.info._Z18kQuantizeBlockwiseIfLi128ELi2ELi0ELi0EEvPfPT_S0_PhS0_ii,"",@"SHT_CUDA_INFO"
	.sectionflags	@""
	.align	4


	//----- nvinfo : EIATTR_CUDA_API_VERSION
	.align		4
        /*0000*/ 	.byte	0x04, 0x37
        /*0002*/ 	.short	(.L_3473 - .L_3472)
.L_3472:
        /*0004*/ 	.word	0x00000082


	//----- nvinfo : EIATTR_KPARAM_INFO
	.align		4
.L_3473:
        /*0008*/ 	.byte	0x04, 0x17
        /*000a*/ 	.short	(.L_3475 - .L_3474)
.L_3474:
        /*000c*/ 	.word	0x00000000
        /*0010*/ 	.short	0x0006
        /*0012*/ 	.short	0x002c
        /*0014*/ 	.byte	0x00, 0xf0, 0x11, 0x00


	//----- nvinfo : EIATTR_KPARAM_INFO
	.align		4
.L_3475:
        /*0018*/ 	.byte	0x04, 0x17
        /*001a*/ 	.short	(.L_3477 - .L_3476)
.L_3476:
        /*001c*/ 	.word	0x00000000
        /*0020*/ 	.short	0x0005
        /*0022*/ 	.short	0x0028
        /*0024*/ 	.byte	0x00, 0xf0, 0x11, 0x00


	//----- nvinfo : EIATTR_KPARAM_INFO
	.align		4
.L_3477:
        /*0028*/ 	.byte	0x04, 0x17
        /*002a*/ 	.short	(.L_3479 - .L_3478)
.L_3478:
        /*002c*/ 	.word	0x00000000
        /*0030*/ 	.short	0x0004
        /*0032*/ 	.short	0x0020
        /*0034*/ 	.byte	0x00, 0xf5, 0x21, 0x00


	//----- nvinfo : EIATTR_KPARAM_INFO
	.align		4
.L_3479:
        /*0038*/ 	.byte	0x04, 0x17
        /*003a*/ 	.short	(.L_3481 - .L_3480)
.L_3480:
        /*003c*/ 	.word	0x00000000
        /*0040*/ 	.short	0x0003
        /*0042*/ 	.short	0x0018
        /*0044*/ 	.byte	0x00, 0xf5, 0x21, 0x00


	//----- nvinfo : EIATTR_KPARAM_INFO
	.align		4
.L_3481:
        /*0048*/ 	.byte	0x04, 0x17
        /*004a*/ 	.short	(.L_3483 - .L_3482)
.L_3482:
        /*004c*/ 	.word	0x00000000
        /*0050*/ 	.short	0x0002
        /*0052*/ 	.short	0x0010
        /*0054*/ 	.byte	0x00, 0xf5, 0x21, 0x00


	//----- nvinfo : EIATTR_KPARAM_INFO
	.align		4
.L_3483:
        /*0058*/ 	.byte	0x04, 0x17
        /*005a*/ 	.short	(.L_3485 - .L_3484)
.L_3484:
        /*005c*/ 	.word	0x00000000
        /*0060*/ 	.short	0x0001
        /*0062*/ 	.short	0x0008
        /*0064*/ 	.byte	0x00, 0xf5, 0x21, 0x00


	//----- nvinfo : EIATTR_KPARAM_INFO
	.align		4
.L_3485:
        /*0068*/ 	.byte	0x04, 0x17
        /*006a*/ 	.short	(.L_3487 - .L_3486)
.L_3486:
        /*006c*/ 	.word	0x00000000
        /*0070*/ 	.short	0x0000
        /*0072*/ 	.short	0x0000
        /*0074*/ 	.byte	0x00, 0xf5, 0x21, 0x00


	//----- nvinfo : EIATTR_SPARSE_MMA_MASK
	.align		4
.L_3487:
        /*0078*/ 	.byte	0x03, 0x50
        /*007a*/ 	.short	0x0000


	//----- nvinfo : EIATTR_MAXREG_COUNT
	.align		4
        /*007c*/ 	.byte	0x03, 0x1b
        /*007e*/ 	.short	0x00ff


	//----- nvinfo : EIATTR_NUM_BARRIERS
	.align		4
        /*0080*/ 	.byte	0x02, 0x4c
        /*0082*/ 	.byte	0x01
	.zero		1


	//----- nvinfo : EIATTR_MERCURY_ISA_VERSION
	.align		4
        /*0084*/ 	.byte	0x03, 0x5f
        /*0086*/ 	.short	0x0101


	//----- nvinfo : EIATTR_COOP_GROUP_MASK_REGIDS
	.align		4
        /*0088*/ 	.byte	0x04, 0x29
        /*008a*/ 	.short	(.L_3489 - .L_3488)


	//   ....[0]....
.L_3488:
        /*008c*/ 	.word	0xffffffff


	//   ....[1]....
        /*0090*/ 	.word	0xffffffff


	//   ....[2]....
        /*0094*/ 	.word	0xffffffff


	//   ....[3]....
        /*0098*/ 	.word	0xffffffff


	//   ....[4]....
        /*009c*/ 	.word	0xffffffff


	//   ....[5]....
        /*00a0*/ 	.word	0xffffffff


	//   ....[6]....
        /*00a4*/ 	.word	0xffffffff


	//   ....[7]....
        /*00a8*/ 	.word	0xffffffff


	//   ....[8]....
        /*00ac*/ 	.word	0xffffffff


	//   ....[9]....
        /*00b0*/ 	.word	0xffffffff


	//   ....[10]....
        /*00b4*/ 	.word	0xffffffff


	//   ....[11]....
        /*00b8*/ 	.word	0xffffffff


	//----- nvinfo : EIATTR_COOP_GROUP_INSTR_OFFSETS
	.align		4
.L_3489:
        /*00bc*/ 	.byte	0x04, 0x28
        /*00be*/ 	.short	(.L_3491 - .L_3490)


	//   ....[0]....
.L_3490:
        /*00c0*/ 	.word	0x000008f0


	//   ....[1]....
        /*00c4*/ 	.word	0x00000930


	//   ....[2]....
        /*00c8*/ 	.word	0x000009a0


	//   ....[3]....
        /*00cc*/ 	.word	0x000009e0


	//   ....[4]....
        /*00d0*/ 	.word	0x00000a20


	//   ....[5]....
        /*00d4*/ 	.word	0x00000a60


	//   ....[6]....
        /*00d8*/ 	.word	0x00000bb0


	//   ....[7]....
        /*00dc*/ 	.word	0x00000c00


	//   ....[8]....
        /*00e0*/ 	.word	0x00000c50


	//   ....[9]....
        /*00e4*/ 	.word	0x00000ca0


	//   ....[10]....
        /*00e8*/ 	.word	0x00000ce0


	//   ....[11]....
        /*00ec*/ 	.word	0x000019b0


	//----- nvinfo : EIATTR_VRC_CTA_INIT_COUNT
	.align		4
.L_3491:
        /*00f0*/ 	.byte	0x02, 0x4a
	.zero		1
	.zero		1


	//----- nvinfo : EIATTR_EXIT_INSTR_OFFSETS
	.align		4
        /*00f4*/ 	.byte	0x04, 0x1c
        /*00f6*/ 	.short	(.L_3493 - .L_3492)


	//   ....[0]....
.L_3492:
        /*00f8*/ 	.word	0x00000620


	//   ....[1]....
        /*00fc*/ 	.word	0x00001a70


	//----- nvinfo : EIATTR_CRS_STACK_SIZE
	.align		4
.L_3493:
        /*0100*/ 	.byte	0x04, 0x1e
        /*0102*/ 	.short	(.L_3495 - .L_3494)
.L_3494:
        /*0104*/ 	.word	0x00000000


	//----- nvinfo : EIATTR_CBANK_PARAM_SIZE
	.align		4
.L_3495:
        /*0108*/ 	.byte	0x03, 0x19
        /*010a*/ 	.short	0x0030


	//----- nvinfo : EIATTR_PARAM_CBANK
	.align		4
        /*010c*/ 	.byte	0x04, 0x0a
        /*010e*/ 	.short	(.L_3497 - .L_3496)
	.align		4
.L_3496:
        /*0110*/ 	.word	index@(.nv.constant0._Z18kQuantizeBlockwiseIfLi128ELi2ELi0ELi0EEvPfPT_S0_PhS0_ii)
        /*0114*/ 	.short	0x0380
        /*0116*/ 	.short	0x0030


	//----- nvinfo : EIATTR_SW_WAR
	.align		4
.L_3497:
        /*0118*/ 	.byte	0x04, 0x36
        /*011a*/ 	.short	(.L_3499 - .L_3498)
.L_3498:
        /*011c*/ 	.word	0x00000008
.L_3499:


//--------------------- .nv.info._Z18kQuantizeBlockwiseIfLi256ELi2ELi0ELi0EEvPfPT_S0_PhS0_ii --------------------------
	.section	.nv.info._Z18kQuantizeBlockwiseIfLi256ELi2ELi0ELi0EEvPfPT_S0_PhS0_ii,"",@"SHT_CUDA_INFO"
	.sectionflags	@""
	.align	4


	//----- nvinfo : EIATTR_CUDA_API_VERSION
	.align		4
        /*0000*/ 	.byte	0x04, 0x37
        /*0002*/ 	.short	(.L_3501 - .L_3500)
.L_3500:
        /*0004*/ 	.word	0x00000082


	//----- nvinfo : EIATTR_KPARAM_INFO
	.align		4
.L_3501:
        /*0008*/ 	.byte	0x04, 0x17
        /*000a*/ 	.short	(.L_3503 - .L_3502)
.L_3502:
        /*000c*/ 	.word	0x00000000
        /*0010*/ 	.short	0x0006
        /*0012*/ 	.short	0x002c
        /*0014*/ 	.byte	0x00, 0xf0, 0x11, 0x00


	//----- nvinfo : EIATTR_KPARAM_INFO
	.align		4
.L_3503:
        /*0018*/ 	.byte	0x04, 0x17
        /*001a*/ 	.short	(.L_3505 - .L_3504)
.L_3504:
        /*001c*/ 	.word	0x00000000
        /*0020*/ 	.short	0x0005
        /*0022*/ 	.short	0x0028
        /*0024*/ 	.byte	0x00, 0xf0, 0x11, 0x00


	//----- nvinfo : EIATTR_KPARAM_INFO
	.align		4
.L_3505:
        /*0028*/ 	.byte	0x04, 0x17
        /*002a*/ 	.short	(.L_3507 - .L_3506)
.L_3506:
        /*002c*/ 	.word	0x00000000
        /*0030*/ 	.short	0x0004
        /*0032*/ 	.short	0x0020
        /*0034*/ 	.byte	0x00, 0xf5, 0x21, 0x00


	//----- nvinfo : EIATTR_KPARAM_INFO
	.align		4
.L_3507:
        /*0038*/ 	.byte	0x04, 0x17
        /*003a*/ 	.short	(.L_3509 - .L_3508)
.L_3508:
        /*003c*/ 	.word	0x00000000
        /*0040*/ 	.short	0x0003
        /*0042*/ 	.short	0x0018
        /*0044*/ 	.byte	0x00, 0xf5, 0x21, 0x00


	//----- nvinfo : EIATTR_KPARAM_INFO
	.align		4
.L_3509:
        /*0048*/ 	.byte	0x04, 0x17
        /*004a*/ 	.short	(.L_3511 - .L_3510)
.L_3510:
        /*004c*/ 	.word	0x00000000
        /*0050*/ 	.short	0x0002
        /*0052*/ 	.short	0x0010
        /*0054*/ 	.byte	0x00, 0xf5, 0x21, 0x00


	//----- nvinfo : EIATTR_KPARAM_INFO
	.align		4
.L_3511:
        /*0058*/ 	.byte	0x04, 0x17
        /*005a*/ 	.short	(.L_3513 - .L_3512)
.L_3512:
        /*005c*/ 	.word	0x00000000
        /*0060*/ 	.short	0x0001
        /*0062*/ 	.short	0x0008
        /*0064*/ 	.byte	0x00, 0xf5, 0x21, 0x00


	//----- nvinfo : EIATTR_KPARAM_INFO
	.align		4
.L_3513:
        /*0068*/ 	.byte	0x04, 0x17
        /*006a*/ 	.short	(.L_3515 - .L_3514)
.L_3514:
        /*006c*/ 	.word	0x00000000
        /*0070*/ 	.short	0x0000
        /*0072*/ 	.short	0x0000
        /*0074*/ 	.byte	0x00, 0xf5, 0x21, 0x00


	//----- nvinfo : EIATTR_SPARSE_MMA_MASK
	.align		4
.L_3515:
        /*0078*/ 	.byte	0x03, 0x50
        /*007a*/ 	.short	0x0000


	//----- nvinfo : EIATTR_MAXREG_COUNT
	.align		4
        /*007c*/ 	.byte	0x03, 0x1b
        /*007e*/ 	.short	0x00ff


	//----- nvinfo : EIATTR_NUM_BARRIERS
	.align		4
        /*0080*/ 	.byte	0x02, 0x4c
        /*0082*/ 	.byte	0x01
	.zero		1


	//----- nvinfo : EIATTR_MERCURY_ISA_VERSION
	.align		4
        /*0084*/ 	.byte	0x03, 0x5f
        /*0086*/ 	.short	0x0101


	//----- nvinfo : EIATTR_COOP_GROUP_MASK_REGIDS
	.align		4
        /*0088*/ 	.byte	0x04, 0x29
        /*008a*/ 	.short	(.L_3517 - .L_3516)


	//   ....[0]....
.L_3516:
        /*008c*/ 	.word	0xffffffff


	//   ....[1]....
        /*0090*/ 	.word	0xffffffff


	//   ....[2]....
        /*0094*/ 	.word	0xffffffff


	//   ....[3]....
        /*0098*/ 	.word	0xffffffff


	//   ....[4]....
        /*009c*/ 	.word	0xffffffff


	//   ....[5]....
        /*00a0*/ 	.word	0xffffffff


	//   ....[6]....
        /*00a4*/ 	.word	0xffffffff


	//   ....[7]....
        /*00a8*/ 	.word	0xffffffff


	//   ....[8]....
        /*00ac*/ 	.word	0xffffffff


	//   ....[9]....
        /*00b0*/ 	.word	0xffffffff


	//   ....[10]....
        /*00b4*/ 	.word	0xffffffff


	//   ....[11]....
        /*00b8*/ 	.word	0xffffffff


	//----- nvinfo : EIATTR_COOP_GROUP_INSTR_OFFSETS
	.align		4
.L_3517:
        /*00bc*/ 	.byte	0x04, 0x28
        /*00be*/ 	.short	(.L_3519 - .L_3518)


	//   ....[0]....
.L_3518:
        /*00c0*/ 	.word	0x000008f0


	//   ....[1]....
        /*00c4*/ 	.word	0x00000930


	//   ....[2]....
        /*00c8*/ 	.word	0x000009a0


	//   ....[3]....
        /*00cc*/ 	.word	0x000009e0


	//   ....[4]....
        /*00d0*/ 	.word	0x00000a20


	//   ....[5]....
        /*00d4*/ 	.word	0x00000a60


	//   ....[6]....
        /*00d8*/ 	.word	0x00000be0


	//   ....[7]....
        /*00dc*/ 	.word	0x00000c30


	//   ....[8]....
        /*00e0*/ 	.word	0x00000c80


	//   ....[9]....
        /*00e4*/ 	.word	0x00000cd0


	//   ....[10]....
        /*00e8*/ 	.word	0x00000d10


	//   ....[11]....
        /*00ec*/ 	.word	0x00001a70


	//----- nvinfo : EIATTR_VRC_CTA_INIT_COUNT
	.align		4
.L_3519:
        /*00f0*/ 	.byte	0x02, 0x4a
	.zero		1
	.zero		1


	//----- nvinfo : EIATTR_EXIT_INSTR_OFFSETS
	.align		4
        /*00f4*/ 	.byte	0x04, 0x1c
        /*00f6*/ 	.short	(.L_3521 - .L_3520)


	//   ....[0]....
.L_3520:
        /*00f8*/ 	.word	0x00000620


	//   ....[1]....
        /*00fc*/ 	.word	0x00001b30


	//----- nvinfo : EIATTR_CRS_STACK_SIZE
	.align		4
.L_3521:
        /*0100*/ 	.byte	0x04, 0x1e
        /*0102*/ 	.short	(.L_3523 - .L_3522)
.L_3522:
        /*0104*/ 	.word	0x00000000


	//----- nvinfo : EIATTR_CBANK_PARAM_SIZE
	.align		4
.L_3523:
        /*0108*/ 	.byte	0x03, 0x19
        /*010a*/ 	.short	0x0030


	//----- nvinfo : EIATTR_PARAM_CBANK
	.align		4
        /*010c*/ 	.byte	0x04, 0x0a
        /*010e*/ 	.short	(.L_3525 - .L_3524)
	.align		4
.L_3524:
        /*0110*/ 	.word	index@(.nv.constant0._Z18kQuantizeBlockwiseIfLi256ELi2ELi0ELi0EEvPfPT_S0_PhS0_ii)
        /*0114*/ 	.short	0x0380
        /*0116*/ 	.short	0x0030


	//----- nvinfo : EIATTR_SW_WAR
	.align		4
.L_3525:
        /*0118*/ 	.byte	0x04, 0x36
        /*011a*/ 	.short	(.L_3527 - .L_3526)
.L_3526:
        /*011c*/ 	.word	0x00000008
.L_3527:


//--------------------- .nv.info._Z18kQuantizeBlockwiseIfLi512ELi2ELi0ELi0EEvPfPT_S0_PhS0_ii --------------------------
	.section	.nv.info._Z18kQuantizeBlockwiseIfLi512ELi2ELi0ELi0EEvPfPT_S0_PhS0_ii,"",@"SHT_CUDA_INFO"
	.sectionflags	@""
	.align	4


	//----- nvinfo : EIATTR_CUDA_API_VERSION
	.align		4
        /*0000*/ 	.byte	0x04, 0x37
        /*0002*/ 	.short	(.L_3529 - .L_3528)
.L_3528:
        /*0004*/ 	.word	0x00000082


	//----- nvinfo : EIATTR_KPARAM_INFO
	.align		4
.L_3529:
        /*0008*/ 	.byte	0x04, 0x17
        /*000a*/ 	.short	(.L_3531 - .L_3530)
.L_3530:
        /*000c*/ 	.word	0x00000000
        /*0010*/ 	.short	0x0006
        /*0012*/ 	.short	0x002c
        /*0014*/ 	.byte	0x00, 0xf0, 0x11, 0x00


	//----- nvinfo : EIATTR_KPARAM_INFO
	.align		4
.L_3531:
        /*0018*/ 	.byte	0x04, 0x17
        /*001a*/ 	.short	(.L_3533 - .L_3532)
.L_3532:
        /*001c*/ 	.word	0x00000000
        /*0020*/ 	.short	0x0005
        /*0022*/ 	.short	0x0028
        /*0024*/ 	.byte	0x00, 0xf0, 0x11, 0x00


	//----- nvinfo : EIATTR_KPARAM_INFO
	.align		4
.L_3533:
        /*0028*/ 	.byte	0x04, 0x17
        /*002a*/ 	.short	(.L_3535 - .L_3534)
.L_3534:
        /*002c*/ 	.word	0x00000000
        /*0030*/ 	.short	0x0004
        /*0032*/ 	.short	0x0020
        /*0034*/ 	.byte	0x00, 0xf5, 0x21, 0x00


	//----- nvinfo : EIATTR_KPARAM_INFO
	.align		4
.L_3535:
        /*0038*/ 	.byte	0x04, 0x17
        /*003a*/ 	.short	(.L_3537 - .L_3536)
.L_3536:
        /*003c*/ 	.word	0x00000000
        /*0040*/ 	.short	0x0003
        /*0042*/ 	.short	0x0018
        /*0044*/ 	.byte	0x00, 0xf5, 0x21, 0x00


	//----- nvinfo : EIATTR_KPARAM_INFO
	.align		4
.L_3537:
        /*0048*/ 	.byte	0x04, 0x17
        /*004a*/ 	.short	(.L_3539 - .L_3538)
.L_3538:
        /*004c*/ 	.word	0x00000000
        /*0050*/ 	.short	0x0002
        /*0052*/ 	.short	0x0010
        /*0054*/ 	.byte	0x00, 0xf5, 0x21, 0x00


	//----- nvinfo : EIATTR_KPARAM_INFO
	.align		4
.L_3539:
        /*0058*/ 	.byte	0x04, 0x17
        /*005a*/ 	.short	(.L_3541 - .L_3540)
.L_3540:
        /*005c*/ 	.word	0x00000000
        /*0060*/ 	.short	0x0001
        /*0062*/ 	.short	0x0008
        /*0064*/ 	.byte	0x00, 0xf5, 0x21, 0x00


	//----- nvinfo : EIATTR_KPARAM_INFO
	.align		4
.L_3541:
        /*0068*/ 	.byte	0x04, 0x17
        /*006a*/ 	.short	(.L_3543 - .L_3542)
.L_3542:
        /*006c*/ 	.word	0x00000000
        /*0070*/ 	.short	0x0000
        /*0072*/ 	.short	0x0000
        /*0074*/ 	.byte	0x00, 0xf5, 0x21, 0x00


	//----- nvinfo : EIATTR_SPARSE_MMA_MASK
	.align		4
.L_3543:
        /*0078*/ 	.byte	0x03, 0x50
        /*007a*/ 	.short	0x0000


	//----- nvinfo : EIATTR_MAXREG_COUNT
	.align		4
        /*007c*/ 	.byte	0x03, 0x1b
        /*007e*/ 	.short	0x00ff


	//----- nvinfo : EIATTR_NUM_BARRIERS
	.align		4
        /*0080*/ 	.byte	0x02, 0x4c
        /*0082*/ 	.byte	0x01
	.zero		1


	//----- nvinfo : EIATTR_MERCURY_ISA_VERSION
	.align		4
        /*0084*/ 	.byte	0x03, 0x5f
        /*0086*/ 	.short	0x0101


	//----- nvinfo : EIATTR_COOP_GROUP_MASK_REGIDS
	.align		4
        /*0088*/ 	.byte	0x04, 0x29
        /*008a*/ 	.short	(.L_3545 - .L_3544)


	//   ....[0]....
.L_3544:
        /*008c*/ 	.word	0xffffffff


	//   ....[1]....
        /*0090*/ 	.word	0xffffffff


	//   ....[2]....
        /*0094*/ 	.word	0xffffffff


	//   ....[3]....
        /*0098*/ 	.word	0xffffffff


	//   ....[4]....
        /*009c*/ 	.word	0xffffffff


	//   ....[5]....
        /*00a0*/ 	.word	0xffffffff


	//   ....[6]....
        /*00a4*/ 	.word	0xffffffff


	//   ....[7]....
        /*00a8*/ 	.word	0xffffffff


	//   ....[8]....
        /*00ac*/ 	.word	0xffffffff


	//   ....[9]....
        /*00b0*/ 	.word	0xffffffff


	//   ....[10]....
        /*00b4*/ 	.word	0xffffffff


	//   ....[11]....
        /*00b8*/ 	.word	0xffffffff


	//----- nvinfo : EIATTR_COOP_GROUP_INSTR_OFFSETS
	.align		4
.L_3545:
        /*00bc*/ 	.byte	0x04, 0x28
        /*00be*/ 	.short	(.L_3547 - .L_3546)


	//   ....[0]....
.L_3546:
        /*00c0*/ 	.word	0x000008e0


	//   ....[1]....
        /*00c4*/ 	.word	0x00000920


	//   ....[2]....
        /*00c8*/ 	.word	0x00000990


	//   ....[3]....
        /*00cc*/ 	.word	0x000009d0


	//   ....[4]....
        /*00d0*/ 	.word	0x00000a10


	//   ....[5]....
        /*00d4*/ 	.word	0x00000a50


	//   ....[6]....
        /*00d8*/ 	.word	0x00000c60


	//   ....[7]....
        /*00dc*/ 	.word	0x00000cb0


	//   ....[8]....
        /*00e0*/ 	.word	0x00000d00


	//   ....[9]....
        /*00e4*/ 	.word	0x00000d50


	//   ....[10]....
        /*00e8*/ 	.word	0x00000d90


	//   ....[11]....
        /*00ec*/ 	.word	0x00001bf0


	//----- nvinfo : EIATTR_VRC_CTA_INIT_COUNT
	.align		4
.L_3547:
        /*00f0*/ 	.byte	0x02, 0x4a
	.zero		1
	.zero		1


	//----- nvinfo : EIATTR_EXIT_INSTR_OFFSETS
	.align		4
        /*00f4*/ 	.byte	0x04, 0x1c
        /*00f6*/ 	.short	(.L_3549 - .L_3548)


	//   ....[0]....
.L_3548:
        /*00f8*/ 	.word	0x00000620


	//   ....[1]....
        /*00fc*/ 	.word	0x00001cc0


	//----- nvinfo : EIATTR_CRS_STACK_SIZE
	.align		4
.L_3549:
        /*0100*/ 	.byte	0x04, 0x1e
        /*0102*/ 	.short	(.L_3551 - .L_3550)
.L_3550:
        /*0104*/ 	.word	0x00000000


	//----- nvinfo : EIATTR_CBANK_PARAM_SIZE
	.align		4
.L_3551:
        /*0108*/ 	.byte	0x03, 0x19
        /*010a*/ 	.short	0x0030


	//----- nvinfo : EIATTR_PARAM_CBANK
	.align		4
        /*010c*/ 	.byte	0x04, 0x0a
        /*010e*/ 	.short	(.L_3553 - .L_3552)
	.align		4
.L_3552:
        /*0110*/ 	.word	index@(.nv.constant0._Z18kQuantizeBlockwiseIfLi512ELi2ELi0ELi0EEvPfPT_S0_PhS0_ii)
        /*0114*/ 	.short	0x0380
        /*0116*/ 	.short	0x0030


	//----- nvinfo : EIATTR_SW_WAR
	.align		4
.L_3553:
        /*0118*/ 	.byte	0x04, 0x36
        /*011a*/ 	.short	(.L_3555 - .L_3554)
.L_3554:
        /*011c*/ 	.word	0x00000008
.L_3555:


//--------------------- .nv.info._Z18kQuantizeBlockwiseIfLi1024ELi4ELi0ELi0EEvPfPT_S0_PhS0_ii --------------------------
	.section	.nv.info._Z18kQuantizeBlockwiseIfLi1024ELi4ELi0ELi0EEvPfPT_S0_PhS0_ii,"",@"SHT_CUDA_INFO"
	.sectionflags	@""
	.align	4


	//----- nvinfo : EIATTR_CUDA_API_VERSION
	.align		4
        /*0000*/ 	.byte	0x04, 0x37
        /*0002*/ 	.short	(.L_3557 - .L_3556)
.L_3556:
        /*0004*/ 	.word	0x00000082


	//----- nvinfo : EIATTR_KPARAM_INFO
	.align		4
.L_3557:
        /*0008*/ 	.byte	0x04, 0x17
        /*000a*/ 	.short	(.L_3559 - .L_3558)
.L_3558:
        /*000c*/ 	.word	0x00000000
        /*0010*/ 	.short	0x0006
        /*0012*/ 	.short	0x002c
        /*0014*/ 	.byte	0x00, 0xf0, 0x11, 0x00


	//----- nvinfo : EIATTR_KPARAM_INFO
	.align		4
.L_3559:
        /*0018*/ 	.byte	0x04, 0x17
        /*001a*/ 	.short	(.L_3561 - .L_3560)
.L_3560:
        /*001c*/ 	.word	0x00000000
        /*0020*/ 	.short	0x0005
        /*0022*/ 	.short	0x0028
        /*0024*/ 	.byte	0x00, 0xf0, 0x11, 0x00


	//----- nvinfo : EIATTR_KPARAM_INFO
	.align		4
.L_3561:
        /*0028*/ 	.byte	0x04, 0x17
        /*002a*/ 	.short	(.L_3563 - .L_3562)
.L_3562:
        /*002c*/ 	.word	0x00000000
        /*0030*/ 	.short	0x0004
        /*0032*/ 	.short	0x0020
        /*0034*/ 	.byte	0x00, 0xf5, 0x21, 0x00


	//----- nvinfo : EIATTR_KPARAM_INFO
	.align		4
.L_3563:
        /*0038*/ 	.byte	0x04, 0x17
        /*003a*/ 	.short	(.L_3565 - .L_3564)
.L_3564:
        /*003c*/ 	.word	0x00000000
        /*0040*/ 	.short	0x0003
        /*0042*/ 	.short	0x0018
        /*0044*/ 	.byte	0x00, 0xf5, 0x21, 0x00


	//----- nvinfo : EIATTR_KPARAM_INFO
	.align		4
.L_3565:
        /*0048*/ 	.byte	0x04, 0x17
        /*004a*/ 	.short	(.L_3567 - .L_3566)
.L_3566:
        /*004c*/ 	.word	0x00000000
        /*0050*/ 	.short	0x0002
        /*0052*/ 	.short	0x0010
        /*0054*/ 	.byte	0x00, 0xf5, 0x21, 0x00


	//----- nvinfo : EIATTR_KPARAM_INFO
	.align		4
.L_3567:
        /*0058*/ 	.byte	0x04, 0x17
        /*005a*/ 	.short	(.L_3569 - .L_3568)
.L_3568:
        /*005c*/ 	.word	0x00000000
        /*0060*/ 	.short	0x0001
        /*0062*/ 	.short	0x0008
        /*0064*/ 	.byte	0x00, 0xf5, 0x21, 0x00


	//----- nvinfo : EIATTR_KPARAM_INFO
	.align		4
.L_3569:
        /*0068*/ 	.byte	0x04, 0x17
        /*006a*/ 	.short	(.L_3571 - .L_3570)
.L_3570:
        /*006c*/ 	.word	0x00000000
        /*0070*/ 	.short	0x0000
        /*0072*/ 	.short	0x0000
        /*0074*/ 	.byte	0x00, 0xf5, 0x21, 0x00


	//----- nvinfo : EIATTR_SPARSE_MMA_MASK
	.align		4
.L_3571:
        /*0078*/ 	.byte	0x03, 0x50
        /*007a*/ 	.short	0x0000


	//----- nvinfo : EIATTR_MAXREG_COUNT
	.align		4
        /*007c*/ 	.byte	0x03, 0x1b
        /*007e*/ 	.short	0x00ff


	//----- nvinfo : EIATTR_NUM_BARRIERS
	.align		4
        /*0080*/ 	.byte	0x02, 0x4c
        /*0082*/ 	.byte	0x01
	.zero		1


	//----- nvinfo : EIATTR_MERCURY_ISA_VERSION
	.align		4
        /*0084*/ 	.byte	0x03, 0x5f
        /*0086*/ 	.short	0x0101


	//----- nvinfo : EIATTR_COOP_GROUP_MASK_REGIDS
	.align		4
        /*0088*/ 	.byte	0x04, 0x29
        /*008a*/ 	.short	(.L_3573 - .L_3572)


	//   ....[0]....
.L_3572:
        /*008c*/ 	.word	0xffffffff


	//   ....[1]....
        /*0090*/ 	.word	0xffffffff


	//   ....[2]....
        /*0094*/ 	.word	0xffffffff


	//   ....[3]....
        /*0098*/ 	.word	0xffffffff


	//   ....[4]....
        /*009c*/ 	.word	0xffffffff


	//   ....[5]....
        /*00a0*/ 	.word	0xffffffff


	//   ....[6]....
        /*00a4*/ 	.word	0xffffffff


	//   ....[7]....
        /*00a8*/ 	.word	0xffffffff


	//   ....[8]....
        /*00ac*/ 	.word	0xffffffff


	//   ....[9]....
        /*00b0*/ 	.word	0xffffffff


	//   ....[10]....
        /*00b4*/ 	.word	0xffffffff


	//   ....[11]....
        /*00b8*/ 	.word	0xffffffff


	//----- nvinfo : EIATTR_COOP_GROUP_INSTR_OFFSETS
	.align		4
.L_3573:
        /*00bc*/ 	.byte	0x04, 0x28
        /*00be*/ 	.short	(.L_3575 - .L_3574)


	//   ....[0]....
.L_3574:
        /*00c0*/ 	.word	0x00000940


	//   ....[1]....
        /*00c4*/ 	.word	0x00000990


	//   ....[2]....
        /*00c8*/ 	.word	0x00000a00


	//   ....[3]....
        /*00cc*/ 	.word	0x00000a40


	//   ....[4]....
        /*00d0*/ 	.word	0x00000a80


	//   ....[5]....
        /*00d4*/ 	.word	0x00000ac0


	//   ....[6]....
        /*00d8*/ 	.word	0x00000cf0


	//   ....[7]....
        /*00dc*/ 	.word	0x00000d40


	//   ....[8]....
        /*00e0*/ 	.word	0x00000d90


	//   ....[9]....
        /*00e4*/ 	.word	0x00000de0


	//   ....[10]....
        /*00e8*/ 	.word	0x00000e20


	//   ....[11]....
        /*00ec*/ 	.word	0x00002640


	//----- nvinfo : EIATTR_VRC_CTA_INIT_COUNT
	.align		4
.L_3575:
        /*00f0*/ 	.byte	0x02, 0x4a
	.zero		1
	.zero		1


	//----- nvinfo : EIATTR_EXIT_INSTR_OFFSETS
	.align		4
        /*00f4*/ 	.byte	0x04, 0x1c
        /*00f6*/ 	.short	(.L_3577 - .L_3576)


	//   ....[0]....
.L_3576:
        /*00f8*/ 	.word	0x00000610


	//   ....[1]....
        /*00fc*/ 	.word	0x000027e0


	//----- nvinfo : EIATTR_CRS_STACK_SIZE
	.align		4
.L_3577:
        /*0100*/ 	.byte	0x04, 0x1e
        /*0102*/ 	.short	(.L_3579 - .L_3578)
.L_3578:
        /*0104*/ 	.word	0x00000000


	//----- nvinfo : EIATTR_CBANK_PARAM_SIZE
	.align		4
.L_3579:
        /*0108*/ 	.byte	0x03, 0x19
        /*010a*/ 	.short	0x0030


	//----- nvinfo : EIATTR_PARAM_CBANK
	.align		4
        /*010c*/ 	.byte	0x04, 0x0a
        /*010e*/ 	.short	(.L_3581 - .L_3580)
	.align		4
.L_3580:
        /*0110*/ 	.word	index@(.nv.constant0._Z18kQuantizeBlockwiseIfLi1024ELi4ELi0ELi0EEvPfPT_S0_PhS0_ii)
        /*0114*/ 	.short	0x0380
        /*0116*/ 	.short	0x0030


	//----- nvinfo : EIATTR_SW_WAR
	.align		4
.L_3581:
        /*0118*/ 	.byte	0x04, 0x36
        /*011a*/ 	.short	(.L_3583 - .L_3582)
.L_3582:
        /*011c*/ 	.word	0x00000008
.L_3583:


//--------------------- .nv.info._Z18kQuantizeBlockwiseIfLi2048ELi4ELi0ELi0EEvPfPT_S0_PhS0_ii --------------------------
	.section	.nv.info._Z18kQuantizeBlockwiseIfLi2048ELi4ELi0ELi0EEvPfPT_S0_PhS0_ii,"",@"SHT_CUDA_INFO"
	.sectionflags	@""
	.align	4


	//----- nvinfo : EIATTR_CUDA_API_VERSION
	.align		4
        /*0000*/ 	.byte	0x04, 0x37
        /*0002*/ 	.short	(.L_3585 - .L_3584)
.L_3584:
        /*0004*/ 	.word	0x00000082


	//----- nvinfo : EIATTR_KPARAM_INFO
	.align		4
.L_3585:
        /*0008*/ 	.byte	0x04, 0x17
        /*000a*/ 	.short	(.L_3587 - .L_3586)
.L_3586:
        /*000c*/ 	.word	0x00000000
        /*0010*/ 	.short	0x0006
        /*0012*/ 	.short	0x002c
        /*0014*/ 	.byte	0x00, 0xf0, 0x11, 0x00


	//----- nvinfo : EIATTR_KPARAM_INFO
	.align		4
.L_3587:
        /*0018*/ 	.byte	0x04, 0x17
        /*001a*/ 	.short	(.L_3589 - .L_3588)
.L_3588:
        /*001c*/ 	.word	0x00000000
        /*0020*/ 	.short	0x0005
        /*0022*/ 	.short	0x0028
        /*0024*/ 	.byte	0x00, 0xf0, 0x11, 0x00


	//----- nvinfo : EIATTR_KPARAM_INFO
	.align		4
.L_3589:
        /*0028*/ 	.byte	0x04, 0x17
        /*002a*/ 	.short	(.L_3591 - .L_3590)
.L_3590:
        /*002c*/ 	.word	0x00000000
        /*0030*/ 	.short	0x0004
        /*0032*/ 	.short	0x0020
        /*0034*/ 	.byte	0x00, 0xf5, 0x21, 0x00


	//----- nvinfo : EIATTR_KPARAM_INFO
	.align		4
.L_3591:
        /*0038*/ 	.byte	0x04, 0x17
        /*003a*/ 	.short	(.L_3593 - .L_3592)
.L_3592:
        /*003c*/ 	.word	0x00000000
        /*0040*/ 	.short	0x0003
        /*0042*/ 	.short	0x0018
        /*0044*/ 	.byte	0x00, 0xf5, 0x21, 0x00


	//----- nvinfo : EIATTR_KPARAM_INFO
	.align		4
.L_3593:
        /*0048*/ 	.byte	0x04, 0x17
        /*004a*/ 	.short	(.L_3595 - .L_3594)
.L_3594:
        /*004c*/ 	.word	0x00000000
        /*0050*/ 	.short	0x0002
        /*0052*/ 	.short	0x0010
        /*0054*/ 	.byte	0x00, 0xf5, 0x21, 0x00


	//----- nvinfo : EIATTR_KPARAM_INFO
	.align		4
.L_3595:
        /*0058*/ 	.byte	0x04, 0x17
        /*005a*/ 	.short	(.L_3597 - .L_3596)
.L_3596:
        /*005c*/ 	.word	0x00000000
        /*0060*/ 	.short	0x0001
        /*0062*/ 	.short	0x0008
        /*0064*/ 	.byte	0x00, 0xf5, 0x21, 0x00


	//----- nvinfo : EIATTR_KPARAM_INFO
	.align		4
.L_3597:
        /*0068*/ 	.byte	0x04, 0x17
        /*006a*/ 	.short	(.L_3599 - .L_3598)
.L_3598:
        /*006c*/ 	.word	0x00000000
        /*0070*/ 	.short	0x0000
        /*0072*/ 	.short	0x0000
        /*0074*/ 	.byte	0x00, 0xf5, 0x21, 0x00


	//----- nvinfo : EIATTR_SPARSE_MMA_MASK
	.align		4
.L_3599:
        /*0078*/ 	.byte	0x03, 0x50
        /*007a*/ 	.short	0x0000


	//----- nvinfo : EIATTR_MAXREG_COUNT
	.align		4
        /*007c*/ 	.byte	0x03, 0x1b
        /*007e*/ 	.short	0x00ff


	//----- nvinfo : EIATTR_NUM_BARRIERS
	.align		4
        /*0080*/ 	.byte	0x02, 0x4c
        /*0082*/ 	.byte	0x01
	.zero		1


	//----- nvinfo : EIATTR_MERCURY_ISA_VERSION
	.align		4
        /*0084*/ 	.byte	0x03, 0x5f
        /*0086*/ 	.short	0x0101


	//----- nvinfo : EIATTR_UNUSED_LOAD_BYTE_OFFSET
	.align		4
        /*0088*/ 	.byte	0x04, 0x44
        /*008a*/ 	.short	(.L_3601 - .L_3600)


	//   ....[0]....
.L_3600:
        /*008c*/ 	.word	0x00000b50
        /*0090*/ 	.word	0x0000fff0


	//   ....[1]....
        /*0094*/ 	.word	0x00000fc0
        /*0098*/ 	.word	0x0000fff0


	//----- nvinfo : EIATTR_COOP_GROUP_MASK_REGIDS
	.align		4
.L_3601:
        /*009c*/ 	.byte	0x04, 0x29
        /*009e*/ 	.short	(.L_3603 - .L_3602)


	//   ....[0]....
.L_3602:
        /*00a0*/ 	.word	0xffffffff


	//   ....[1]....
        /*00a4*/ 	.word	0xffffffff


	//   ....[2]....
        /*00a8*/ 	.word	0xffffffff


	//   ....[3]....
        /*00ac*/ 	.word	0xffffffff


	//   ....[4]....
        /*00b0*/ 	.word	0xffffffff


	//   ....[5]....
        /*00b4*/ 	.word	0xffffffff


	//   ....[6]....
        /*00b8*/ 	.word	0xffffffff


	//   ....[7]....
        /*00bc*/ 	.word	0xffffffff


	//   ....[8]....
        /*00c0*/ 	.word	0xffffffff


	//   ....[9]....
        /*00c4*/ 	.word	0xffffffff


	//   ....[10]....
        /*00c8*/ 	.word	0xffffffff


	//   ....[11]....
        /*00cc*/ 	.word	0xffffffff


	//----- nvinfo : EIATTR_COOP_GROUP_INSTR_OFFSETS
	.align		4
.L_3603:
        /*00d0*/ 	.byte	0x04, 0x28
        /*00d2*/ 	.short	(.L_3605 - .L_3604)


	//   ....[0]....
.L_3604:
        /*00d4*/ 	.word	0x00000940


	//   ....[1]....
        /*00d8*/ 	.word	0x00000990


	//   ....[2]....
        /*00dc*/ 	.word	0x00000a00


	//   ....[3]....
        /*00e0*/ 	.word	0x00000a40


	//   ....[4]....
        /*00e4*/ 	.word	0x00000a80


	//   ....[5]....
        /*00e8*/ 	.word	0x00000ac0


	//   ....[6]....
        /*00ec*/ 	.word	0x00000e00


	//   ....[7]....
        /*00f0*/ 	.word	0x00000e50


	//   ....[8]....
        /*00f4*/ 	.word	0x00000ea0


	//   ....[9]....
        /*00f8*/ 	.word	0x00000ef0


	//   ....[10]....
        /*00fc*/ 	.word	0x00000f30


	//   ....[11]....
        /*0100*/ 	.word	0x000028d0


	//----- nvinfo : EIATTR_VRC_CTA_INIT_COUNT
	.align		4
.L_3605:
        /*0104*/ 	.byte	0x02, 0x4a
	.zero		1
	.zero		1


	//----- nvinfo : EIATTR_EXIT_INSTR_OFFSETS
	.align		4
        /*0108*/ 	.byte	0x04, 0x1c
        /*010a*/ 	.short	(.L_3607 - .L_3606)


	//   ....[0]....
.L_3606:
        /*010c*/ 	.word	0x00000610


	//   ....[1]....
        /*0110*/ 	.word	0x00002a70


	//----- nvinfo : EIATTR_CRS_STACK_SIZE
	.align		4
.L_3607:
        /*0114*/ 	.byte	0x04, 0x1e
        /*0116*/ 	.short	(.L_3609 - .L_3608)
.L_3608:
        /*0118*/ 	.word	0x00000000


	//----- nvinfo : EIATTR_CBANK_PARAM_SIZE
	.align		4
.L_3609:
        /*011c*/ 	.byte	0x03, 0x19
        /*011e*/ 	.short	0x0030


	//----- nvinfo : EIATTR_PARAM_CBANK
	.align		4
        /*0120*/ 	.byte	0x04, 0x0a
        /*0122*/ 	.short	(.L_3611 - .L_3610)
	.align		4
.L_3610:
        /*0124*/ 	.word	index@(.nv.constant0._Z18kQuantizeBlockwiseIfLi2048ELi4ELi0ELi0EEvPfPT_S0_PhS0_ii)
        /*0128*/ 	.short	0x0380
        /*012a*/ 	.short	0x0030


	//----- nvinfo : EIATTR_SW_WAR
	.align		4
.L_3611:
        /*012c*/ 	.byte	0x04, 0x36
        /*012e*/ 	.short	(.L_3613 - .L_3612)
.L_3612:
        /*0130*/ 	.word	0x00000008
.L_3613:


//--------------------- .nv.info._Z18kQuantizeBlockwiseIfLi4096ELi4ELi1ELi0EEvPfPT_S0_PhS0_ii --------------------------
	.section	.nv.info._Z18kQuantizeBlockwiseIfLi4096ELi4ELi1ELi0EEvPfPT_S0_PhS0_ii,"",@"SHT_CUDA_INFO"
	.sectionflags	@""
	.align	4


	//----- nvinfo : EIATTR_CUDA_API_VERSION
	.align		4
        /*0000*/ 	.byte	0x04, 0x37
        /*0002*/ 	.short	(.L_3615 - .L_3614)
.L_3614:
        /*0004*/ 	.word	0x00000082


	//----- nvinfo : EIATTR_KPARAM_INFO
	.align		4
.L_3615:
        /*0008*/ 	.byte	0x04, 0x17
        /*000a*/ 	.short	(.L_3617 - .L_3616)
.L_3616:
        /*000c*/ 	.word	0x00000000
        /*0010*/ 	.short	0x0006
        /*0012*/ 	.short	0x002c
        /*0014*/ 	.byte	0x00, 0xf0, 0x11, 0x00


	//----- nvinfo : EIATTR_KPARAM_INFO
	.align		4
.L_3617:
        /*0018*/ 	.byte	0x04, 0x17
        /*001a*/ 	.short	(.L_3619 - .L_3618)
.L_3618:
        /*001c*/ 	.word	0x00000000
        /*0020*/ 	.short	0x0005
        /*0022*/ 	.short	0x0028
        /*0024*/ 	.byte	0x00, 0xf0, 0x11, 0x00


	//----- nvinfo : EIATTR_KPARAM_INFO
	.align		4
.L_3619:
        /*0028*/ 	.byte	0x04, 0x17
        /*002a*/ 	.short	(.L_3621 - .L_3620)
.L_3620:
        /*002c*/ 	.word	0x00000000
        /*0030*/ 	.short	0x0004
        /*0032*/ 	.short	0x0020
        /*0034*/ 	.byte	0x00, 0xf5, 0x21, 0x00


	//----- nvinfo : EIATTR_KPARAM_INFO
	.align		4
.L_3621:
        /*0038*/ 	.byte	0x04, 0x17
        /*003a*/ 	.short	(.L_3623 - .L_3622)
.L_3622:
        /*003c*/ 	.word	0x00000000
        /*0040*/ 	.short	0x0003
        /*0042*/ 	.short	0x0018
        /*0044*/ 	.byte	0x00, 0xf5, 0x21, 0x00


	//----- nvinfo : EIATTR_KPARAM_INFO
	.align		4
.L_3623:
        /*0048*/ 	.byte	0x04, 0x17
        /*004a*/ 	.short	(.L_3625 - .L_3624)
.L_3624:
        /*004c*/ 	.word	0x00000000
        /*0050*/ 	.short	0x0002
        /*0052*/ 	.short	0x0010
        /*0054*/ 	.byte	0x00, 0xf5, 0x21, 0x00


	//----- nvinfo : EIATTR_KPARAM_INFO
	.align		4
.L_3625:
        /*0058*/ 	.byte	0x04, 0x17
        /*005a*/ 	.short	(.L_3627 - .L_3626)
.L_3626:
        /*005c*/ 	.word	0x00000000
        /*0060*/ 	.short	0x0001
        /*0062*/ 	.short	0x0008
        /*0064*/ 	.byte	0x00, 0xf5, 0x21, 0x00


	//----- nvinfo : EIATTR_KPARAM_INFO
	.align		4
.L_3627:
        /*0068*/ 	.byte	0x04, 0x17
        /*006a*/ 	.short	(.L_3629 - .L_3628)
.L_3628:
        /*006c*/ 	.word	0x00000000
        /*0070*/ 	.short	0x0000
        /*0072*/ 	.short	0x0000
        /*0074*/ 	.byte	0x00, 0xf5, 0x21, 0x00


	//----- nvinfo : EIATTR_SPARSE_MMA_MASK
	.align		4
.L_3629:
        /*0078*/ 	.byte	0x03, 0x50
        /*007a*/ 	.short	0x0000


	//----- nvinfo : EIATTR_MAXREG_COUNT
	.align		4
        /*007c*/ 	.byte	0x03, 0x1b
        /*007e*/ 	.short	0x00ff


	//----- nvinfo : EIATTR_NUM_BARRIERS
	.align		4
        /*0080*/ 	.byte	0x02, 0x4c
        /*0082*/ 	.byte	0x01
	.zero		1


	//----- nvinfo : EIATTR_MERCURY_ISA_VERSION
	.align		4
        /*0084*/ 	.byte	0x03, 0x5f
        /*0086*/ 	.short	0x0101


	//----- nvinfo : EIATTR_UNUSED_LOAD_BYTE_OFFSET
	.align		4
        /*0088*/ 	.byte	0x04, 0x44
        /*008a*/ 	.short	(.L_3631 - .L_3630)


	//   ....[0]....
.L_3630:
        /*008c*/ 	.word	0x00000bb0
        /*0090*/ 	.word	0x0000fff0


	//   ....[1]....
        /*0094*/ 	.word	0x00001270
        /*0098*/ 	.word	0x0000fff0


	//----- nvinfo : EIATTR_COOP_GROUP_MASK_REGIDS
	.align		4
.L_3631:
        /*009c*/ 	.byte	0x04, 0x29
        /*009e*/ 	.short	(.L_3633 - .L_3632)


	//   ....[0]....
.L_3632:
        /*00a0*/ 	.word	0xffffffff


	//   ....[1]....
        /*00a4*/ 	.word	0xffffffff


	//   ....[2]....
        /*00a8*/ 	.word	0xffffffff


	//   ....[3]....
        /*00ac*/ 	.word	0xffffffff


	//   ....[4]....
        /*00b0*/ 	.word	0xffffffff


	//   ....[5]....
        /*00b4*/ 	.word	0xffffffff


	//   ....[6]....
        /*00b8*/ 	.word	0xffffffff


	//   ....[7]....
        /*00bc*/ 	.word	0xffffffff


	//   ....[8]....
        /*00c0*/ 	.word	0xffffffff


	//   ....[9]....
        /*00c4*/ 	.word	0xffffffff


	//   ....[10]....
        /*00c8*/ 	.word	0xffffffff


	//   ....[11]....
        /*00cc*/ 	.word	0xffffffff


	//   ....[12]....
        /*00d0*/ 	.word	0xffffffff


	//----- nvinfo : EIATTR_COOP_GROUP_INSTR_OFFSETS
	.align		4
.L_3633:
        /*00d4*/ 	.byte	0x04, 0x28
        /*00d6*/ 	.short	(.L_3635 - .L_3634)


	//   ....[0]....
.L_3634:
        /*00d8*/ 	.word	0x000009a0


	//   ....[1]....
        /*00dc*/ 	.word	0x000009f0


	//   ....[2]....
        /*00e0*/ 	.word	0x00000a60


	//   ....[3]....
        /*00e4*/ 	.word	0x00000aa0


	//   ....[4]....
        /*00e8*/ 	.word	0x00000ae0


	//   ....[5]....
        /*00ec*/ 	.word	0x00000b20


	//   ....[6]....
        /*00f0*/ 	.word	0x000010b0


	//   ....[7]....
        /*00f4*/ 	.word	0x00001100


	//   ....[8]....
        /*00f8*/ 	.word	0x00001150


	//   ....[9]....
        /*00fc*/ 	.word	0x000011a0


	//   ....[10]....
        /*0100*/ 	.word	0x000011e0


	//   ....[11]....
        /*0104*/ 	.word	0x00001aa0


	//   ....[12]....
        /*0108*/ 	.word	0x00002ff0


	//----- nvinfo : EIATTR_VRC_CTA_INIT_COUNT
	.align		4
.L_3635:
        /*010c*/ 	.byte	0x02, 0x4a
	.zero		1
	.zero		1


	//----- nvinfo : EIATTR_EXIT_INSTR_OFFSETS
	.align		4
        /*0110*/ 	.byte	0x04, 0x1c
        /*0112*/ 	.short	(.L_3637 - .L_3636)


	//   ....[0]....
.L_3636:
        /*0114*/ 	.word	0x00000610


	//   ....[1]....
        /*0118*/ 	.word	0x00003190


	//----- nvinfo : EIATTR_CRS_STACK_SIZE
	.align		4
.L_3637:
        /*011c*/ 	.byte	0x04, 0x1e
        /*011e*/ 	.short	(.L_3639 - .L_3638)
.L_3638:
        /*0120*/ 	.word	0x00000000


	//----- nvinfo : EIATTR_CBANK_PARAM_SIZE
	.align		4
.L_3639:
        /*0124*/ 	.byte	0x03, 0x19
        /*0126*/ 	.short	0x0030


	//----- nvinfo : EIATTR_PARAM_CBANK
	.align		4
        /*0128*/ 	.byte	0x04, 0x0a
        /*012a*/ 	.short	(.L_3641 - .L_3640)
	.align		4
.L_3640:
        /*012c*/ 	.word	index@(.nv.constant0._Z18kQuantizeBlockwiseIfLi4096ELi4ELi1ELi0EEvPfPT_S0_PhS0_ii)
        /*0130*/ 	.short	0x0380
        /*0132*/ 	.short	0x0030


	//----- nvinfo : EIATTR_SW_WAR
	.align		4
.L_3641:
        /*0134*/ 	.byte	0x04, 0x36
        /*0136*/ 	.short	(.L_3643 - .L_3642)
.L_3642:
        /*0138*/ 	.word	0x00000008
.L_3643:


//--------------------- .nv.info._Z18kQuantizeBlockwiseIfLi4096ELi4ELi0ELi0EEvPfPT_S0_PhS0_ii --------------------------
	.section	.nv.info._Z18kQuantizeBlockwiseIfLi4096ELi4ELi0ELi0EEvPfPT_S0_PhS0_ii,"",@"SHT_CUDA_INFO"
	.sectionflags	@""
	.align	4


	//----- nvinfo : EIATTR_CUDA_API_VERSION
	.align		4
        /*0000*/ 	.byte	0x04, 0x37
        /*0002*/ 	.short	(.L_3645 - .L_3644)
.L_3644:
        /*0004*/ 	.word	0x00000082


	//----- nvinfo : EIATTR_KPARAM_INFO
	.align		4
.L_3645:
        /*0008*/ 	.byte	0x04, 0x17
        /*000a*/ 	.short	(.L_3647 - .L_3646)
.L_3646:
        /*000c*/ 	.word	0x00000000
        /*0010*/ 	.short	0x0006
        /*0012*/ 	.short	0x002c
        /*0014*/ 	.byte	0x00, 0xf0, 0x11, 0x00


	//----- nvinfo : EIATTR_KPARAM_INFO
	.align		4
.L_3647:
        /*0018*/ 	.byte	0x04, 0x17
        /*001a*/ 	.short	(.L_3649 - .L_3648)
.L_3648:
        /*001c*/ 	.word	0x00000000
        /*0020*/ 	.short	0x0005
        /*0022*/ 	.short	0x0028
        /*0024*/ 	.byte	0x00, 0xf0, 0x11, 0x00


	//----- nvinfo : EIATTR_KPARAM_INFO
	.align		4
.L_3649:
        /*0028*/ 	.byte	0x04, 0x17
        /*002a*/ 	.short	(.L_3651 - .L_3650)
.L_3650:
        /*002c*/ 	.word	0x00000000
        /*0030*/ 	.short	0x0004
        /*0032*/ 	.short	0x0020
        /*0034*/ 	.byte	0x00, 0xf5, 0x21, 0x00


	//----- nvinfo : EIATTR_KPARAM_INFO
	.align		4
.L_3651:
        /*0038*/ 	.byte	0x04, 0x17
        /*003a*/ 	.short	(.L_3653 - .L_3652)
.L_3652:
        /*003c*/ 	.word	0x00000000
        /*0040*/ 	.short	0x0003
        /*0042*/ 	.short	0x0018
        /*0044*/ 	.byte	0x00, 0xf5, 0x21, 0x00


	//----- nvinfo : EIATTR_KPARAM_INFO
	.align		4
.L_3653:
        /*0048*/ 	.byte	0x04, 0x17
        /*004a*/ 	.short	(.L_3655 - .L_3654)
.L_3654:
        /*004c*/ 	.word	0x00000000
        /*0050*/ 	.short	0x0002
        /*0052*/ 	.short	0x0010
        /*0054*/ 	.byte	0x00, 0xf5, 0x21, 0x00


	//----- nvinfo : EIATTR_KPARAM_INFO
	.align		4
.L_3655:
        /*0058*/ 	.byte	0x04, 0x17
        /*005a*/ 	.short	(.L_3657 - .L_3656)
.L_3656:
        /*005c*/ 	.word	0x00000000
        /*0060*/ 	.short	0x0001
        /*0062*/ 	.short	0x0008
        /*0064*/ 	.byte	0x00, 0xf5, 0x21, 0x00


	//----- nvinfo : EIATTR_KPARAM_INFO
	.align		4
.L_3657:
        /*0068*/ 	.byte	0x04, 0x17
        /*006a*/ 	.short	(.L_3659 - .L_3658)
.L_3658:
        /*006c*/ 	.word	0x00000000
        /*0070*/ 	.short	0x0000
        /*0072*/ 	.short	0x0000
        /*0074*/ 	.byte	0x00, 0xf5, 0x21, 0x00


	//----- nvinfo : EIATTR_SPARSE_MMA_MASK
	.align		4
.L_3659:
        /*0078*/ 	.byte	0x03, 0x50
        /*007a*/ 	.short	0x0000


	//----- nvinfo : EIATTR_MAXREG_COUNT
	.align		4
        /*007c*/ 	.byte	0x03, 0x1b
        /*007e*/ 	.short	0x00ff


	//----- nvinfo : EIATTR_NUM_BARRIERS
	.align		4
        /*0080*/ 	.byte	0x02, 0x4c
        /*0082*/ 	.byte	0x01
	.zero		1


	//----- nvinfo : EIATTR_MERCURY_ISA_VERSION
	.align		4
        /*0084*/ 	.byte	0x03, 0x5f
        /*0086*/ 	.short	0x0101


	//----- nvinfo : EIATTR_UNUSED_LOAD_BYTE_OFFSET
	.align		4
        /*0088*/ 	.byte	0x04, 0x44
        /*008a*/ 	.short	(.L_3661 - .L_3660)


	//   ....[0]....
.L_3660:
        /*008c*/ 	.word	0x00000b50
        /*0090*/ 	.word	0x0000fff0


	//   ....[1]....
        /*0094*/ 	.word	0x00001200
        /*0098*/ 	.word	0x0000fff0


	//----- nvinfo : EIATTR_COOP_GROUP_MASK_REGIDS
	.align		4
.L_3661:
        /*009c*/ 	.byte	0x04, 0x29
        /*009e*/ 	.short	(.L_3663 - .L_3662)


	//   ....[0]....
.L_3662:
        /*00a0*/ 	.word	0xffffffff


	//   ....[1]....
        /*00a4*/ 	.word	0xffffffff


	//   ....[2]....
        /*00a8*/ 	.word	0xffffffff


	//   ....[3]....
        /*00ac*/ 	.word	0xffffffff


	//   ....[4]....
        /*00b0*/ 	.word	0xffffffff


	//   ....[5]....
        /*00b4*/ 	.word	0xffffffff


	//   ....[6]....
        /*00b8*/ 	.word	0xffffffff


	//   ....[7]....
        /*00bc*/ 	.word	0xffffffff


	//   ....[8]....
        /*00c0*/ 	.word	0xffffffff


	//   ....[9]....
        /*00c4*/ 	.word	0xffffffff


	//   ....[10]....
        /*00c8*/ 	.word	0xffffffff


	//   ....[11]....
        /*00cc*/ 	.word	0xffffffff


	//----- nvinfo : EIATTR_COOP_GROUP_INSTR_OFFSETS
	.align		4
.L_3663:
        /*00d0*/ 	.byte	0x04, 0x28
        /*00d2*/ 	.short	(.L_3665 - .L_3664)


	//   ....[0]....
.L_3664:
        /*00d4*/ 	.word	0x00000940


	//   ....[1]....
        /*00d8*/ 	.word	0x00000990


	//   ....[2]....
        /*00dc*/ 	.word	0x00000a00


	//   ....[3]....
        /*00e0*/ 	.word	0x00000a40


	//   ....[4]....
        /*00e4*/ 	.word	0x00000a80


	//   ....[5]....
        /*00e8*/ 	.word	0x00000ac0


	//   ....[6]....
        /*00ec*/ 	.word	0x00001040


	//   ....[7]....
        /*00f0*/ 	.word	0x00001090


	//   ....[8]....
        /*00f4*/ 	.word	0x000010e0


	//   ....[9]....
        /*00f8*/ 	.word	0x00001130


	//   ....[10]....
        /*00fc*/ 	.word	0x00001170


	//   ....[11]....
        /*0100*/ 	.word	0x00002e50


	//----- nvinfo : EIATTR_VRC_CTA_INIT_COUNT
	.align		4
.L_3665:
        /*0104*/ 	.byte	0x02, 0x4a
	.zero		1
	.zero		1


	//----- nvinfo : EIATTR_EXIT_INSTR_OFFSETS
	.align		4
        /*0108*/ 	.byte	0x04, 0x1c
        /*010a*/ 	.short	(.L_3667 - .L_3666)


	//   ....[0]....
.L_3666:
        /*010c*/ 	.word	0x00000610


	//   ....[1]....
        /*0110*/ 	.word	0x00002ff0


	//----- nvinfo : EIATTR_CRS_STACK_SIZE
	.align		4
.L_3667:
        /*0114*/ 	.byte	0x04, 0x1e
        /*0116*/ 	.short	(.L_3669 - .L_3668)
.L_3668:
        /*0118*/ 	.word	0x00000000


	//----- nvinfo : EIATTR_CBANK_PARAM_SIZE
	.align		4
.L_3669:
        /*011c*/ 	.byte	0x03, 0x19
        /*011e*/ 	.short	0x0030


	//----- nvinfo : EIATTR_PARAM_CBANK
	.align		4
        /*0120*/ 	.byte	0x04, 0x0a
        /*0122*/ 	.short	(.L_3671 - .L_3670)
	.align		4
.L_3670:
        /*0124*/ 	.word	index@(.nv.constant0._Z18kQuantizeBlockwiseIfLi4096ELi4ELi0ELi0EEvPfPT_S0_PhS0_ii)
        /*0128*/ 	.short	0x0380
        /*012a*/ 	.short	0x0030


	//----- nvinfo : EIATTR_SW_WAR
	.align		4
.L_3671:
        /*012c*/ 	.byte	0x04, 0x36
        /*012e*/ 	.short	(.L_3673 - .L_3672)
.L_3672:
        /*0130*/ 	.word	0x00000008
.L_3673:


//--------------------- .nv.info._Z18kQuantizeBlockwiseI6__halfLi64ELi2ELi0ELi2EEvPfPT_S1_PhS1_ii --------------------------
	.section	.nv.info._Z18kQuantizeBlockwiseI6__halfLi64ELi2ELi0ELi2EEvPfPT_S1_PhS1_ii,"",@"SHT_CUDA_INFO"
	.sectionflags	@""
	.align	4


	//----- nvinfo : EIATTR_CUDA_API_VERSION
	.align		4
        /*0000*/ 	.byte	0x04, 0x37
        /*0002*/ 	.short	(.L_3675 - .L_3674)
.L_3674:
        /*0004*/ 	.word	0x00000082


	//----- nvinfo : EIATTR_KPARAM_INFO
	.align		4
.L_3675:
        /*0008*/ 	.byte	0x04, 0x17
        /*000a*/ 	.short	(.L_3677 - .L_3676)
.L_3676:
        /*000c*/ 	.word	0x00000000
        /*0010*/ 	.short	0x0006
        /*0012*/ 	.short	0x002c
        /*0014*/ 	.byte	0x00, 0xf0, 0x11, 0x00


	//----- nvinfo : EIATTR_KPARAM_INFO
	.align		4
.L_3677:
        /*0018*/ 	.byte	0x04, 0x17
        /*001a*/ 	.short	(.L_3679 - .L_3678)
.L_3678:
        /*001c*/ 	.word	0x00000000
        /*0020*/ 	.short	0x0005
        /*0022*/ 	.short	0x0028
        /*0024*/ 	.byte	0x00, 0xf0, 0x11, 0x00


	//----- nvinfo : EIATTR_KPARAM_INFO
	.align		4
.L_3679:
        /*0028*/ 	.byte	0x04, 0x17
        /*002a*/ 	.short	(.L_3681 - .L_3680)
.L_3680:
        /*002c*/ 	.word	0x00000000
        /*0030*/ 	.short	0x0004
        /*0032*/ 	.short	0x0020
        /*0034*/ 	.byte	0x00, 0xf5, 0x21, 0x00


	//----- nvinfo : EIATTR_KPARAM_INFO
	.align		4
.L_3681:
        /*0038*/ 	.byte	0x04, 0x17
        /*003a*/ 	.short	(.L_3683 - .L_3682)
.L_3682:
        /*003c*/ 	.word	0x00000000
        /*0040*/ 	.short	0x0003
        /*0042*/ 	.short	0x0018
        /*0044*/ 	.byte	0x00, 0xf5, 0x21, 0x00


	//----- nvinfo : EIATTR_KPARAM_INFO
	.align		4
.L_3683:
        /*0048*/ 	.byte	0x04, 0x17
        /*004a*/ 	.short	(.L_3685 - .L_3684)
.L_3684:
        /*004c*/ 	.word	0x00000000
        /*0050*/ 	.short	0x0002
        /*0052*/ 	.short	0x0010
        /*0054*/ 	.byte	0x00, 0xf5, 0x21, 0x00


	//----- nvinfo : EIATTR_KPARAM_INFO
	.align		4
.L_3685:
        /*0058*/ 	.byte	0x04, 0x17
        /*005a*/ 	.short	(.L_3687 - .L_3686)
.L_3686:
        /*005c*/ 	.word	0x00000000
        /*0060*/ 	.short	0x0001
        /*0062*/ 	.short	0x0008
        /*0064*/ 	.byte	0x00, 0xf5, 0x21, 0x00


	//----- nvinfo : EIATTR_KPARAM_INFO
	.align		4
.L_3687:
        /*0068*/ 	.byte	0x04, 0x17
        /*006a*/ 	.short	(.L_3689 - .L_3688)
.L_3688:
        /*006c*/ 	.word	0x00000000
        /*0070*/ 	.short	0x0000
        /*0072*/ 	.short	0x0000
        /*0074*/ 	.byte	0x00, 0xf5, 0x21, 0x00


	//----- nvinfo : EIATTR_SPARSE_MMA_MASK
	.align		4
.L_3689:
        /*0078*/ 	.byte	0x03, 0x50
        /*007a*/ 	.short	0x0000


	//----- nvinfo : EIATTR_MAXREG_COUNT
	.align		4
        /*007c*/ 	.byte	0x03, 0x1b
        /*007e*/ 	.short	0x00ff


	//----- nvinfo : EIATTR_NUM_BARRIERS
	.align		4
        /*0080*/ 	.byte	0x02, 0x4c
        /*0082*/ 	.byte	0x01
	.zero		1


	//----- nvinfo : EIATTR_MERCURY_ISA_VERSION
	.align		4
        /*0084*/ 	.byte	0x03, 0x5f
        /*0086*/ 	.short	0x0101


	//----- nvinfo : EIATTR_COOP_GROUP_MASK_REGIDS
	.align		4
        /*0088*/ 	.byte	0x04, 0x29
        /*008a*/ 	.short	(.L_3691 - .L_3690)


	//   ....[0]....
.L_3690:
        /*008c*/ 	.word	0xffffffff


	//   ....[1]....
        /*0090*/ 	.word	0xffffffff


	//   ....[2]....
        /*0094*/ 	.word	0xffffffff


	//   ....[3]....
        /*0098*/ 	.word	0xffffffff


	//   ....[4]....
        /*009c*/ 	.word	0xffffffff


	//   ....[5]....
        /*00a0*/ 	.word	0xffffffff


	//   ....[6]....
        /*00a4*/ 	.word	0xffffffff


	//   ....[7]....
        /*00a8*/ 	.word	0xffffffff


	//   ....[8]....
        /*00ac*/ 	.word	0xffffffff


	//   ....[9]....
        /*00b0*/ 	.word	0xffffffff


	//   ....[10]....
        /*00b4*/ 	.word	0xffffffff


	//   ....[11]....
        /*00b8*/ 	.word	0xffffffff


	//----- nvinfo : EIATTR_COOP_GROUP_INSTR_OFFSETS
	.align		4
.L_3691:
        /*00bc*/ 	.byte	0x04, 0x28
        /*00be*/ 	.short	(.L_3693 - .L_3692)


	//   ....[0]....
.L_3692:
        /*00c0*/ 	.word	0x000002b0


	//   ....[1]....
        /*00c4*/ 	.word	0x00000310


	//   ....[2]....
        /*00c8*/ 	.word	0x00000380


	//   ....[3]....
        /*00cc*/ 	.word	0x000003c0


	//   ....[4]....
        /*00d0*/ 	.word	0x00000400


	//   ....[5]....
        /*00d4*/ 	.word	0x00000440


	//   ....[6]....
        /*00d8*/ 	.word	0x000004d0


	//   ....[7]....
        /*00dc*/ 	.word	0x00000520


	//   ....[8]....
        /*00e0*/ 	.word	0x00000570


	//   ....[9]....
        /*00e4*/ 	.word	0x000005c0


	//   ....[10]....
        /*00e8*/ 	.word	0x00000600


	//   ....[11]....
        /*00ec*/ 	.word	0x00000cf0


	//----- nvinfo : EIATTR_VRC_CTA_INIT_COUNT
	.align		4
.L_3693:
        /*00f0*/ 	.byte	0x02, 0x4a
	.zero		1
	.zero		1


	//----- nvinfo : EIATTR_EXIT_INSTR_OFFSETS
	.align		4
        /*00f4*/ 	.byte	0x04, 0x1c
        /*00f6*/ 	.short	(.L_3695 - .L_3694)


	//   ....[0]....
.L_3694:
        /*00f8*/ 	.word	0x00000080


	//   ....[1]....
        /*00fc*/ 	.word	0x00000dd0


	//----- nvinfo : EIATTR_CRS_STACK_SIZE
	.align		4
.L_3695:
        /*0100*/ 	.byte	0x04, 0x1e
        /*0102*/ 	.short	(.L_3697 - .L_3696)
.L_3696:
        /*0104*/ 	.word	0x00000000


	//----- nvinfo : EIATTR_CBANK_PARAM_SIZE
	.align		4
.L_3697:
        /*0108*/ 	.byte	0x03, 0x19
        /*010a*/ 	.short	0x0030


	//----- nvinfo : EIATTR_PARAM_CBANK
	.align		4
        /*010c*/ 	.byte	0x04, 0x0a
        /*010e*/ 	.short	(.L_3699 - .L_3698)
	.align		4
.L_3698:
        /*0110*/ 	.word	index@(.nv.constant0._Z18kQuantizeBlockwiseI6__halfLi64ELi2ELi0ELi2EEvPfPT_S1_PhS1_ii)
        /*0114*/ 	.short	0x0380
        /*0116*/ 	.short	0x0030


	//----- nvinfo : EIATTR_SW_WAR
	.align		4
.L_3699:
        /*0118*/ 	.byte	0x04, 0x36
        /*011a*/ 	.short	(.L_3701 - .L_3700)
.L_3700:
        /*011c*/ 	.word	0x00000008
.L_3701:


//--------------------- .nv.info._Z18kQuantizeBlockwiseI6__halfLi128ELi2ELi0ELi2EEvPfPT_S1_PhS1_ii --------------------------
	.section	.nv.info._Z18kQuantizeBlockwiseI6__halfLi128ELi2ELi0ELi2EEvPfPT_S1_PhS1_ii,"",@"SHT_CUDA_INFO"
	.sectionflags	@""
	.align	4


	//----- nvinfo : EIATTR_CUDA_API_VERSION
	.align		4
        /*0000*/ 	.byte	0x04, 0x37
        /*0002*/ 	.short	(.L_3703 - .L_3702)
.L_3702:
        /*0004*/ 	.word	0x00000082


	//----- nvinfo : EIATTR_KPARAM_INFO
	.align		4
.L_3703:
        /*0008*/ 	.byte	0x04, 0x17
        /*000a*/ 	.short	(.L_3705 - .L_3704)
.L_3704:
        /*000c*/ 	.word	0x00000000
        /*0010*/ 	.short	0x0006
        /*0012*/ 	.short	0x002c
        /*0014*/ 	.byte	0x00, 0xf0, 0x11, 0x00


	//----- nvinfo : EIATTR_KPARAM_INFO
	.align		4
.L_3705:
        /*0018*/ 	.byte	0x04, 0x17
        /*001a*/ 	.short	(.L_3707 - .L_3706)
.L_3706:
        /*001c*/ 	.word	0x00000000
        /*0020*/ 	.short	0x0005
        /*0022*/ 	.short	0x0028
        /*0024*/ 	.byte	0x00, 0xf0, 0x11, 0x00


	//----- nvinfo : EIATTR_KPARAM_INFO
	.align		4
.L_3707:
        /*0028*/ 	.byte	0x04, 0x17
        /*002a*/ 	.short	(.L_3709 - .L_3708)
.L_3708:
        /*002c*/ 	.word	0x00000000
        /*0030*/ 	.short	0x0004
        /*0032*/ 	.short	0x0020
        /*0034*/ 	.byte	0x00, 0xf5, 0x21, 0x00


	//----- nvinfo : EIATTR_KPARAM_INFO
	.align		4
.L_3709:
        /*0038*/ 	.byte	0x04, 0x17
        /*003a*/ 	.short	(.L_3711 - .L_3710)
.L_3710:
        /*003c*/ 	.word	0x00000000
        /*0040*/ 	.short	0x0003
        /*0042*/ 	.short	0x0018
        /*0044*/ 	.byte	0x00, 0xf5, 0x21, 0x00


	//----- nvinfo : EIATTR_KPARAM_INFO
	.align		4
.L_3711:
        /*0048*/ 	.byte	0x04, 0x17
        /*004a*/ 	.short	(.L_3713 - .L_3712)
.L_3712:
        /*004c*/ 	.word	0x00000000
        /*0050*/ 	.short	0x0002
        /*0052*/ 	.short	0x0010
        /*0054*/ 	.byte	0x00, 0xf5, 0x21, 0x00


	//----- nvinfo : EIATTR_KPARAM_INFO
	.align		4
.L_3713:
        /*0058*/ 	.byte	0x04, 0x17
        /*005a*/ 	.short	(.L_3715 - .L_3714)
.L_3714:
        /*005c*/ 	.word	0x00000000
        /*0060*/ 	.short	0x0001
        /*0062*/ 	.short	0x0008
        /*0064*/ 	.byte	0x00, 0xf5, 0x21, 0x00


	//----- nvinfo : EIATTR_KPARAM_INFO
	.align		4
.L_3715:
        /*0068*/ 	.byte	0x04, 0x17
        /*006a*/ 	.short	(.L_3717 - .L_3716)
.L_3716:
        /*006c*/ 	.word	0x00000000
        /*0070*/ 	.short	0x0000
        /*0072*/ 	.short	0x0000
        /*0074*/ 	.byte	0x00, 0xf5, 0x21, 0x00


	//----- nvinfo : EIATTR_SPARSE_MMA_MASK
	.align		4
.L_3717:
        /*0078*/ 	.byte	0x03, 0x50
        /*007a*/ 	.short	0x0000


	//----- nvinfo : EIATTR_MAXREG_COUNT
	.align		4
        /*007c*/ 	.byte	0x03, 0x1b
        /*007e*/ 	.short	0x00ff


	//----- nvinfo : EIATTR_NUM_BARRIERS
	.align		4
        /*0080*/ 	.byte	0x02, 0x4c
        /*0082*/ 	.byte	0x01
	.zero		1


	//----- nvinfo : EIATTR_MERCURY_ISA_VERSION
	.align		4
        /*0084*/ 	.byte	0x03, 0x5f
        /*0086*/ 	.short	0x0101


	//----- nvinfo : EIATTR_COOP_GROUP_MASK_REGIDS
	.align		4
        /*0088*/ 	.byte	0x04, 0x29
        /*008a*/ 	.short	(.L_3719 - .L_3718)


	//   ....[0]....
.L_3718:
        /*008c*/ 	.word	0xffffffff


	//   ....[1]....
        /*0090*/ 	.word	0xffffffff


	//   ....[2]....
        /*0094*/ 	.word	0xffffffff


	//   ....[3]....
        /*0098*/ 	.word	0xffffffff


	//   ....[4]....
        /*009c*/ 	.word	0xffffffff


	//   ....[5]....
        /*00a0*/ 	.word	0xffffffff


	//   ....[6]....
        /*00a4*/ 	.word	0xffffffff


	//   ....[7]....
        /*00a8*/ 	.word	0xffffffff


	//   ....[8]....
        /*00ac*/ 	.word	0xffffffff


	//   ....[9]....
        /*00b0*/ 	.word	0xffffffff


	//   ....[10]....
        /*00b4*/ 	.word	0xffffffff


	//   ....[11]....
        /*00b8*/ 	.word	0xffffffff


	//----- nvinfo : EIATTR_COOP_GROUP_INSTR_OFFSETS
	.align		4
.L_3719:
        /*00bc*/ 	.byte	0x04, 0x28
        /*00be*/ 	.short	(.L_3721 - .L_3720)


	//   ....[0]....
.L_3720:
        /*00c0*/ 	.word	0x00000360


	//   ....[1]....
        /*00c4*/ 	.word	0x000003c0


	//   ....[2]....
        /*00c8*/ 	.word	0x00000430


	//   ....[3]....
        /*00cc*/ 	.word	0x00000470


	//   ....[4]....
        /*00d0*/ 	.word	0x000004b0


	//   ....[5]....
        /*00d4*/ 	.word	0x000004f0


	//   ....[6]....
        /*00d8*/ 	.word	0x00000630


	//   ....[7]....
        /*00dc*/ 	.word	0x00000680


	//   ....[8]....
        /*00e0*/ 	.word	0x000006d0


	//   ....[9]....
        /*00e4*/ 	.word	0x00000720


	//   ....[10]....
        /*00e8*/ 	.word	0x00000760


	//   ....[11]....
        /*00ec*/ 	.word	0x00000ef0


	//----- nvinfo : EIATTR_VRC_CTA_INIT_COUNT
	.align		4
.L_3721:
        /*00f0*/ 	.byte	0x02, 0x4a
	.zero		1
	.zero		1


	//----- nvinfo : EIATTR_EXIT_INSTR_OFFSETS
	.align		4
        /*00f4*/ 	.byte	0x04, 0x1c
        /*00f6*/ 	.short	(.L_3723 - .L_3722)


	//   ....[0]....
.L_3722:
        /*00f8*/ 	.word	0x00000080


	//   ....[1]....
        /*00fc*/ 	.word	0x00000fd0


	//----- nvinfo : EIATTR_CRS_STACK_SIZE
	.align		4
.L_3723:
        /*0100*/ 	.byte	0x04, 0x1e
        /*0102*/ 	.short	(.L_3725 - .L_3724)
.L_3724:
        /*0104*/ 	.word	0x00000000


	//----- nvinfo : EIATTR_CBANK_PARAM_SIZE
	.align		4
.L_3725:
        /*0108*/ 	.byte	0x03, 0x19
        /*010a*/ 	.short	0x0030


	//----- nvinfo : EIATTR_PARAM_CBANK
	.align		4
        /*010c*/ 	.byte	0x04, 0x0a
        /*010e*/ 	.short	(.L_3727 - .L_3726)
	.align		4
.L_3726:
        /*0110*/ 	.word	index@(.nv.constant0._Z18kQuantizeBlockwiseI6__halfLi128ELi2ELi0ELi2EEvPfPT_S1_PhS1_ii)
        /*0114*/ 	.short	0x0380
        /*0116*/ 	.short	0x0030


	//----- nvinfo : EIATTR_SW_WAR
	.align		4
.L_3727:
        /*0118*/ 	.byte	0x04, 0x36
        /*011a*/ 	.short	(.L_3729 - .L_3728)
.L_3728:
        /*011c*/ 	.word	0x00000008
.L_3729:


//--------------------- .nv.info._Z18kQuantizeBlockwiseI6__halfLi256ELi2ELi0ELi2EEvPfPT_S1_PhS1_ii --------------------------
	.section	.nv.info._Z18kQuantizeBlockwiseI6__halfLi256ELi2ELi0ELi2EEvPfPT_S1_PhS1_ii,"",@"SHT_CUDA_INFO"
	.sectionflags	@""
	.align	4


	//----- nvinfo : EIATTR_CUDA_API_VERSION
	.align		4
        /*0000*/ 	.byte	0x04, 0x37
        /*0002*/ 	.short	(.L_3731 - .L_3730)
.L_3730:
        /*0004*/ 	.word	0x00000082


	//----- nvinfo : EIATTR_KPARAM_INFO
	.align		4
.L_3731:
        /*0008*/ 	.byte	0x04, 0x17
        /*000a*/ 	.short	(.L_3733 - .L_3732)
.L_3732:
        /*000c*/ 	.word	0x00000000
        /*0010*/ 	.short	0x0006
        /*0012*/ 	.short	0x002c
        /*0014*/ 	.byte	0x00, 0xf0, 0x11, 0x00


	//----- nvinfo : EIATTR_KPARAM_INFO
	.align		4
.L_3733:
        /*0018*/ 	.byte	0x04, 0x17
        /*001a*/ 	.short	(.L_3735 - .L_3734)
.L_3734:
        /*001c*/ 	.word	0x00000000
        /*0020*/ 	.short	0x0005
        /*0022*/ 	.short	0x0028
        /*0024*/ 	.byte	0x00, 0xf0, 0x11, 0x00


	//----- nvinfo : EIATTR_KPARAM_INFO
	.align		4
.L_3735:
        /*0028*/ 	.byte	0x04, 0x17
        /*002a*/ 	.short	(.L_3737 - .L_3736)
.L_3736:
        /*002c*/ 	.word	0x00000000
        /*0030*/ 	.short	0x0004
        /*0032*/ 	.short	0x0020
        /*0034*/ 	.byte	0x00, 0xf5, 0x21, 0x00


	//----- nvinfo : EIATTR_KPARAM_INFO
	.align		4
.L_3737:
        /*0038*/ 	.byte	0x04, 0x17
        /*003a*/ 	.short	(.L_3739 - .L_3738)
.L_3738:
        /*003c*/ 	.word	0x00000000
        /*0040*/ 	.short	0x0003
        /*0042*/ 	.short	0x0018
        /*0044*/ 	.byte	0x00, 0xf5, 0x21, 0x00


	//----- nvinfo : EIATTR_KPARAM_INFO
	.align		4
.L_3739:
        /*0048*/ 	.byte	0x04, 0x17
        /*004a*/ 	.short	(.L_3741 - .L_3740)
.L_3740:
        /*004c*/ 	.word	0x00000000
        /*0050*/ 	.short	0x0002
        /*0052*/ 	.short	0x0010
        /*0054*/ 	.byte	0x00, 0xf5, 0x21, 0x00


	//----- nvinfo : EIATTR_KPARAM_INFO
	.align		4
.L_3741:
        /*0058*/ 	.byte	0x04, 0x17
        /*005a*/ 	.short	(.L_3743 - .L_3742)
.L_3742:
        /*005c*/ 	.word	0x00000000
        /*0060*/ 	.short	0x0001
        /*0062*/ 	.short	0x0008
        /*0064*/ 	.byte	0x00, 0xf5, 0x21, 0x00


	//----- nvinfo : EIATTR_KPARAM_INFO
	.align		4
.L_3743:
        /*0068*/ 	.byte	0x04, 0x17
        /*006a*/ 	.short	(.L_3745 - .L_3744)
.L_3744:
        /*006c*/ 	.word	0x00000000
        /*0070*/ 	.short	0x0000
        /*0072*/ 	.short	0x0000
        /*0074*/ 	.byte	0x00, 0xf5, 0x21, 0x00


	//----- nvinfo : EIATTR_SPARSE_MMA_MASK
	.align		4
.L_3745:
        /*0078*/ 	.byte	0x03, 0x50
        /*007a*/ 	.short	0x0000


	//----- nvinfo : EIATTR_MAXREG_COUNT
	.align		4
        /*007c*/ 	.byte	0x03, 0x1b
        /*007e*/ 	.short	0x00ff


	//----- nvinfo : EIATTR_NUM_BARRIERS
	.align		4
        /*0080*/ 	.byte	0x02, 0x4c
        /*0082*/ 	.byte	0x01
	.zero		1


	//----- nvinfo : EIATTR_MERCURY_ISA_VERSION
	.align		4
        /*0084*/ 	.byte	0x03, 0x5f
        /*0086*/ 	.short	0x0101


	//----- nvinfo : EIATTR_COOP_GROUP_MASK_REGIDS
	.align		4
        /*0088*/ 	.byte	0x04, 0x29
        /*008a*/ 	.short	(.L_3747 - .L_3746)


	//   ....[0]....
.L_3746:
        /*008c*/ 	.word	0xffffffff


	//   ....[1]....
        /*0090*/ 	.word	0xffffffff


	//   ....[2]....
        /*0094*/ 	.word	0xffffffff


	//   ....[3]....
        /*0098*/ 	.word	0xffffffff


	//   ....[4]....
        /*009c*/ 	.word	0xffffffff


	//   ....[5]....
        /*00a0*/ 	.word	0xffffffff


	//   ....[6]....
        /*00a4*/ 	.word	0xffffffff


	//   ....[7]....
        /*00a8*/ 	.word	0xffffffff


	//   ....[8]....
        /*00ac*/ 	.word	0xffffffff


	//   ....[9]....
        /*00b0*/ 	.word	0xffffffff


	//   ....[10]....
        /*00b4*/ 	.word	0xffffffff


	//   ....[11]....
        /*00b8*/ 	.word	0xffffffff


	//----- nvinfo : EIATTR_COOP_GROUP_INSTR_OFFSETS
	.align		4
.L_3747:
        /*00bc*/ 	.byte	0x04, 0x28
        /*00be*/ 	.short	(.L_3749 - .L_3748)


	//   ....[0]....
.L_3748:
        /*00c0*/ 	.word	0x00000360


	//   ....[1]....
        /*00c4*/ 	.word	0x000003c0


	//   ....[2]....
        /*00c8*/ 	.word	0x00000430


	//   ....[3]....
        /*00cc*/ 	.word	0x00000470


	//   ....[4]....
        /*00d0*/ 	.word	0x000004b0


	//   ....[5]....
        /*00d4*/ 	.word	0x000004f0


	//   ....[6]....
        /*00d8*/ 	.word	0x00000670


	//   ....[7]....
        /*00dc*/ 	.word	0x000006c0


	//   ....[8]....
        /*00e0*/ 	.word	0x00000710


	//   ....[9]....
        /*00e4*/ 	.word	0x00000760


	//   ....[10]....
        /*00e8*/ 	.word	0x000007a0


	//   ....[11]....
        /*00ec*/ 	.word	0x00000fa0


	//----- nvinfo : EIATTR_VRC_CTA_INIT_COUNT
	.align		4
.L_3749:
        /*00f0*/ 	.byte	0x02, 0x4a
	.zero		1
	.zero		1


	//----- nvinfo : EIATTR_EXIT_INSTR_OFFSETS
	.align		4
        /*00f4*/ 	.byte	0x04, 0x1c
        /*00f6*/ 	.short	(.L_3751 - .L_3750)


	//   ....[0]....
.L_3750:
        /*00f8*/ 	.word	0x00000080


	//   ....[1]....
        /*00fc*/ 	.word	0x00001080


	//----- nvinfo : EIATTR_CRS_STACK_SIZE
	.align		4
.L_3751:
        /*0100*/ 	.byte	0x04, 0x1e
        /*0102*/ 	.short	(.L_3753 - .L_3752)
.L_3752:
        /*0104*/ 	.word	0x00000000


	//----- nvinfo : EIATTR_CBANK_PARAM_SIZE
	.align		4
.L_3753:
        /*0108*/ 	.byte	0x03, 0x19
        /*010a*/ 	.short	0x0030


	//----- nvinfo : EIATTR_PARAM_CBANK
	.align		4
        /*010c*/ 	.byte	0x04, 0x0a
        /*010e*/ 	.short	(.L_3755 - .L_3754)
	.align		4
.L_3754:
        /*0110*/ 	.word	index@(.nv.constant0._Z18kQuantizeBlockwiseI6__halfLi256ELi2ELi0ELi2EEvPfPT_S1_PhS1_ii)
        /*0114*/ 	.short	0x0380
        /*0116*/ 	.short	0x0030


	//----- nvinfo : EIATTR_SW_WAR
	.align		4
.L_3755:
        /*0118*/ 	.byte	0x04, 0x36
        /*011a*/ 	.short	(.L_3757 - .L_3756)
.L_3756:
        /*011c*/ 	.word	0x00000008
.L_3757:


//--------------------- .nv.info._Z18kQuantizeBlockwiseI6__halfLi512ELi2ELi0ELi2EEvPfPT_S1_PhS1_ii --------------------------
	.section	.nv.info._Z18kQuantizeBlockwiseI6__halfLi512ELi2ELi0ELi2EEvPfPT_S1_PhS1_ii,"",@"SHT_CUDA_INFO"
	.sectionflags	@""
	.align	4


	//----- nvinfo : EIATTR_CUDA_API_VERSION
	.align		4
        /*0000*/ 	.byte	0x04, 0x37
        /*0002*/ 	.short	(.L_3759 - .L_3758)
.L_3758:
        /*0004*/ 	.word	0x00000082


	//----- nvinfo : EIATTR_KPARAM_INFO
	.align		4
.L_3759:
        /*0008*/ 	.byte	0x04, 0x17
        /*000a*/ 	.short	(.L_3761 - .L_3760)
.L_3760:
        /*000c*/ 	.word	0x00000000
        /*0010*/ 	.short	0x0006
        /*0012*/ 	.short	0x002c
        /*0014*/ 	.byte	0x00, 0xf0, 0x11, 0x00


	//----- nvinfo : EIATTR_KPARAM_INFO
	.align		4
.L_3761:
        /*0018*/ 	.byte	0x04, 0x17
        /*001a*/ 	.short	(.L_3763 - .L_3762)
.L_3762:
        /*001c*/ 	.word	0x00000000
        /*0020*/ 	.short	0x0005
        /*0022*/ 	.short	0x0028
        /*0024*/ 	.byte	0x00, 0xf0, 0x11, 0x00


	//----- nvinfo : EIATTR_KPARAM_INFO
	.align		4
.L_3763:
        /*0028*/ 	.byte	0x04, 0x17
        /*002a*/ 	.short	(.L_3765 - .L_3764)
.L_3764:
        /*002c*/ 	.word	0x00000000
        /*0030*/ 	.short	0x0004
        /*0032*/ 	.short	0x0020
        /*0034*/ 	.byte	0x00, 0xf5, 0x21, 0x00


	//----- nvinfo : EIATTR_KPARAM_INFO
	.align		4
.L_3765:
        /*0038*/ 	.byte	0x04, 0x17
        /*003a*/ 	.short	(.L_3767 - .L_3766)
.L_3766:
        /*003c*/ 	.word	0x00000000
        /*0040*/ 	.short	0x0003
        /*0042*/ 	.short	0x0018
        /*0044*/ 	.byte	0x00, 0xf5, 0x21, 0x00


	//----- nvinfo : EIATTR_KPARAM_INFO
	.align		4
.L_3767:
        /*0048*/ 	.byte	0x04, 0x17
        /*004a*/ 	.short	(.L_3769 - .L_3768)
.L_3768:
        /*004c*/ 	.word	0x00000000
        /*0050*/ 	.short	0x0002
        /*0052*/ 	.short	0x0010
        /*0054*/ 	.byte	0x00, 0xf5, 0x21, 0x00


	//----- nvinfo : EIATTR_KPARAM_INFO
	.align		4
.L_3769:
        /*0058*/ 	.byte	0x04, 0x17
        /*005a*/ 	.short	(.L_3771 - .L_3770)
.L_3770:
        /*005c*/ 	.word	0x00000000
        /*0060*/ 	.short	0x0001
        /*0062*/ 	.short	0x0008
        /*0064*/ 	.byte	0x00, 0xf5, 0x21, 0x00


	//----- nvinfo : EIATTR_KPARAM_INFO
	.align		4
.L_3771:
        /*0068*/ 	.byte	0x04, 0x17
        /*006a*/ 	.short	(.L_3773 - .L_3772)
.L_3772:
        /*006c*/ 	.word	0x00000000
        /*0070*/ 	.short	0x0000
        /*0072*/ 	.short	0x0000
        /*0074*/ 	.byte	0x00, 0xf5, 0x21, 0x00


	//----- nvinfo : EIATTR_SPARSE_MMA_MASK
	.align		4
.L_3773:
        /*0078*/ 	.byte	0x03, 0x50
        /*007a*/ 	.short	0x0000


	//----- nvinfo : EIATTR_MAXREG_COUNT
	.align		4
        /*007c*/ 	.byte	0x03, 0x1b
        /*007e*/ 	.short	0x00ff


	//----- nvinfo : EIATTR_NUM_BARRIERS
	.align		4
        /*0080*/ 	.byte	0x02, 0x4c
        /*0082*/ 	.byte	0x01
	.zero		1


	//----- nvinfo : EIATTR_MERCURY_ISA_VERSION
	.align		4
        /*0084*/ 	.byte	0x03, 0x5f
        /*0086*/ 	.short	0x0101


	//----- nvinfo : EIATTR_COOP_GROUP_MASK_REGIDS
	.align		4
        /*0088*/ 	.byte	0x04, 0x29
        /*008a*/ 	.short	(.L_3775 - .L_3774)


	//   ....[0]....
.L_3774:
        /*008c*/ 	.word	0xffffffff


	//   ....[1]....
        /*0090*/ 	.word	0xffffffff


	//   ....[2]....
        /*0094*/ 	.word	0xffffffff


	//   ....[3]....
        /*0098*/ 	.word	0xffffffff


	//   ....[4]....
        /*009c*/ 	.word	0xffffffff


	//   ....[5]....
        /*00a0*/ 	.word	0xffffffff


	//   ....[6]....
        /*00a4*/ 	.word	0xffffffff


	//   ....[7]....
        /*00a8*/ 	.word	0xffffffff


	//   ....[8]....
        /*00ac*/ 	.word	0xffffffff


	//   ....[9]....
        /*00b0*/ 	.word	0xffffffff


	//   ....[10]....
        /*00b4*/ 	.word	0xffffffff


	//   ....[11]....
        /*00b8*/ 	.word	0xffffffff


	//----- nvinfo : EIATTR_COOP_GROUP_INSTR_OFFSETS
	.align		4
.L_3775:
        /*00bc*/ 	.byte	0x04, 0x28
        /*00be*/ 	.short	(.L_3777 - .L_3776)


	//   ....[0]....
.L_3776:
        /*00c0*/ 	.word	0x00000360


	//   ....[1]....
        /*00c4*/ 	.word	0x000003c0


	//   ....[2]....
        /*00c8*/ 	.word	0x00000430


	//   ....[3]....
        /*00cc*/ 	.word	0x00000470


	//   ....[4]....
        /*00d0*/ 	.word	0x000004b0


	//   ....[5]....
        /*00d4*/ 	.word	0x000004f0


	//   ....[6]....
        /*00d8*/ 	.word	0x00000700


	//   ....[7]....
        /*00dc*/ 	.word	0x00000750


	//   ....[8]....
        /*00e0*/ 	.word	0x000007a0


	//   ....[9]....
        /*00e4*/ 	.word	0x000007f0


	//   ....[10]....
        /*00e8*/ 	.word	0x00000830


	//   ....[11]....
        /*00ec*/ 	.word	0x00001110


	//----- nvinfo : EIATTR_VRC_CTA_INIT_COUNT
	.align		4
.L_3777:
        /*00f0*/ 	.byte	0x02, 0x4a
	.zero		1
	.zero		1


	//----- nvinfo : EIATTR_EXIT_INSTR_OFFSETS
	.align		4
        /*00f4*/ 	.byte	0x04, 0x1c
        /*00f6*/ 	.short	(.L_3779 - .L_3778)


	//   ....[0]....
.L_3778:
        /*00f8*/ 	.word	0x00000080


	//   ....[1]....
        /*00fc*/ 	.word	0x000011f0


	//----- nvinfo : EIATTR_CRS_STACK_SIZE
	.align		4
.L_3779:
        /*0100*/ 	.byte	0x04, 0x1e
        /*0102*/ 	.short	(.L_3781 - .L_3780)
.L_3780:
        /*0104*/ 	.word	0x00000000


	//----- nvinfo : EIATTR_CBANK_PARAM_SIZE
	.align		4
.L_3781:
        /*0108*/ 	.byte	0x03, 0x19
        /*010a*/ 	.short	0x0030


	//----- nvinfo : EIATTR_PARAM_CBANK
	.align		4
        /*010c*/ 	.byte	0x04, 0x0a
        /*010e*/ 	.short	(.L_3783 - .L_3782)
	.align		4
.L_3782:
        /*0110*/ 	.word	index@(.nv.constant0._Z18kQuantizeBlockwiseI6__halfLi512ELi2ELi0ELi2EEvPfPT_S1_PhS1_ii)
        /*0114*/ 	.short	0x0380
        /*0116*/ 	.short	0x0030


	//----- nvinfo : EIATTR_SW_WAR
	.align		4
.L_3783:
        /*0118*/ 	.byte	0x04, 0x36
        /*011a*/ 	.short	(.L_3785 - .L_3784)
.L_3784:
        /*011c*/ 	.word	0x00000008
.L_3785:


//--------------------- .nv.info._Z18kQuantizeBlockwiseI6__halfLi1024ELi4ELi0ELi2EEvPfPT_S1_PhS1_ii --------------------------
	.section	.nv.info._Z18kQuantizeBlockwiseI6__halfLi1024ELi4ELi0ELi2EEvPfPT_S1_PhS1_ii,"",@"SHT_CUDA_INFO"
	.sectionflags	@""
	.align	4


	//----- nvinfo : EIATTR_CUDA_API_VERSION
	.align		4
        /*0000*/ 	.byte	0x04, 0x37
        /*0002*/ 	.short	(.L_3787 - .L_3786)
.L_3786:
        /*0004*/ 	.word	0x00000082


	//----- nvinfo : EIATTR_KPARAM_INFO
	.align		4
.L_3787:
        /*0008*/ 	.byte	0x04, 0x17
        /*000a*/ 	.short	(.L_3789 - .L_3788)
.L_3788:
        /*000c*/ 	.word	0x00000000
        /*0010*/ 	.short	0x0006
        /*0012*/ 	.short	0x002c
        /*0014*/ 	.byte	0x00, 0xf0, 0x11, 0x00


	//----- nvinfo : EIATTR_KPARAM_INFO
	.align		4
.L_3789:
        /*0018*/ 	.byte	0x04, 0x17
        /*001a*/ 	.short	(.L_3791 - .L_3790)
.L_3790:
        /*001c*/ 	.word	0x00000000
        /*0020*/ 	.short	0x0005
        /*0022*/ 	.short	0x0028
        /*0024*/ 	.byte	0x00, 0xf0, 0x11, 0x00


	//----- nvinfo : EIATTR_KPARAM_INFO
	.align		4
.L_3791:
        /*0028*/ 	.byte	0x04, 0x17
        /*002a*/ 	.short	(.L_3793 - .L_3792)
.L_3792:
        /*002c*/ 	.word	0x00000000
        /*0030*/ 	.short	0x0004
        /*0032*/ 	.short	0x0020
        /*0034*/ 	.byte	0x00, 0xf5, 0x21, 0x00


	//----- nvinfo : EIATTR_KPARAM_INFO
	.align		4
.L_3793:
        /*0038*/ 	.byte	0x04, 0x17
        /*003a*/ 	.short	(.L_3795 - .L_3794)
.L_3794:
        /*003c*/ 	.word	0x00000000
        /*0040*/ 	.short	0x0003
        /*0042*/ 	.short	0x0018
        /*0044*/ 	.byte	0x00, 0xf5, 0x21, 0x00


	//----- nvinfo : EIATTR_KPARAM_INFO
	.align		4
.L_3795:
        /*0048*/ 	.byte	0x04, 0x17
        /*004a*/ 	.short	(.L_3797 - .L_3796)
.L_3796:
        /*004c*/ 	.word	0x00000000
        /*0050*/ 	.short	0x0002
        /*0052*/ 	.short	0x0010
        /*0054*/ 	.byte	0x00, 0xf5, 0x21, 0x00


	//----- nvinfo : EIATTR_KPARAM_INFO
	.align		4
.L_3797:
        /*0058*/ 	.byte	0x04, 0x17
        /*005a*/ 	.short	(.L_3799 - .L_3798)
.L_3798:
        /*005c*/ 	.word	0x00000000
        /*0060*/ 	.short	0x0001
        /*0062*/ 	.short	0x0008
        /*0064*/ 	.byte	0x00, 0xf5, 0x21, 0x00


	//----- nvinfo : EIATTR_KPARAM_INFO
	.align		4
.L_3799:
        /*0068*/ 	.byte	0x04, 0x17
        /*006a*/ 	.short	(.L_3801 - .L_3800)
.L_3800:
        /*006c*/ 	.word	0x00000000
        /*0070*/ 	.short	0x0000
        /*0072*/ 	.short	0x0000
        /*0074*/ 	.byte	0x00, 0xf5, 0x21, 0x00


	//----- nvinfo : EIATTR_SPARSE_MMA_MASK
	.align		4
.L_3801:
        /*0078*/ 	.byte	0x03, 0x50
        /*007a*/ 	.short	0x0000


	//----- nvinfo : EIATTR_MAXREG_COUNT
	.align		4
        /*007c*/ 	.byte	0x03, 0x1b
        /*007e*/ 	.short	0x00ff


	//----- nvinfo : EIATTR_NUM_BARRIERS
	.align		4
        /*0080*/ 	.byte	0x02, 0x4c
        /*0082*/ 	.byte	0x01
	.zero		1


	//----- nvinfo : EIATTR_MERCURY_ISA_VERSION
	.align		4
        /*0084*/ 	.byte	0x03, 0x5f
        /*0086*/ 	.short	0x0101


	//----- nvinfo : EIATTR_COOP_GROUP_MASK_REGIDS
	.align		4
        /*0088*/ 	.byte	0x04, 0x29
        /*008a*/ 	.short	(.L_3803 - .L_3802)


	//   ....[0]....
.L_3802:
        /*008c*/ 	.word	0xffffffff


	//   ....[1]....
        /*0090*/ 	.word	0xffffffff


	//   ....[2]....
        /*0094*/ 	.word	0xffffffff


	//   ....[3]....
        /*0098*/ 	.word	0xffffffff


	//   ....[4]....
        /*009c*/ 	.word	0xffffffff


	//   ....[5]....
        /*00a0*/ 	.word	0xffffffff


	//   ....[6]....
        /*00a4*/ 	.word	0xffffffff


	//   ....[7]....
        /*00a8*/ 	.word	0xffffffff


	//   ....[8]....
        /*00ac*/ 	.word	0xffffffff


	//   ....[9]....
        /*00b0*/ 	.word	0xffffffff


	//   ....[10]....
        /*00b4*/ 	.word	0xffffffff


	//   ....[11]....
        /*00b8*/ 	.word	0xffffffff


	//----- nvinfo : EIATTR_COOP_GROUP_INSTR_OFFSETS
	.align		4
.L_3803:
        /*00bc*/ 	.byte	0x04, 0x28
        /*00be*/ 	.short	(.L_3805 - .L_3804)


	//   ....[0]....
.L_3804:
        /*00c0*/ 	.word	0x00000410


	//   ....[1]....
        /*00c4*/ 	.word	0x000004a0


	//   ....[2]....
        /*00c8*/ 	.word	0x00000510


	//   ....[3]....
        /*00cc*/ 	.word	0x00000550


	//   ....[4]....
        /*00d0*/ 	.word	0x00000590


	//   ....[5]....
        /*00d4*/ 	.word	0x000005d0


	//   ....[6]....
        /*00d8*/ 	.word	0x00000800


	//   ....[7]....
        /*00dc*/ 	.word	0x00000850


	//   ....[8]....
        /*00e0*/ 	.word	0x000008a0


	//   ....[9]....
        /*00e4*/ 	.word	0x000008f0


	//   ....[10]....
        /*00e8*/ 	.word	0x00000930


	//   ....[11]....
        /*00ec*/ 	.word	0x000017d0


	//----- nvinfo : EIATTR_VRC_CTA_INIT_COUNT
	.align		4
.L_3805:
        /*00f0*/ 	.byte	0x02, 0x4a
	.zero		1
	.zero		1


	//----- nvinfo : EIATTR_EXIT_INSTR_OFFSETS
	.align		4
        /*00f4*/ 	.byte	0x04, 0x1c
        /*00f6*/ 	.short	(.L_3807 - .L_3806)


	//   ....[0]....
.L_3806:
        /*00f8*/ 	.word	0x00000080


	//   ....[1]....
        /*00fc*/ 	.word	0x000018f0


	//----- nvinfo : EIATTR_CRS_STACK_SIZE
	.align		4
.L_3807:
        /*0100*/ 	.byte	0x04, 0x1e
        /*0102*/ 	.short	(.L_3809 - .L_3808)
.L_3808:
        /*0104*/ 	.word	0x00000000


	//----- nvinfo : EIATTR_CBANK_PARAM_SIZE
	.align		4
.L_3809:
        /*0108*/ 	.byte	0x03, 0x19
        /*010a*/ 	.short	0x0030


	//----- nvinfo : EIATTR_PARAM_CBANK
	.align		4
        /*010c*/ 	.byte	0x04, 0x0a
        /*010e*/ 	.short	(.L_3811 - .L_3810)
	.align		4
.L_3810:
        /*0110*/ 	.word	index@(.nv.constant0._Z18kQuantizeBlockwiseI6__halfLi1024ELi4ELi0ELi2EEvPfPT_S1_PhS1_ii)
        /*0114*/ 	.short	0x0380
        /*0116*/ 	.short	0x0030


	//----- nvinfo : EIATTR_SW_WAR
	.align		4
.L_3811:
        /*0118*/ 	.byte	0x04, 0x36
        /*011a*/ 	.short	(.L_3813 - .L_3812)
.L_3812:
        /*011c*/ 	.word	0x00000008
.L_3813:


//--------------------- .nv.info._Z18kQuantizeBlockwiseI6__halfLi2048ELi4ELi0ELi2EEvPfPT_S1_PhS1_ii --------------------------
	.section	.nv.info._Z18kQuantizeBlockwiseI6__halfLi2048ELi4ELi0ELi2EEvPfPT_S1_PhS1_ii,"",@"SHT_CUDA_INFO"
	.sectionflags	@""
	.align	4


	//----- nvinfo : EIATTR_CUDA_API_VERSION
	.align		4
        /*0000*/ 	.byte	0x04, 0x37
        /*0002*/ 	.short	(.L_3815 - .L_3814)
.L_3814:
        /*0004*/ 	.word	0x00000082


	//----- nvinfo : EIATTR_KPARAM_INFO
	.align		4
.L_3815:
        /*0008*/ 	.byte	0x04, 0x17
        /*000a*/ 	.short	(.L_3817 - .L_3816)
.L_3816:
        /*000c*/ 	.word	0x00000000
        /*0010*/ 	.short	0x0006
        /*0012*/ 	.short	0x002c
        /*0014*/ 	.byte	0x00, 0xf0, 0x11, 0x00


	//----- nvinfo : EIATTR_KPARAM_INFO
	.align		4
.L_3817:
        /*0018*/ 	.byte	0x04, 0x17
        /*001a*/ 	.short	(.L_3819 - .L_3818)
.L_3818:
        /*001c*/ 	.word	0x00000000
        /*0020*/ 	.short	0x0005
        /*0022*/ 	.short	0x0028
        /*0024*/ 	.byte	0x00, 0xf0, 0x11, 0x00


	//----- nvinfo : EIATTR_KPARAM_INFO
	.align		4
.L_3819:
        /*0028*/ 	.byte	0x04, 0x17
        /*002a*/ 	.short	(.L_3821 - .L_3820)
.L_3820:
        /*002c*/ 	.word	0x00000000
        /*0030*/ 	.short	0x0004
        /*0032*/ 	.short	0x0020
        /*0034*/ 	.byte	0x00, 0xf5, 0x21, 0x00


	//----- nvinfo : EIATTR_KPARAM_INFO
	.align		4
.L_3821:
        /*0038*/ 	.byte	0x04, 0x17
        /*003a*/ 	.short	(.L_3823 - .L_3822)
.L_3822:
        /*003c*/ 	.word	0x00000000
        /*0040*/ 	.short	0x0003
        /*0042*/ 	.short	0x0018
        /*0044*/ 	.byte	0x00, 0xf5, 0x21, 0x00


	//----- nvinfo : EIATTR_KPARAM_INFO
	.align		4
.L_3823:
        /*0048*/ 	.byte	0x04, 0x17
        /*004a*/ 	.short	(.L_3825 - .L_3824)
.L_3824:
        /*004c*/ 	.word	0x00000000
        /*0050*/ 	.short	0x0002
        /*0052*/ 	.short	0x0010
        /*0054*/ 	.byte	0x00, 0xf5, 0x21, 0x00


	//----- nvinfo : EIATTR_KPARAM_INFO
	.align		4
.L_3825:
        /*0058*/ 	.byte	0x04, 0x17
        /*005a*/ 	.short	(.L_3827 - .L_3826)
.L_3826:
        /*005c*/ 	.word	0x00000000
        /*0060*/ 	.short	0x0001
        /*0062*/ 	.short	0x0008
        /*0064*/ 	.byte	0x00, 0xf5, 0x21, 0x00


	//----- nvinfo : EIATTR_KPARAM_INFO
	.align		4
.L_3827:
        /*0068*/ 	.byte	0x04, 0x17
        /*006a*/ 	.short	(.L_3829 - .L_3828)
.L_3828:
        /*006c*/ 	.word	0x00000000
        /*0070*/ 	.short	0x0000
        /*0072*/ 	.short	0x0000
        /*0074*/ 	.byte	0x00, 0xf5, 0x21, 0x00


	//----- nvinfo : EIATTR_SPARSE_MMA_MASK
	.align		4
.L_3829:
        /*0078*/ 	.byte	0x03, 0x50
        /*007a*/ 	.short	0x0000


	//----- nvinfo : EIATTR_MAXREG_COUNT
	.align		4
        /*007c*/ 	.byte	0x03, 0x1b
        /*007e*/ 	.short	0x00ff


	//----- nvinfo : EIATTR_NUM_BARRIERS
	.align		4
        /*0080*/ 	.byte	0x02, 0x4c
        /*0082*/ 	.byte	0x01
	.zero		1


	//----- nvinfo : EIATTR_MERCURY_ISA_VERSION
	.align		4
        /*0084*/ 	.byte	0x03, 0x5f
        /*0086*/ 	.short	0x0101


	//----- nvinfo : EIATTR_UNUSED_LOAD_BYTE_OFFSET
	.align		4
        /*0088*/ 	.byte	0x04, 0x44
        /*008a*/ 	.short	(.L_3831 - .L_3830)


	//   ....[0]....
.L_3830:
        /*008c*/ 	.word	0x00000660
        /*0090*/ 	.word	0x0000fff0


	//   ....[1]....
        /*0094*/ 	.word	0x00000ad0
        /*0098*/ 	.word	0x0000fff0


	//----- nvinfo : EIATTR_COOP_GROUP_MASK_REGIDS
	.align		4
.L_3831:
        /*009c*/ 	.byte	0x04, 0x29
        /*009e*/ 	.short	(.L_3833 - .L_3832)


	//   ....[0]....
.L_3832:
        /*00a0*/ 	.word	0xffffffff


	//   ....[1]....
        /*00a4*/ 	.word	0xffffffff


	//   ....[2]....
        /*00a8*/ 	.word	0xffffffff


	//   ....[3]....
        /*00ac*/ 	.word	0xffffffff


	//   ....[4]....
        /*00b0*/ 	.word	0xffffffff


	//   ....[5]....
        /*00b4*/ 	.word	0xffffffff


	//   ....[6]....
        /*00b8*/ 	.word	0xffffffff


	//   ....[7]....
        /*00bc*/ 	.word	0xffffffff


	//   ....[8]....
        /*00c0*/ 	.word	0xffffffff


	//   ....[9]....
        /*00c4*/ 	.word	0xffffffff


	//   ....[10]....
        /*00c8*/ 	.word	0xffffffff


	//   ....[11]....
        /*00cc*/ 	.word	0xffffffff


	//----- nvinfo : EIATTR_COOP_GROUP_INSTR_OFFSETS
	.align		4
.L_3833:
        /*00d0*/ 	.byte	0x04, 0x28
        /*00d2*/ 	.short	(.L_3835 - .L_3834)


	//   ....[0]....
.L_3834:
        /*00d4*/ 	.word	0x00000410


	//   ....[1]....
        /*00d8*/ 	.word	0x000004a0


	//   ....[2]....
        /*00dc*/ 	.word	0x00000510


	//   ....[3]....
        /*00e0*/ 	.word	0x00000550


	//   ....[4]....
        /*00e4*/ 	.word	0x00000590


	//   ....[5]....
        /*00e8*/ 	.word	0x000005d0


	//   ....[6]....
        /*00ec*/ 	.word	0x00000910


	//   ....[7]....
        /*00f0*/ 	.word	0x00000960


	//   ....[8]....
        /*00f4*/ 	.word	0x000009b0


	//   ....[9]....
        /*00f8*/ 	.word	0x00000a00


	//   ....[10]....
        /*00fc*/ 	.word	0x00000a40


	//   ....[11]....
        /*0100*/ 	.word	0x00001a60


	//----- nvinfo : EIATTR_VRC_CTA_INIT_COUNT
	.align		4
.L_3835:
        /*0104*/ 	.byte	0x02, 0x4a
	.zero		1
	.zero		1


	//----- nvinfo : EIATTR_EXIT_INSTR_OFFSETS
	.align		4
        /*0108*/ 	.byte	0x04, 0x1c
        /*010a*/ 	.short	(.L_3837 - .L_3836)


	//   ....[0]....
.L_3836:
        /*010c*/ 	.word	0x00000080


	//   ....[1]....
        /*0110*/ 	.word	0x00001b80


	//----- nvinfo : EIATTR_CRS_STACK_SIZE
	.align		4
.L_3837:
        /*0114*/ 	.byte	0x04, 0x1e
        /*0116*/ 	.short	(.L_3839 - .L_3838)
.L_3838:
        /*0118*/ 	.word	0x00000000


	//----- nvinfo : EIATTR_CBANK_PARAM_SIZE
	.align		4
.L_3839:
        /*011c*/ 	.byte	0x03, 0x19
        /*011e*/ 	.short	0x0030


	//----- nvinfo : EIATTR_PARAM_CBANK
	.align		4
        /*0120*/ 	.byte	0x04, 0x0a
        /*0122*/ 	.short	(.L_3841 - .L_3840)
	.align		4
.L_3840:
        /*0124*/ 	.word	index@(.nv.constant0._Z18kQuantizeBlockwiseI6__halfLi2048ELi4ELi0ELi2EEvPfPT_S1_PhS1_ii)
        /*0128*/ 	.short	0x0380
        /*012a*/ 	.short	0x0030


	//----- nvinfo : EIATTR_SW_WAR
	.align		4
.L_3841:
        /*012c*/ 	.byte	0x04, 0x36
        /*012e*/ 	.short	(.L_3843 - .L_3842)
.L_3842:
        /*0130*/ 	.word	0x00000008
.L_3843:


//--------------------- .nv.info._Z18kQuantizeBlockwiseI6__halfLi4096ELi4ELi0ELi2EEvPfPT_S1_PhS1_ii --------------------------
	.section	.nv.info._Z18kQuantizeBlockwiseI6__halfLi4096ELi4ELi0ELi2EEvPfPT_S1_PhS1_ii,"",@"SHT_CUDA_INFO"
	.sectionflags	@""
	.align	4


	//----- nvinfo : EIATTR_CUDA_API_VERSION
	.align		4
        /*0000*/ 	.byte	0x04, 0x37
        /*0002*/ 	.short	(.L_3845 - .L_3844)
.L_3844:
        /*0004*/ 	.word	0x00000082


	//----- nvinfo : EIATTR_KPARAM_INFO
	.align		4
.L_3845:
        /*0008*/ 	.byte	0x04, 0x17
        /*000a*/ 	.short	(.L_3847 - .L_3846)
.L_3846:
        /*000c*/ 	.word	0x00000000
        /*0010*/ 	.short	0x0006
        /*0012*/ 	.short	0x002c
        /*0014*/ 	.byte	0x00, 0xf0, 0x11, 0x00


	//----- nvinfo : EIATTR_KPARAM_INFO
	.align		4
.L_3847:
        /*0018*/ 	.byte	0x04, 0x17
        /*001a*/ 	.short	(.L_3849 - .L_3848)
.L_3848:
        /*001c*/ 	.word	0x00000000
        /*0020*/ 	.short	0x0005
        /*0022*/ 	.short	0x0028
        /*0024*/ 	.byte	0x00, 0xf0, 0x11, 0x00


	//----- nvinfo : EIATTR_KPARAM_INFO
	.align		4
.L_3849:
        /*0028*/ 	.byte	0x04, 0x17
        /*002a*/ 	.short	(.L_3851 - .L_3850)
.L_3850:
        /*002c*/ 	.word	0x00000000
        /*0030*/ 	.short	0x0004
        /*0032*/ 	.short	0x0020
        /*0034*/ 	.byte	0x00, 0xf5, 0x21, 0x00


	//----- nvinfo : EIATTR_KPARAM_INFO
	.align		4
.L_3851:
        /*0038*/ 	.byte	0x04, 0x17
        /*003a*/ 	.short	(.L_3853 - .L_3852)
.L_3852:
        /*003c*/ 	.word	0x00000000
        /*0040*/ 	.short	0x0003
        /*0042*/ 	.short	0x0018
        /*0044*/ 	.byte	0x00, 0xf5, 0x21, 0x00


	//----- nvinfo : EIATTR_KPARAM_INFO
	.align		4
.L_3853:
        /*0048*/ 	.byte	0x04, 0x17
        /*004a*/ 	.short	(.L_3855 - .L_3854)
.L_3854:
        /*004c*/ 	.word	0x00000000
        /*0050*/ 	.short	0x0002
        /*0052*/ 	.short	0x0010
        /*0054*/ 	.byte	0x00, 0xf5, 0x21, 0x00


	//----- nvinfo : EIATTR_KPARAM_INFO
	.align		4
.L_3855:
        /*0058*/ 	.byte	0x04, 0x17
        /*005a*/ 	.short	(.L_3857 - .L_3856)
.L_3856:
        /*005c*/ 	.word	0x00000000
        /*0060*/ 	.short	0x0001
        /*0062*/ 	.short	0x0008
        /*0064*/ 	.byte	0x00, 0xf5, 0x21, 0x00


	//----- nvinfo : EIATTR_KPARAM_INFO
	.align		4
.L_3857:
        /*0068*/ 	.byte	0x04, 0x17
        /*006a*/ 	.short	(.L_3859 - .L_3858)
.L_3858:
        /*006c*/ 	.word	0x00000000
        /*0070*/ 	.short	0x0000
        /*0072*/ 	.short	0x0000
        /*0074*/ 	.byte	0x00, 0xf5, 0x21, 0x00


	//----- nvinfo : EIATTR_SPARSE_MMA_MASK
	.align		4
.L_3859:
        /*0078*/ 	.byte	0x03, 0x50
        /*007a*/ 	.short	0x0000


	//----- nvinfo : EIATTR_MAXREG_COUNT
	.align		4
        /*007c*/ 	.byte	0x03, 0x1b
        /*007e*/ 	.short	0x00ff


	//----- nvinfo : EIATTR_NUM_BARRIERS
	.align		4
        /*0080*/ 	.byte	0x02, 0x4c
        /*0082*/ 	.byte	0x01
	.zero		1


	//----- nvinfo : EIATTR_MERCURY_ISA_VERSION
	.align		4
        /*0084*/ 	.byte	0x03, 0x5f
        /*0086*/ 	.short	0x0101


	//----- nvinfo : EIATTR_UNUSED_LOAD_BYTE_OFFSET
	.align		4
        /*0088*/ 	.byte	0x04, 0x44
        /*008a*/ 	.short	(.L_3861 - .L_3860)


	//   ....[0]....
.L_3860:
        /*008c*/ 	.word	0x00000660
        /*0090*/ 	.word	0x0000fff0


	//   ....[1]....
        /*0094*/ 	.word	0x00000d10
        /*0098*/ 	.word	0x0000fff0


	//----- nvinfo : EIATTR_COOP_GROUP_MASK_REGIDS
	.align		4
.L_3861:
        /*009c*/ 	.byte	0x04, 0x29
        /*009e*/ 	.short	(.L_3863 - .L_3862)


	//   ....[0]....
.L_3862:
        /*00a0*/ 	.word	0xffffffff


	//   ....[1]....
        /*00a4*/ 	.word	0xffffffff


	//   ....[2]....
        /*00a8*/ 	.word	0xffffffff


	//   ....[3]....
        /*00ac*/ 	.word	0xffffffff


	//   ....[4]....
        /*00b0*/ 	.word	0xffffffff


	//   ....[5]....
        /*00b4*/ 	.word	0xffffffff


	//   ....[6]....
        /*00b8*/ 	.word	0xffffffff


	//   ....[7]....
        /*00bc*/ 	.word	0xffffffff


	//   ....[8]....
        /*00c0*/ 	.word	0xffffffff


	//   ....[9]....
        /*00c4*/ 	.word	0xffffffff


	//   ....[10]....
        /*00c8*/ 	.word	0xffffffff


	//   ....[11]....
        /*00cc*/ 	.word	0xffffffff


	//----- nvinfo : EIATTR_COOP_GROUP_INSTR_OFFSETS
	.align		4
.L_3863:
        /*00d0*/ 	.byte	0x04, 0x28
        /*00d2*/ 	.short	(.L_3865 - .L_3864)


	//   ....[0]....
.L_3864:
        /*00d4*/ 	.word	0x00000410


	//   ....[1]....
        /*00d8*/ 	.word	0x000004a0


	//   ....[2]....
        /*00dc*/ 	.word	0x00000510


	//   ....[3]....
        /*00e0*/ 	.word	0x00000550


	//   ....[4]....
        /*00e4*/ 	.word	0x00000590


	//   ....[5]....
        /*00e8*/ 	.word	0x000005d0


	//   ....[6]....
        /*00ec*/ 	.word	0x00000b50


	//   ....[7]....
        /*00f0*/ 	.word	0x00000ba0


	//   ....[8]....
        /*00f4*/ 	.word	0x00000bf0


	//   ....[9]....
        /*00f8*/ 	.word	0x00000c40


	//   ....[10]....
        /*00fc*/ 	.word	0x00000c80


	//   ....[11]....
        /*0100*/ 	.word	0x00001fe0


	//----- nvinfo : EIATTR_VRC_CTA_INIT_COUNT
	.align		4
.L_3865:
        /*0104*/ 	.byte	0x02, 0x4a
	.zero		1
	.zero		1


	//----- nvinfo : EIATTR_EXIT_INSTR_OFFSETS
	.align		4
        /*0108*/ 	.byte	0x04, 0x1c
        /*010a*/ 	.short	(.L_3867 - .L_3866)


	//   ....[0]....
.L_3866:
        /*010c*/ 	.word	0x00000080


	//   ....[1]....
        /*0110*/ 	.word	0x00002100


	//----- nvinfo : EIATTR_CRS_STACK_SIZE
	.align		4
.L_3867:
        /*0114*/ 	.byte	0x04, 0x1e
        /*0116*/ 	.short	(.L_3869 - .L_3868)
.L_3868:
        /*0118*/ 	.word	0x00000000


	//----- nvinfo : EIATTR_CBANK_PARAM_SIZE
	.align		4
.L_3869:
        /*011c*/ 	.byte	0x03, 0x19
        /*011e*/ 	.short	0x0030


	//----- nvinfo : EIATTR_PARAM_CBANK
	.align		4
        /*0120*/ 	.byte	0x04, 0x0a
        /*0122*/ 	.short	(.L_3871 - .L_3870)
	.align		4
.L_3870:
        /*0124*/ 	.word	index@(.nv.constant0._Z18kQuantizeBlockwiseI6__halfLi4096ELi4ELi0ELi2EEvPfPT_S1_PhS1_ii)
        /*0128*/ 	.short	0x0380
        /*012a*/ 	.short	0x0030


	//----- nvinfo : EIATTR_SW_WAR
	.align		4
.L_3871:
        /*012c*/ 	.byte	0x04, 0x36
        /*012e*/ 	.short	(.L_3873 - .L_3872)
.L_3872:
        /*0130*/ 	.word	0x00000008
.L_3873:


//--------------------- .nv.info._Z18kQuantizeBlockwiseI6__halfLi64ELi2ELi0ELi1EEvPfPT_S1_PhS1_ii --------------------------
	.section	.nv.info._Z18kQuantizeBlockwiseI6__halfLi64ELi2ELi0ELi1EEvPfPT_S1_PhS1_ii,"",@"SHT_CUDA_INFO"
	.sectionflags	@""
	.align	4


	//----- nvinfo : EIATTR_CUDA_API_VERSION
	.align		4
        /*0000*/ 	.byte	0x04, 0x37
        /*0002*/ 	.short	(.L_3875 - .L_3874)
.L_3874:
        /*0004*/ 	.word	0x00000082


	//----- nvinfo : EIATTR_KPARAM_INFO
	.align		4
.L_3875:
        /*0008*/ 	.byte	0x04, 0x17
        /*000a*/ 	.short	(.L_3877 - .L_3876)
.L_3876:
        /*000c*/ 	.word	0x00000000
        /*0010*/ 	.short	0x0006
        /*0012*/ 	.short	0x002c
        /*0014*/ 	.byte	0x00, 0xf0, 0x11, 0x00


	//----- nvinfo : EIATTR_KPARAM_INFO
	.align		4
.L_3877:
        /*0018*/ 	.byte	0x04, 0x17
        /*001a*/ 	.short	(.L_3879 - .L_3878)
.L_3878:
        /*001c*/ 	.word	0x00000000
        /*0020*/ 	.short	0x0005
        /*0022*/ 	.short	0x0028
        /*0024*/ 	.byte	0x00, 0xf0, 0x11, 0x00


	//----- nvinfo : EIATTR_KPARAM_INFO
	.align		4
.L_3879:
        /*0028*/ 	.byte	0x04, 0x17
        /*002a*/ 	.short	(.L_3881 - .L_3880)
.L_3880:
        /*002c*/ 	.word	0x00000000
        /*0030*/ 	.short	0x0004
        /*0032*/ 	.short	0x0020
        /*0034*/ 	.byte	0x00, 0xf5, 0x21, 0x00


	//----- nvinfo : EIATTR_KPARAM_INFO
	.align		4
.L_3881:
        /*0038*/ 	.byte	0x04, 0x17
        /*003a*/ 	.short	(.L_3883 - .L_3882)
.L_3882:
        /*003c*/ 	.word	0x00000000
        /*0040*/ 	.short	0x0003
        /*0042*/ 	.short	0x0018
        /*0044*/ 	.byte	0x00, 0xf5, 0x21, 0x00


	//----- nvinfo : EIATTR_KPARAM_INFO
	.align		4
.L_3883:
        /*0048*/ 	.byte	0x04, 0x17
        /*004a*/ 	.short	(.L_3885 - .L_3884)
.L_3884:
        /*004c*/ 	.word	0x00000000
        /*0050*/ 	.short	0x0002
        /*0052*/ 	.short	0x0010
        /*0054*/ 	.byte	0x00, 0xf5, 0x21, 0x00


	//----- nvinfo : EIATTR_KPARAM_INFO
	.align		4
.L_3885:
        /*0058*/ 	.byte	0x04, 0x17
        /*005a*/ 	.short	(.L_3887 - .L_3886)
.L_3886:
        /*005c*/ 	.word	0x00000000
        /*0060*/ 	.short	0x0001
        /*0062*/ 	.short	0x0008
        /*0064*/ 	.byte	0x00, 0xf5, 0x21, 0x00


	//----- nvinfo : EIATTR_KPARAM_INFO
	.align		4
.L_3887:
        /*0068*/ 	.byte	0x04, 0x17
        /*006a*/ 	.short	(.L_3889 - .L_3888)
.L_3888:
        /*006c*/ 	.word	0x00000000
        /*0070*/ 	.short	0x0000
        /*0072*/ 	.short	0x0000
        /*0074*/ 	.byte	0x00, 0xf5, 0x21, 0x00


	//----- nvinfo : EIATTR_SPARSE_MMA_MASK
	.align		4
.L_3889:
        /*0078*/ 	.byte	0x03, 0x50
        /*007a*/ 	.short	0x0000


	//----- nvinfo : EIATTR_MAXREG_COUNT
	.align		4
        /*007c*/ 	.byte	0x03, 0x1b
        /*007e*/ 	.short	0x00ff


	//----- nvinfo : EIATTR_NUM_BARRIERS
	.align		4
        /*0080*/ 	.byte	0x02, 0x4c
        /*0082*/ 	.byte	0x01
	.zero		1


	//----- nvinfo : EIATTR_MERCURY_ISA_VERSION
	.align		4
        /*0084*/ 	.byte	0x03, 0x5f
        /*0086*/ 	.short	0x0101


	//----- nvinfo : EIATTR_COOP_GROUP_MASK_REGIDS
	.align		4
        /*0088*/ 	.byte	0x04, 0x29
        /*008a*/ 	.short	(.L_3891 - .L_3890)


	//   ....[0]....
.L_3890:
        /*008c*/ 	.word	0xffffffff


	//   ....[1]....
        /*0090*/ 	.word	0xffffffff


	//   ....[2]....
        /*0094*/ 	.word	0xffffffff


	//   ....[3]....
        /*0098*/ 	.word	0xffffffff


	//   ....[4]....
        /*009c*/ 	.word	0xffffffff


	//   ....[5]....
        /*00a0*/ 	.word	0xffffffff


	//   ....[6]....
        /*00a4*/ 	.word	0xffffffff


	//   ....[7]....
        /*00a8*/ 	.word	0xffffffff


	//   ....[8]....
        /*00ac*/ 	.word	0xffffffff


	//   ....[9]....
        /*00b0*/ 	.word	0xffffffff


	//   ....[10]....
        /*00b4*/ 	.word	0xffffffff


	//   ....[11]....
        /*00b8*/ 	.word	0xffffffff


	//----- nvinfo : EIATTR_COOP_GROUP_INSTR_OFFSETS
	.align		4
.L_3891:
        /*00bc*/ 	.byte	0x04, 0x28
        /*00be*/ 	.short	(.L_3893 - .L_3892)


	//   ....[0]....
.L_3892:
        /*00c0*/ 	.word	0x000002b0


	//   ....[1]....
        /*00c4*/ 	.word	0x00000310


	//   ....[2]....
        /*00c8*/ 	.word	0x00000380


	//   ....[3]....
        /*00cc*/ 	.word	0x000003c0


	//   ....[4]....
        /*00d0*/ 	.word	0x00000400


	//   ....[5]....
        /*00d4*/ 	.word	0x00000440


	//   ....[6]....
        /*00d8*/ 	.word	0x000004d0


	//   ....[7]....
        /*00dc*/ 	.word	0x00000520


	//   ....[8]....
        /*00e0*/ 	.word	0x00000570


	//   ....[9]....
        /*00e4*/ 	.word	0x000005c0


	//   ....[10]....
        /*00e8*/ 	.word	0x00000600


	//   ....[11]....
        /*00ec*/ 	.word	0x00000b30


	//----- nvinfo : EIATTR_VRC_CTA_INIT_COUNT
	.align		4
.L_3893:
        /*00f0*/ 	.byte	0x02, 0x4a
	.zero		1
	.zero		1


	//----- nvinfo : EIATTR_EXIT_INSTR_OFFSETS
	.align		4
        /*00f4*/ 	.byte	0x04, 0x1c
        /*00f6*/ 	.short	(.L_3895 - .L_3894)


	//   ....[0]....
.L_3894:
        /*00f8*/ 	.word	0x00000080


	//   ....[1]....
        /*00fc*/ 	.word	0x00000c10


	//----- nvinfo : EIATTR_CRS_STACK_SIZE
	.align		4
.L_3895:
        /*0100*/ 	.byte	0x04, 0x1e
        /*0102*/ 	.short	(.L_3897 - .L_3896)
.L_3896:
        /*0104*/ 	.word	0x00000000


	//----- nvinfo : EIATTR_CBANK_PARAM_SIZE
	.align		4
.L_3897:
        /*0108*/ 	.byte	0x03, 0x19
        /*010a*/ 	.short	0x0030


	//----- nvinfo : EIATTR_PARAM_CBANK
	.align		4
        /*010c*/ 	.byte	0x04, 0x0a
        /*010e*/ 	.short	(.L_3899 - .L_3898)
	.align		4
.L_3898:
        /*0110*/ 	.word	index@(.nv.constant0._Z18kQuantizeBlockwiseI6__halfLi64ELi2ELi0ELi1EEvPfPT_S1_PhS1_ii)
        /*0114*/ 	.short	0x0380
        /*0116*/ 	.short	0x0030


	//----- nvinfo : EIATTR_SW_WAR
	.align		4
.L_3899:
        /*0118*/ 	.byte	0x04, 0x36
        /*011a*/ 	.short	(.L_3901 - .L_3900)
.L_3900:
        /*011c*/ 	.word	0x00000008
.L_3901:


//--------------------- .nv.info._Z18kQuantizeBlockwiseI6__halfLi128ELi2ELi0ELi1EEvPfPT_S1_PhS1_ii --------------------------
	.section	.nv.info._Z18kQuantizeBlockwiseI6__halfLi128ELi2ELi0ELi1EEvPfPT_S1_PhS1_ii,"",@"SHT_CUDA_INFO"
	.sectionflags	@""
	.align	4


	//----- nvinfo : EIATTR_CUDA_API_VERSION
	.align		4
        /*0000*/ 	.byte	0x04, 0x37
        /*0002*/ 	.short	(.L_3903 - .L_3902)
.L_3902:
        /*0004*/ 	.word	0x00000082


	//----- nvinfo : EIATTR_KPARAM_INFO
	.align		4
.L_3903:
        /*0008*/ 	.byte	0x04, 0x17
        /*000a*/ 	.short	(.L_3905 - .L_3904)
.L_3904:
        /*000c*/ 	.word	0x00000000
        /*0010*/ 	.short	0x0006
        /*0012*/ 	.short	0x002c
        /*0014*/ 	.byte	0x00, 0xf0, 0x11, 0x00


	//----- nvinfo : EIATTR_KPARAM_INFO
	.align		4
.L_3905:
        /*0018*/ 	.byte	0x04, 0x17
        /*001a*/ 	.short	(.L_3907 - .L_3906)
.L_3906:
        /*001c*/ 	.word	0x00000000
        /*0020*/ 	.short	0x0005
        /*0022*/ 	.short	0x0028
        /*0024*/ 	.byte	0x00, 0xf0, 0x11, 0x00


	//----- nvinfo : EIATTR_KPARAM_INFO
	.align		4
.L_3907:
        /*0028*/ 	.byte	0x04, 0x17
        /*002a*/ 	.short	(.L_3909 - .L_3908)
.L_3908:
        /*002c*/ 	.word	0x00000000
        /*0030*/ 	.short	0x0004
        /*0032*/ 	.short	0x0020
        /*0034*/ 	.byte	0x00, 0xf5, 0x21, 0x00


	//----- nvinfo : EIATTR_KPARAM_INFO
	.align		4
.L_3909:
        /*0038*/ 	.byte	0x04, 0x17
        /*003a*/ 	.short	(.L_3911 - .L_3910)
.L_3910:
        /*003c*/ 	.word	0x00000000
        /*0040*/ 	.short	0x0003
        /*0042*/ 	.short	0x0018
        /*0044*/ 	.byte	0x00, 0xf5, 0x21, 0x00


	//----- nvinfo : EIATTR_KPARAM_INFO
	.align		4
.L_3911:
        /*0048*/ 	.byte	0x04, 0x17
        /*004a*/ 	.short	(.L_3913 - .L_3912)
.L_3912:
        /*004c*/ 	.word	0x00000000
        /*0050*/ 	.short	0x0002
        /*0052*/ 	.short	0x0010
        /*0054*/ 	.byte	0x00, 0xf5, 0x21, 0x00


	//----- nvinfo : EIATTR_KPARAM_INFO
	.align		4
.L_3913:
        /*0058*/ 	.byte	0x04, 0x17
        /*005a*/ 	.short	(.L_3915 - .L_3914)
.L_3914:
        /*005c*/ 	.word	0x00000000
        /*0060*/ 	.short	0x0001
        /*0062*/ 	.short	0x0008
        /*0064*/ 	.byte	0x00, 0xf5, 0x21, 0x00


	//----- nvinfo : EIATTR_KPARAM_INFO
	.align		4
.L_3915:
        /*0068*/ 	.byte	0x04, 0x17
        /*006a*/ 	.short	(.L_3917 - .L_3916)
.L_3916:
        /*006c*/ 	.word	0x00000000
        /*0070*/ 	.short	0x0000
        /*0072*/ 	.short	0x0000
        /*0074*/ 	.byte	0x00, 0xf5, 0x21, 0x00


	//----- nvinfo : EIATTR_SPARSE_MMA_MASK
	.align		4
.L_3917:
        /*0078*/ 	.byte	0x03, 0x50
        /*007a*/ 	.short	0x0000


	//----- nvinfo : EIATTR_MAXREG_COUNT
	.align		4
        /*007c*/ 	.byte	0x03, 0x1b
        /*007e*/ 	.short	0x00ff


	//----- nvinfo : EIATTR_NUM_BARRIERS
	.align		4
        /*0080*/ 	.byte	0x02, 0x4c
        /*0082*/ 	.byte	0x01
	.zero		1


	//----- nvinfo : EIATTR_MERCURY_ISA_VERSION
	.align		4
        /*0084*/ 	.byte	0x03, 0x5f
        /*0086*/ 	.short	0x0101


	//----- nvinfo : EIATTR_COOP_GROUP_MASK_REGIDS
	.align		4
        /*0088*/ 	.byte	0x04, 0x29
        /*008a*/ 	.short	(.L_3919 - .L_3918)


	//   ....[0]....
.L_3918:
        /*008c*/ 	.word	0xffffffff


	//   ....[1]....
        /*0090*/ 	.word	0xffffffff


	//   ....[2]....
        /*0094*/ 	.word	0xffffffff


	//   ....[3]....
        /*0098*/ 	.word	0xffffffff


	//   ....[4]....
        /*009c*/ 	.word	0xffffffff


	//   ....[5]....
        /*00a0*/ 	.word	0xffffffff


	//   ....[6]....
        /*00a4*/ 	.word	0xffffffff


	//   ....[7]....
        /*00a8*/ 	.word	0xffffffff


	//   ....[8]....
        /*00ac*/ 	.word	0xffffffff


	//   ....[9]....
        /*00b0*/ 	.word	0xffffffff


	//   ....[10]....
        /*00b4*/ 	.word	0xffffffff


	//   ....[11]....
        /*00b8*/ 	.word	0xffffffff


	//----- nvinfo : EIATTR_COOP_GROUP_INSTR_OFFSETS
	.align		4
.L_3919:
        /*00bc*/ 	.byte	0x04, 0x28
        /*00be*/ 	.short	(.L_3921 - .L_3920)


	//   ....[0]....
.L_3920:
        /*00c0*/ 	.word	0x00000360


	//   ....[1]....
        /*00c4*/ 	.word	0x000003c0


	//   ....[2]....
        /*00c8*/ 	.word	0x00000430


	//   ....[3]....
        /*00cc*/ 	.word	0x00000470


	//   ....[4]....
        /*00d0*/ 	.word	0x000004b0


	//   ....[5]....
        /*00d4*/ 	.word	0x000004f0


	//   ....[6]....
        /*00d8*/ 	.word	0x00000630


	//   ....[7]....
        /*00dc*/ 	.word	0x00000680


	//   ....[8]....
        /*00e0*/ 	.word	0x000006d0


	//   ....[9]....
        /*00e4*/ 	.word	0x00000720


	//   ....[10]....
        /*00e8*/ 	.word	0x00000760


	//   ....[11]....
        /*00ec*/ 	.word	0x00000d30


	//----- nvinfo : EIATTR_VRC_CTA_INIT_COUNT
	.align		4
.L_3921:
        /*00f0*/ 	.byte	0x02, 0x4a
	.zero		1
	.zero		1


	//----- nvinfo : EIATTR_EXIT_INSTR_OFFSETS
	.align		4
        /*00f4*/ 	.byte	0x04, 0x1c
        /*00f6*/ 	.short	(.L_3923 - .L_3922)


	//   ....[0]....
.L_3922:
        /*00f8*/ 	.word	0x00000080


	//   ....[1]....
        /*00fc*/ 	.word	0x00000e10


	//----- nvinfo : EIATTR_CRS_STACK_SIZE
	.align		4
.L_3923:
        /*0100*/ 	.byte	0x04, 0x1e
        /*0102*/ 	.short	(.L_3925 - .L_3924)
.L_3924:
        /*0104*/ 	.word	0x00000000


	//----- nvinfo : EIATTR_CBANK_PARAM_SIZE
	.align		4
.L_3925:
        /*0108*/ 	.byte	0x03, 0x19
        /*010a*/ 	.short	0x0030


	//----- nvinfo : EIATTR_PARAM_CBANK
	.align		4
        /*010c*/ 	.byte	0x04, 0x0a
        /*010e*/ 	.short	(.L_3927 - .L_3926)
	.align		4
.L_3926:
        /*0110*/ 	.word	index@(.nv.constant0._Z18kQuantizeBlockwiseI6__halfLi128ELi2ELi0ELi1EEvPfPT_S1_PhS1_ii)
        /*0114*/ 	.short	0x0380
        /*0116*/ 	.short	0x0030


	//----- nvinfo : EIATTR_SW_WAR
	.align		4
.L_3927:
        /*0118*/ 	.byte	0x04, 0x36
        /*011a*/ 	.short	(.L_3929 - .L_3928)
.L_3928:
        /*011c*/ 	.word	0x00000008
.L_3929:


//--------------------- .nv.info._Z18kQuantizeBlockwiseI6__halfLi256ELi2ELi0ELi1EEvPfPT_S1_PhS1_ii --------------------------
	.section	.nv.info._Z18kQuantizeBlockwiseI6__halfLi256ELi2ELi0ELi1EEvPfPT_S1_PhS1_ii,"",@"SHT_CUDA_INFO"
	.sectionflags	@""
	.align	4


	//----- nvinfo : EIATTR_CUDA_API_VERSION
	.align		4
        /*0000*/ 	.byte	0x04, 0x37
        /*0002*/ 	.short	(.L_3931 - .L_3930)
.L_3930:
        /*0004*/ 	.word	0x00000082


	//----- nvinfo : EIATTR_KPARAM_INFO
	.align		4
.L_3931:
        /*0008*/ 	.byte	0x04, 0x17
        /*000a*/ 	.short	(.L_3933 - .L_3932)
.L_3932:
        /*000c*/ 	.word	0x00000000
        /*0010*/ 	.short	0x0006
        /*0012*/ 	.short	0x002c
        /*0014*/ 	.byte	0x00, 0xf0, 0x11, 0x00


	//----- nvinfo : EIATTR_KPARAM_INFO
	.align		4
.L_3933:
        /*0018*/ 	.byte	0x04, 0x17
        /*001a*/ 	.short	(.L_3935 - .L_3934)
.L_3934:
        /*001c*/ 	.word	0x00000000
        /*0020*/ 	.short	0x0005
        /*0022*/ 	.short	0x0028
        /*0024*/ 	.byte	0x00, 0xf0, 0x11, 0x00


	//----- nvinfo : EIATTR_KPARAM_INFO
	.align		4
.L_3935:
        /*0028*/ 	.byte	0x04, 0x17
        /*002a*/ 	.short	(.L_3937 - .L_3936)
.L_3936:
        /*002c*/ 	.word	0x00000000
        /*0030*/ 	.short	0x0004
        /*0032*/ 	.short	0x0020
        /*0034*/ 	.byte	0x00, 0xf5, 0x21, 0x00


	//----- nvinfo : EIATTR_KPARAM_INFO
	.align		4
.L_3937:
        /*0038*/ 	.byte	0x04, 0x17
        /*003a*/ 	.short	(.L_3939 - .L_3938)
.L_3938:
        /*003c*/ 	.word	0x00000000
        /*0040*/ 	.short	0x0003
        /*0042*/ 	.short	0x0018
        /*0044*/ 	.byte	0x00, 0xf5, 0x21, 0x00


	//----- nvinfo : EIATTR_KPARAM_INFO
	.align		4
.L_3939:
        /*0048*/ 	.byte	0x04, 0x17
        /*004a*/ 	.short	(.L_3941 - .L_3940)
.L_3940:
        /*004c*/ 	.word	0x00000000
        /*0050*/ 	.short	0x0002
        /*0052*/ 	.short	0x0010
        /*0054*/ 	.byte	0x00, 0xf5, 0x21, 0x00


	//----- nvinfo : EIATTR_KPARAM_INFO
	.align		4
.L_3941:
        /*0058*/ 	.byte	0x04, 0x17
        /*005a*/ 	.short	(.L_3943 - .L_3942)
.L_3942:
        /*005c*/ 	.word	0x00000000
        /*0060*/ 	.short	0x0001
        /*0062*/ 	.short	0x0008
        /*0064*/ 	.byte	0x00, 0xf5, 0x21, 0x00


	//----- nvinfo : EIATTR_KPARAM_INFO
	.align		4
.L_3943:
        /*0068*/ 	.byte	0x04, 0x17
        /*006a*/ 	.short	(.L_3945 - .L_3944)
.L_3944:
        /*006c*/ 	.word	0x00000000
        /*0070*/ 	.short	0x0000
        /*0072*/ 	.short	0x0000
        /*0074*/ 	.byte	0x00, 0xf5, 0x21, 0x00


	//----- nvinfo : EIATTR_SPARSE_MMA_MASK
	.align		4
.L_3945:
        /*0078*/ 	.byte	0x03, 0x50
        /*007a*/ 	.short	0x0000


	//----- nvinfo : EIATTR_MAXREG_COUNT
	.align		4
        /*007c*/ 	.byte	0x03, 0x1b
        /*007e*/ 	.short	0x00ff


	//----- nvinfo : EIATTR_NUM_BARRIERS
	.align		4
        /*0080*/ 	.byte	0x02, 0x4c
        /*0082*/ 	.byte	0x01
	.zero		1


	//----- nvinfo : EIATTR_MERCURY_ISA_VERSION
	.align		4
        /*0084*/ 	.byte	0x03, 0x5f
        /*0086*/ 	.short	0x0101


	//----- nvinfo : EIATTR_COOP_GROUP_MASK_REGIDS
	.align		4
        /*0088*/ 	.byte	0x04, 0x29
        /*008a*/ 	.short	(.L_3947 - .L_3946)


	//   ....[0]....
.L_3946:
        /*008c*/ 	.word	0xffffffff


	//   ....[1]....
        /*0090*/ 	.word	0xffffffff


	//   ....[2]....
        /*0094*/ 	.word	0xffffffff


	//   ....[3]....
        /*0098*/ 	.word	0xffffffff


	//   ....[4]....
        /*009c*/ 	.word	0xffffffff


	//   ....[5]....
        /*00a0*/ 	.word	0xffffffff


	//   ....[6]....
        /*00a4*/ 	.word	0xffffffff


	//   ....[7]....
        /*00a8*/ 	.word	0xffffffff


	//   ....[8]....
        /*00ac*/ 	.word	0xffffffff


	//   ....[9]....
        /*00b0*/ 	.word	0xffffffff


	//   ....[10]....
        /*00b4*/ 	.word	0xffffffff


	//   ....[11]....
        /*00b8*/ 	.word	0xffffffff


	//----- nvinfo : EIATTR_COOP_GROUP_INSTR_OFFSETS
	.align		4
.L_3947:
        /*00bc*/ 	.byte	0x04, 0x28
        /*00be*/ 	.short	(.L_3949 - .L_3948)


	//   ....[0]....
.L_3948:
        /*00c0*/ 	.word	0x00000360


	//   ....[1]....
        /*00c4*/ 	.word	0x000003c0


	//   ....[2]....
        /*00c8*/ 	.word	0x00000430


	//   ....[3]....
        /*00cc*/ 	.word	0x00000470


	//   ....[4]....
        /*00d0*/ 	.word	0x000004b0


	//   ....[5]....
        /*00d4*/ 	.word	0x000004f0


	//   ....[6]....
        /*00d8*/ 	.word	0x00000670


	//   ....[7]....
        /*00dc*/ 	.word	0x000006c0


	//   ....[8]....
        /*00e0*/ 	.word	0x00000710


	//   ....[9]....
        /*00e4*/ 	.word	0x00000760


	//   ....[10]....
        /*00e8*/ 	.word	0x000007a0


	//   ....[11]....
        /*00ec*/ 	.word	0x00000de0


	//----- nvinfo : EIATTR_VRC_CTA_INIT_COUNT
	.align		4
.L_3949:
        /*00f0*/ 	.byte	0x02, 0x4a
	.zero		1
	.zero		1


	//----- nvinfo : EIATTR_EXIT_INSTR_OFFSETS
	.align		4
        /*00f4*/ 	.byte	0x04, 0x1c
        /*00f6*/ 	.short	(.L_3951 - .L_3950)


	//   ....[0]....
.L_3950:
        /*00f8*/ 	.word	0x00000080


	//   ....[1]....
        /*00fc*/ 	.word	0x00000ec0


	//----- nvinfo : EIATTR_CRS_STACK_SIZE
	.align		4
.L_3951:
        /*0100*/ 	.byte	0x04, 0x1e
        /*0102*/ 	.short	(.L_3953 - .L_3952)
.L_3952:
        /*0104*/ 	.word	0x00000000


	//----- nvinfo : EIATTR_CBANK_PARAM_SIZE
	.align		4
.L_3953:
        /*0108*/ 	.byte	0x03, 0x19
        /*010a*/ 	.short	0x0030


	//----- nvinfo : EIATTR_PARAM_CBANK
	.align		4
        /*010c*/ 	.byte	0x04, 0x0a
        /*010e*/ 	.short	(.L_3955 - .L_3954)
	.align		4
.L_3954:
        /*0110*/ 	.word	index@(.nv.constant0._Z18kQuantizeBlockwiseI6__halfLi256ELi2ELi0ELi1EEvPfPT_S1_PhS1_ii)
        /*0114*/ 	.short	0x0380
        /*0116*/ 	.short	0x0030


	//----- nvinfo : EIATTR_SW_WAR
	.align		4
.L_3955:
        /*0118*/ 	.byte	0x04, 0x36
        /*011a*/ 	.short	(.L_3957 - .L_3956)
.L_3956:
        /*011c*/ 	.word	0x00000008
.L_3957:


//--------------------- .nv.info._Z18kQuantizeBlockwiseI6__halfLi512ELi2ELi0ELi1EEvPfPT_S1_PhS1_ii --------------------------
	.section	.nv.info._Z18kQuantizeBlockwiseI6__halfLi512ELi2ELi0ELi1EEvPfPT_S1_PhS1_ii,"",@"SHT_CUDA_INFO"
	.sectionflags	@""
	.align	4


	//----- nvinfo : EIATTR_CUDA_API_VERSION
	.align		4
        /*0000*/ 	.byte	0x04, 0x37
        /*0002*/ 	.short	(.L_3959 - .L_3958)
.L_3958:
        /*0004*/ 	.word	0x00000082


	//----- nvinfo : EIATTR_KPARAM_INFO
	.align		4
.L_3959:
        /*0008*/ 	.byte	0x04, 0x17
        /*000a*/ 	.short	(.L_3961 - .L_3960)
.L_3960:
        /*000c*/ 	.word	0x00000000
        /*0010*/ 	.short	0x0006
        /*0012*/ 	.short	0x002c
        /*0014*/ 	.byte	0x00, 0xf0, 0x11, 0x00


	//----- nvinfo : EIATTR_KPARAM_INFO
	.align		4
.L_3961:
        /*0018*/ 	.byte	0x04, 0x17
        /*001a*/ 	.short	(.L_3963 - .L_3962)
.L_3962:
        /*001c*/ 	.word	0x00000000
        /*0020*/ 	.short	0x0005
        /*0022*/ 	.short	0x0028
        /*0024*/ 	.byte	0x00, 0xf0, 0x11, 0x00


	//----- nvinfo : EIATTR_KPARAM_INFO
	.align		4
.L_3963:
        /*0028*/ 	.byte	0x04, 0x17
        /*002a*/ 	.short	(.L_3965 - .L_3964)
.L_3964:
        /*002c*/ 	.word	0x00000000
        /*0030*/ 	.short	0x0004
        /*0032*/ 	.short	0x0020
        /*0034*/ 	.byte	0x00, 0xf5, 0x21, 0x00


	//----- nvinfo : EIATTR_KPARAM_INFO
	.align		4
.L_3965:
        /*0038*/ 	.byte	0x04, 0x17
        /*003a*/ 	.short	(.L_3967 - .L_3966)
.L_3966:
        /*003c*/ 	.word	0x00000000
        /*0040*/ 	.short	0x0003
        /*0042*/ 	.short	0x0018
        /*0044*/ 	.byte	0x00, 0xf5, 0x21, 0x00


	//----- nvinfo : EIATTR_KPARAM_INFO
	.align		4
.L_3967:
        /*0048*/ 	.byte	0x04, 0x17
        /*004a*/ 	.short	(.L_3969 - .L_3968)
.L_3968:
        /*004c*/ 	.word	0x00000000
        /*0050*/ 	.short	0x0002
        /*0052*/ 	.short	0x0010
        /*0054*/ 	.byte	0x00, 0xf5, 0x21, 0x00


	//----- nvinfo : EIATTR_KPARAM_INFO
	.align		4
.L_3969:
        /*0058*/ 	.byte	0x04, 0x17
        /*005a*/ 	.short	(.L_3971 - .L_3970)
.L_3970:
        /*005c*/ 	.word	0x00000000
        /*0060*/ 	.short	0x0001
        /*0062*/ 	.short	0x0008
        /*0064*/ 	.byte	0x00, 0xf5, 0x21, 0x00


	//----- nvinfo : EIATTR_KPARAM_INFO
	.align		4
.L_3971:
        /*0068*/ 	.byte	0x04, 0x17
        /*006a*/ 	.short	(.L_3973 - .L_3972)
.L_3972:
        /*006c*/ 	.word	0x00000000
        /*0070*/ 	.short	0x0000
        /*0072*/ 	.short	0x0000
        /*0074*/ 	.byte	0x00, 0xf5, 0x21, 0x00


	//----- nvinfo : EIATTR_SPARSE_MMA_MASK
	.align		4
.L_3973:
        /*0078*/ 	.byte	0x03, 0x50
        /*007a*/ 	.short	0x0000


	//----- nvinfo : EIATTR_MAXREG_COUNT
	.align		4
        /*007c*/ 	.byte	0x03, 0x1b
        /*007e*/ 	.short	0x00ff


	//----- nvinfo : EIATTR_NUM_BARRIERS
	.align		4
        /*0080*/ 	.byte	0x02, 0x4c
        /*0082*/ 	.byte	0x01
	.zero		1


	//----- nvinfo : EIATTR_MERCURY_ISA_VERSION
	.align		4
        /*0084*/ 	.byte	0x03, 0x5f
        /*0086*/ 	.short	0x0101


	//----- nvinfo : EIATTR_COOP_GROUP_MASK_REGIDS
	.align		4
        /*0088*/ 	.byte	0x04, 0x29
        /*008a*/ 	.short	(.L_3975 - .L_3974)


	//   ....[0]....
.L_3974:
        /*008c*/ 	.word	0xffffffff


	//   ....[1]....
        /*0090*/ 	.word	0xffffffff


	//   ....[2]....
        /*0094*/ 	.word	0xffffffff


	//   ....[3]....
        /*0098*/ 	.word	0xffffffff


	//   ....[4]....
        /*009c*/ 	.word	0xffffffff


	//   ....[5]....
        /*00a0*/ 	.word	0xffffffff


	//   ....[6]....
        /*00a4*/ 	.word	0xffffffff


	//   ....[7]....
        /*00a8*/ 	.word	0xffffffff


	//   ....[8]....
        /*00ac*/ 	.word	0xffffffff


	//   ....[9]....
        /*00b0*/ 	.word	0xffffffff


	//   ....[10]....
        /*00b4*/ 	.word	0xffffffff


	//   ....[11]....
        /*00b8*/ 	.word	0xffffffff


	//----- nvinfo : EIATTR_COOP_GROUP_INSTR_OFFSETS
	.align		4
.L_3975:
        /*00bc*/ 	.byte	0x04, 0x28
        /*00be*/ 	.short	(.L_3977 - .L_3976)


	//   ....[0]....
.L_3976:
        /*00c0*/ 	.word	0x00000360


	//   ....[1]....
        /*00c4*/ 	.word	0x000003c0


	//   ....[2]....
        /*00c8*/ 	.word	0x00000430


	//   ....[3]....
        /*00cc*/ 	.word	0x00000470


	//   ....[4]....
        /*00d0*/ 	.word	0x000004b0


	//   ....[5]....
        /*00d4*/ 	.word	0x000004f0


	//   ....[6]....
        /*00d8*/ 	.word	0x00000700


	//   ....[7]....
        /*00dc*/ 	.word	0x00000750


	//   ....[8]....
        /*00e0*/ 	.word	0x000007a0


	//   ....[9]....
        /*00e4*/ 	.word	0x000007f0


	//   ....[10]....
        /*00e8*/ 	.word	0x00000830


	//   ....[11]....
        /*00ec*/ 	.word	0x00000f50


	//----- nvinfo : EIATTR_VRC_CTA_INIT_COUNT
	.align		4
.L_3977:
        /*00f0*/ 	.byte	0x02, 0x4a
	.zero		1
	.zero		1


	//----- nvinfo : EIATTR_EXIT_INSTR_OFFSETS
	.align		4
        /*00f4*/ 	.byte	0x04, 0x1c
        /*00f6*/ 	.short	(.L_3979 - .L_3978)


	//   ....[0]....
.L_3978:
        /*00f8*/ 	.word	0x00000080


	//   ....[1]....
        /*00fc*/ 	.word	0x00001030


	//----- nvinfo : EIATTR_CRS_STACK_SIZE
	.align		4
.L_3979:
        /*0100*/ 	.byte	0x04, 0x1e
        /*0102*/ 	.short	(.L_3981 - .L_3980)
.L_3980:
        /*0104*/ 	.word	0x00000000


	//----- nvinfo : EIATTR_CBANK_PARAM_SIZE
	.align		4
.L_3981:
        /*0108*/ 	.byte	0x03, 0x19
        /*010a*/ 	.short	0x0030


	//----- nvinfo : EIATTR_PARAM_CBANK
	.align		4
        /*010c*/ 	.byte	0x04, 0x0a
        /*010e*/ 	.short	(.L_3983 - .L_3982)
	.align		4
.L_3982:
        /*0110*/ 	.word	index@(.nv.constant0._Z18kQuantizeBlockwiseI6__halfLi512ELi2ELi0ELi1EEvPfPT_S1_PhS1_ii)
        /*0114*/ 	.short	0x0380
        /*0116*/ 	.short	0x0030


	//----- nvinfo : EIATTR_SW_WAR
	.align		4
.L_3983:
        /*0118*/ 	.byte	0x04, 0x36
        /*011a*/ 	.short	(.L_3985 - .L_3984)
.L_3984:
        /*011c*/ 	.word	0x00000008
.L_3985:


//--------------------- .nv.info._Z18kQuantizeBlockwiseI6__halfLi1024ELi4ELi0ELi1EEvPfPT_S1_PhS1_ii --------------------------
	.section	.nv.info._Z18kQuantizeBlockwiseI6__halfLi1024ELi4ELi0ELi1EEvPfPT_S1_PhS1_ii,"",@"SHT_CUDA_INFO"
	.sectionflags	@""
	.align	4


	//----- nvinfo : EIATTR_CUDA_API_VERSION
	.align		4
        /*0000*/ 	.byte	0x04, 0x37
        /*0002*/ 	.short	(.L_3987 - .L_3986)
.L_3986:
        /*0004*/ 	.word	0x00000082


	//----- nvinfo : EIATTR_KPARAM_INFO
	.align		4
.L_3987:
        /*0008*/ 	.byte	0x04, 0x17
        /*000a*/ 	.short	(.L_3989 - .L_3988)
.L_3988:
        /*000c*/ 	.word	0x00000000
        /*0010*/ 	.short	0x0006
        /*0012*/ 	.short	0x002c
        /*0014*/ 	.byte	0x00, 0xf0, 0x11, 0x00


	//----- nvinfo : EIATTR_KPARAM_INFO
	.align		4
.L_3989:
        /*0018*/ 	.byte	0x04, 0x17
        /*001a*/ 	.short	(.L_3991 - .L_3990)
.L_3990:
        /*001c*/ 	.word	0x00000000
        /*0020*/ 	.short	0x0005
        /*0022*/ 	.short	0x0028
        /*0024*/ 	.byte	0x00, 0xf0, 0x11, 0x00


	//----- nvinfo : EIATTR_KPARAM_INFO
	.align		4
.L_3991:
        /*0028*/ 	.byte	0x04, 0x17
        /*002a*/ 	.short	(.L_3993 - .L_3992)
.L_3992:
        /*002c*/ 	.word	0x00000000
        /*0030*/ 	.short	0x0004
        /*0032*/ 	.short	0x0020
        /*0034*/ 	.byte	0x00, 0xf5, 0x21, 0x00


	//----- nvinfo : EIATTR_KPARAM_INFO
	.align		4
.L_3993:
        /*0038*/ 	.byte	0x04, 0x17
        /*003a*/ 	.short	(.L_3995 - .L_3994)
.L_3994:
        /*003c*/ 	.word	0x00000000
        /*0040*/ 	.short	0x0003
        /*0042*/ 	.short	0x0018
        /*0044*/ 	.byte	0x00, 0xf5, 0x21, 0x00


	//----- nvinfo : EIATTR_KPARAM_INFO
	.align		4
.L_3995:
        /*0048*/ 	.byte	0x04, 0x17
        /*004a*/ 	.short	(.L_3997 - .L_3996)
.L_3996:
        /*004c*/ 	.word	0x00000000
        /*0050*/ 	.short	0x0002
        /*0052*/ 	.short	0x0010
        /*0054*/ 	.byte	0x00, 0xf5, 0x21, 0x00


	//----- nvinfo : EIATTR_KPARAM_INFO
	.align		4
.L_3997:
        /*0058*/ 	.byte	0x04, 0x17
        /*005a*/ 	.short	(.L_3999 - .L_3998)
.L_3998:
        /*005c*/ 	.word	0x00000000
        /*0060*/ 	.short	0x0001
        /*0062*/ 	.short	0x0008
        /*0064*/ 	.byte	0x00, 0xf5, 0x21, 0x00


	//----- nvinfo : EIATTR_KPARAM_INFO
	.align		4
.L_3999:
        /*0068*/ 	.byte	0x04, 0x17
        /*006a*/ 	.short	(.L_4001 - .L_4000)
.L_4000:
        /*006c*/ 	.word	0x00000000
        /*0070*/ 	.short	0x0000
        /*0072*/ 	.short	0x0000
        /*0074*/ 	.byte	0x00, 0xf5, 0x21, 0x00


	//----- nvinfo : EIATTR_SPARSE_MMA_MASK
	.align		4
.L_4001:
        /*0078*/ 	.byte	0x03, 0x50
        /*007a*/ 	.short	0x0000


	//----- nvinfo : EIATTR_MAXREG_COUNT
	.align		4
        /*007c*/ 	.byte	0x03, 0x1b
        /*007e*/ 	.short	0x00ff


	//----- nvinfo : EIATTR_NUM_BARRIERS
	.align		4
        /*0080*/ 	.byte	0x02, 0x4c
        /*0082*/ 	.byte	0x01
	.zero		1


	//----- nvinfo : EIATTR_MERCURY_ISA_VERSION
	.align		4
        /*0084*/ 	.byte	0x03, 0x5f
        /*0086*/ 	.short	0x0101


	//----- nvinfo : EIATTR_COOP_GROUP_MASK_REGIDS
	.align		4
        /*0088*/ 	.byte	0x04, 0x29
        /*008a*/ 	.short	(.L_4003 - .L_4002)


	//   ....[0]....
.L_4002:
        /*008c*/ 	.word	0xffffffff


	//   ....[1]....
        /*0090*/ 	.word	0xffffffff


	//   ....[2]....
        /*0094*/ 	.word	0xffffffff


	//   ....[3]....
        /*0098*/ 	.word	0xffffffff


	//   ....[4]....
        /*009c*/ 	.word	0xffffffff


	//   ....[5]....
        /*00a0*/ 	.word	0xffffffff


	//   ....[6]....
        /*00a4*/ 	.word	0xffffffff


	//   ....[7]....
        /*00a8*/ 	.word	0xffffffff


	//   ....[8]....
        /*00ac*/ 	.word	0xffffffff


	//   ....[9]....
        /*00b0*/ 	.word	0xffffffff


	//   ....[10]....
        /*00b4*/ 	.word	0xffffffff


	//   ....[11]....
        /*00b8*/ 	.word	0xffffffff


	//----- nvinfo : EIATTR_COOP_GROUP_INSTR_OFFSETS
	.align		4
.L_4003:
        /*00bc*/ 	.byte	0x04, 0x28
        /*00be*/ 	.short	(.L_4005 - .L_4004)


	//   ....[0]....
.L_4004:
        /*00c0*/ 	.word	0x00000410


	//   ....[1]....
        /*00c4*/ 	.word	0x000004a0


	//   ....[2]....
        /*00c8*/ 	.word	0x00000510


	//   ....[3]....
        /*00cc*/ 	.word	0x00000550


	//   ....[4]....
        /*00d0*/ 	.word	0x00000590


	//   ....[5]....
        /*00d4*/ 	.word	0x000005d0


	//   ....[6]....
        /*00d8*/ 	.word	0x00000800


	//   ....[7]....
        /*00dc*/ 	.word	0x00000850


	//   ....[8]....
        /*00e0*/ 	.word	0x000008a0


	//   ....[9]....
        /*00e4*/ 	.word	0x000008f0


	//   ....[10]....
        /*00e8*/ 	.word	0x00000930


	//   ....[11]....
        /*00ec*/ 	.word	0x00001470


	//----- nvinfo : EIATTR_VRC_CTA_INIT_COUNT
	.align		4
.L_4005:
        /*00f0*/ 	.byte	0x02, 0x4a
	.zero		1
	.zero		1


	//----- nvinfo : EIATTR_EXIT_INSTR_OFFSETS
	.align		4
        /*00f4*/ 	.byte	0x04, 0x1c
        /*00f6*/ 	.short	(.L_4007 - .L_4006)


	//   ....[0]....
.L_4006:
        /*00f8*/ 	.word	0x00000080


	//   ....[1]....
        /*00fc*/ 	.word	0x00001590


	//----- nvinfo : EIATTR_CRS_STACK_SIZE
	.align		4
.L_4007:
        /*0100*/ 	.byte	0x04, 0x1e
        /*0102*/ 	.short	(.L_4009 - .L_4008)
.L_4008:
        /*0104*/ 	.word	0x00000000


	//----- nvinfo : EIATTR_CBANK_PARAM_SIZE
	.align		4
.L_4009:
        /*0108*/ 	.byte	0x03, 0x19
        /*010a*/ 	.short	0x0030


	//----- nvinfo : EIATTR_PARAM_CBANK
	.align		4
        /*010c*/ 	.byte	0x04, 0x0a
        /*010e*/ 	.short	(.L_4011 - .L_4010)
	.align		4
.L_4010:
        /*0110*/ 	.word	index@(.nv.constant0._Z18kQuantizeBlockwiseI6__halfLi1024ELi4ELi0ELi1EEvPfPT_S1_PhS1_ii)
        /*0114*/ 	.short	0x0380
        /*0116*/ 	.short	0x0030


	//----- nvinfo : EIATTR_SW_WAR
	.align		4
.L_4011:
        /*0118*/ 	.byte	0x04, 0x36
        /*011a*/ 	.short	(.L_4013 - .L_4012)
.L_4012:
        /*011c*/ 	.word	0x00000008
.L_4013:


//--------------------- .nv.info._Z18kQuantizeBlockwiseI6__halfLi2048ELi4ELi0ELi1EEvPfPT_S1_PhS1_ii --------------------------
	.section	.nv.info._Z18kQuantizeBlockwiseI6__halfLi2048ELi4ELi0ELi1EEvPfPT_S1_PhS1_ii,"",@"SHT_CUDA_INFO"
	.sectionflags	@""
	.align	4


	//----- nvinfo : EIATTR_CUDA_API_VERSION
	.align		4
        /*0000*/ 	.byte	0x04, 0x37
        /*0002*/ 	.short	(.L_4015 - .L_4014)
.L_4014:
        /*0004*/ 	.word	0x00000082


	//----- nvinfo : EIATTR_KPARAM_INFO
	.align		4
.L_4015:
        /*0008*/ 	.byte	0x04, 0x17
        /*000a*/ 	.short	(.L_4017 - .L_4016)
.L_4016:
        /*000c*/ 	.word	0x00000000
        /*0010*/ 	.short	0x0006
        /*0012*/ 	.short	0x002c
        /*0014*/ 	.byte	0x00, 0xf0, 0x11, 0x00


	//----- nvinfo : EIATTR_KPARAM_INFO
	.align		4
.L_4017:
        /*0018*/ 	.byte	0x04, 0x17
        /*001a*/ 	.short	(.L_4019 - .L_4018)
.L_4018:
        /*001c*/ 	.word	0x00000000
        /*0020*/ 	.short	0x0005
        /*0022*/ 	.short	0x0028
        /*0024*/ 	.byte	0x00, 0xf0, 0x11, 0x00


	//----- nvinfo : EIATTR_KPARAM_INFO
	.align		4
.L_4019:
        /*0028*/ 	.byte	0x04, 0x17
        /*002a*/ 	.short	(.L_4021 - .L_4020)
.L_4020:
        /*002c*/ 	.word	0x00000000
        /*0030*/ 	.short	0x0004
        /*0032*/ 	.short	0x0020
        /*0034*/ 	.byte	0x00, 0xf5, 0x21, 0x00


	//----- nvinfo : EIATTR_KPARAM_INFO
	.align		4
.L_4021:
        /*0038*/ 	.byte	0x04, 0x17
        /*003a*/ 	.short	(.L_4023 - .L_4022)
.L_4022:
        /*003c*/ 	.word	0x00000000
        /*0040*/ 	.short	0x0003
        /*0042*/ 	.short	0x0018
        /*0044*/ 	.byte	0x00, 0xf5, 0x21, 0x00


	//----- nvinfo : EIATTR_KPARAM_INFO
	.align		4
.L_4023:
        /*0048*/ 	.byte	0x04, 0x17
        /*004a*/ 	.short	(.L_4025 - .L_4024)
.L_4024:
        /*004c*/ 	.word	0x00000000
        /*0050*/ 	.short	0x0002
        /*0052*/ 	.short	0x0010
        /*0054*/ 	.byte	0x00, 0xf5, 0x21, 0x00


	//----- nvinfo : EIATTR_KPARAM_INFO
	.align		4
.L_4025:
        /*0058*/ 	.byte	0x04, 0x17
        /*005a*/ 	.short	(.L_4027 - .L_4026)
.L_4026:
        /*005c*/ 	.word	0x00000000
        /*0060*/ 	.short	0x0001
        /*0062*/ 	.short	0x0008
        /*0064*/ 	.byte	0x00, 0xf5, 0x21, 0x00


	//----- nvinfo : EIATTR_KPARAM_INFO
	.align		4
.L_4027:
        /*0068*/ 	.byte	0x04, 0x17
        /*006a*/ 	.short	(.L_4029 - .L_4028)
.L_4028:
        /*006c*/ 	.word	0x00000000
        /*0070*/ 	.short	0x0000
        /*0072*/ 	.short	0x0000
        /*0074*/ 	.byte	0x00, 0xf5, 0x21, 0x00


	//----- nvinfo : EIATTR_SPARSE_MMA_MASK
	.align		4
.L_4029:
        /*0078*/ 	.byte	0x03, 0x50
        /*007a*/ 	.short	0x0000


	//----- nvinfo : EIATTR_MAXREG_COUNT
	.align		4
        /*007c*/ 	.byte	0x03, 0x1b
        /*007e*/ 	.short	0x00ff


	//----- nvinfo : EIATTR_NUM_BARRIERS
	.align		4
        /*0080*/ 	.byte	0x02, 0x4c
        /*0082*/ 	.byte	0x01
	.zero		1


	//----- nvinfo : EIATTR_MERCURY_ISA_VERSION
	.align		4
        /*0084*/ 	.byte	0x03, 0x5f
        /*0086*/ 	.short	0x0101


	//----- nvinfo : EIATTR_UNUSED_LOAD_BYTE_OFFSET
	.align		4
        /*0088*/ 	.byte	0x04, 0x44
        /*008a*/ 	.short	(.L_4031 - .L_4030)


	//   ....[0]....
.L_4030:
        /*008c*/ 	.word	0x00000660
        /*0090*/ 	.word	0x0000fff0


	//   ....[1]....
        /*0094*/ 	.word	0x00000ad0
        /*0098*/ 	.word	0x0000fff0


	//----- nvinfo : EIATTR_COOP_GROUP_MASK_REGIDS
	.align		4
.L_4031:
        /*009c*/ 	.byte	0x04, 0x29
        /*009e*/ 	.short	(.L_4033 - .L_4032)


	//   ....[0]....
.L_4032:
        /*00a0*/ 	.word	0xffffffff


	//   ....[1]....
        /*00a4*/ 	.word	0xffffffff


	//   ....[2]....
        /*00a8*/ 	.word	0xffffffff


	//   ....[3]....
        /*00ac*/ 	.word	0xffffffff


	//   ....[4]....
        /*00b0*/ 	.word	0xffffffff


	//   ....[5]....
        /*00b4*/ 	.word	0xffffffff


	//   ....[6]....
        /*00b8*/ 	.word	0xffffffff


	//   ....[7]....
        /*00bc*/ 	.word	0xffffffff


	//   ....[8]....
        /*00c0*/ 	.word	0xffffffff


	//   ....[9]....
        /*00c4*/ 	.word	0xffffffff


	//   ....[10]....
        /*00c8*/ 	.word	0xffffffff


	//   ....[11]....
        /*00cc*/ 	.word	0xffffffff


	//----- nvinfo : EIATTR_COOP_GROUP_INSTR_OFFSETS
	.align		4
.L_4033:
        /*00d0*/ 	.byte	0x04, 0x28
        /*00d2*/ 	.short	(.L_4035 - .L_4034)


	//   ....[0]....
.L_4034:
        /*00d4*/ 	.word	0x00000410


	//   ....[1]....
        /*00d8*/ 	.word	0x000004a0


	//   ....[2]....
        /*00dc*/ 	.word	0x00000510


	//   ....[3]....
        /*00e0*/ 	.word	0x00000550


	//   ....[4]....
        /*00e4*/ 	.word	0x00000590


	//   ....[5]....
        /*00e8*/ 	.word	0x000005d0


	//   ....[6]....
        /*00ec*/ 	.word	0x00000910


	//   ....[7]....
        /*00f0*/ 	.word	0x00000960


	//   ....[8]....
        /*00f4*/ 	.word	0x000009b0


	//   ....[9]....
        /*00f8*/ 	.word	0x00000a00


	//   ....[10]....
        /*00fc*/ 	.word	0x00000a40


	//   ....[11]....
        /*0100*/ 	.word	0x00001700


	//----- nvinfo : EIATTR_VRC_CTA_INIT_COUNT
	.align		4
.L_4035:
        /*0104*/ 	.byte	0x02, 0x4a
	.zero		1
	.zero		1


	//----- nvinfo : EIATTR_EXIT_INSTR_OFFSETS
	.align		4
        /*0108*/ 	.byte	0x04, 0x1c
        /*010a*/ 	.short	(.L_4037 - .L_4036)


	//   ....[0]....
.L_4036:
        /*010c*/ 	.word	0x00000080


	//   ....[1]....
        /*0110*/ 	.word	0x00001820


	//----- nvinfo : EIATTR_CRS_STACK_SIZE
	.align		4
.L_4037:
        /*0114*/ 	.byte	0x04, 0x1e
        /*0116*/ 	.short	(.L_4039 - .L_4038)
.L_4038:
        /*0118*/ 	.word	0x00000000


	//----- nvinfo : EIATTR_CBANK_PARAM_SIZE
	.align		4
.L_4039:
        /*011c*/ 	.byte	0x03, 0x19
        /*011e*/ 	.short	0x0030


	//----- nvinfo : EIATTR_PARAM_CBANK
	.align		4
        /*0120*/ 	.byte	0x04, 0x0a
        /*0122*/ 	.short	(.L_4041 - .L_4040)
	.align		4
.L_4040:
        /*0124*/ 	.word	index@(.nv.constant0._Z18kQuantizeBlockwiseI6__halfLi2048ELi4ELi0ELi1EEvPfPT_S1_PhS1_ii)
        /*0128*/ 	.short	0x0380
        /*012a*/ 	.short	0x0030


	//----- nvinfo : EIATTR_SW_WAR
	.align		4
.L_4041:
        /*012c*/ 	.byte	0x04, 0x36
        /*012e*/ 	.short	(.L_4043 - .L_4042)
.L_4042:
        /*0130*/ 	.word	0x00000008
.L_4043:


//--------------------- .nv.info._Z18kQuantizeBlockwiseI6__halfLi4096ELi4ELi0ELi1EEvPfPT_S1_PhS1_ii --------------------------
	.section	.nv.info._Z18kQuantizeBlockwiseI6__halfLi4096ELi4ELi0ELi1EEvPfPT_S1_PhS1_ii,"",@"SHT_CUDA_INFO"
	.sectionflags	@""
	.align	4


	//----- nvinfo : EIATTR_CUDA_API_VERSION
	.align		4
        /*0000*/ 	.byte	0x04, 0x37
        /*0002*/ 	.short	(.L_4045 - .L_4044)
.L_4044:
        /*0004*/ 	.word	0x00000082


	//----- nvinfo : EIATTR_KPARAM_INFO
	.align		4
.L_4045:
        /*0008*/ 	.byte	0x04, 0x17
        /*000a*/ 	.short	(.L_4047 - .L_4046)
.L_4046:
        /*000c*/ 	.word	0x00000000
        /*0010*/ 	.short	0x0006
        /*0012*/ 	.short	0x002c
        /*0014*/ 	.byte	0x00, 0xf0, 0x11, 0x00


	//----- nvinfo : EIATTR_KPARAM_INFO
	.align		4
.L_4047:
        /*0018*/ 	.byte	0x04, 0x17
        /*001a*/ 	.short	(.L_4049 - .L_4048)
.L_4048:
        /*001c*/ 	.word	0x00000000
        /*0020*/ 	.short	0x0005
        /*0022*/ 	.short	0x0028
        /*0024*/ 	.byte	0x00, 0xf0, 0x11, 0x00


	//----- nvinfo : EIATTR_KPARAM_INFO
	.align		4
.L_4049:
        /*0028*/ 	.byte	0x04, 0x17
        /*002a*/ 	.short	(.L_4051 - .L_4050)
.L_4050:
        /*002c*/ 	.word	0x00000000
        /*0030*/ 	.short	0x0004
        /*0032*/ 	.short	0x0020
        /*0034*/ 	.byte	0x00, 0xf5, 0x21, 0x00


	//----- nvinfo : EIATTR_KPARAM_INFO
	.align		4
.L_4051:
        /*0038*/ 	.byte	0x04, 0x17
        /*003a*/ 	.short	(.L_4053 - .L_4052)
.L_4052:
        /*003c*/ 	.word	0x00000000
        /*0040*/ 	.short	0x0003
        /*0042*/ 	.short	0x0018
        /*0044*/ 	.byte	0x00, 0xf5, 0x21, 0x00


	//----- nvinfo : EIATTR_KPARAM_INFO
	.align		4
.L_4053:
        /*0048*/ 	.byte	0x04, 0x17
        /*004a*/ 	.short	(.L_4055 - .L_4054)
.L_4054:
        /*004c*/ 	.word	0x00000000
        /*0050*/ 	.short	0x0002
        /*0052*/ 	.short	0x0010
        /*0054*/ 	.byte	0x00, 0xf5, 0x21, 0x00


	//----- nvinfo : EIATTR_KPARAM_INFO
	.align		4
.L_4055:
        /*0058*/ 	.byte	0x04, 0x17
        /*005a*/ 	.short	(.L_4057 - .L_4056)
.L_4056:
        /*005c*/ 	.word	0x00000000
        /*0060*/ 	.short	0x0001
        /*0062*/ 	.short	0x0008
        /*0064*/ 	.byte	0x00, 0xf5, 0x21, 0x00


	//----- nvinfo : EIATTR_KPARAM_INFO
	.align		4
.L_4057:
        /*0068*/ 	.byte	0x04, 0x17
        /*006a*/ 	.short	(.L_4059 - .L_4058)
.L_4058:
        /*006c*/ 	.word	0x00000000
        /*0070*/ 	.short	0x0000
        /*0072*/ 	.short	0x0000
        /*0074*/ 	.byte	0x00, 0xf5, 0x21, 0x00


	//----- nvinfo : EIATTR_SPARSE_MMA_MASK
	.align		4
.L_4059:
        /*0078*/ 	.byte	0x03, 0x50
        /*007a*/ 	.short	0x0000


	//----- nvinfo : EIATTR_MAXREG_COUNT
	.align		4
        /*007c*/ 	.byte	0x03, 0x1b
        /*007e*/ 	.short	0x00ff


	//----- nvinfo : EIATTR_NUM_BARRIERS
	.align		4
        /*0080*/ 	.byte	0x02, 0x4c
        /*0082*/ 	.byte	0x01
	.zero		1


	//----- nvinfo : EIATTR_MERCURY_ISA_VERSION
	.align		4
        /*0084*/ 	.byte	0x03, 0x5f
        /*0086*/ 	.short	0x0101


	//----- nvinfo : EIATTR_UNUSED_LOAD_BYTE_OFFSET
	.align		4
        /*0088*/ 	.byte	0x04, 0x44
        /*008a*/ 	.short	(.L_4061 - .L_4060)


	//   ....[0]....
.L_4060:
        /*008c*/ 	.word	0x00000660
        /*0090*/ 	.word	0x0000fff0


	//   ....[1]....
        /*0094*/ 	.word	0x00000d10
        /*0098*/ 	.word	0x0000fff0


	//----- nvinfo : EIATTR_COOP_GROUP_MASK_REGIDS
	.align		4
.L_4061:
        /*009c*/ 	.byte	0x04, 0x29
        /*009e*/ 	.short	(.L_4063 - .L_4062)


	//   ....[0]....
.L_4062:
        /*00a0*/ 	.word	0xffffffff


	//   ....[1]....
        /*00a4*/ 	.word	0xffffffff


	//   ....[2]....
        /*00a8*/ 	.word	0xffffffff


	//   ....[3]....
        /*00ac*/ 	.word	0xffffffff


	//   ....[4]....
        /*00b0*/ 	.word	0xffffffff


	//   ....[5]....
        /*00b4*/ 	.word	0xffffffff


	//   ....[6]....
        /*00b8*/ 	.word	0xffffffff


	//   ....[7]....
        /*00bc*/ 	.word	0xffffffff


	//   ....[8]....
        /*00c0*/ 	.word	0xffffffff


	//   ....[9]....
        /*00c4*/ 	.word	0xffffffff


	//   ....[10]....
        /*00c8*/ 	.word	0xffffffff


	//   ....[11]....
        /*00cc*/ 	.word	0xffffffff


	//----- nvinfo : EIATTR_COOP_GROUP_INSTR_OFFSETS
	.align		4
.L_4063:
        /*00d0*/ 	.byte	0x04, 0x28
        /*00d2*/ 	.short	(.L_4065 - .L_4064)


	//   ....[0]....
.L_4064:
        /*00d4*/ 	.word	0x00000410


	//   ....[1]....
        /*00d8*/ 	.word	0x000004a0


	//   ....[2]....
        /*00dc*/ 	.word	0x00000510


	//   ....[3]....
        /*00e0*/ 	.word	0x00000550


	//   ....[4]....
        /*00e4*/ 	.word	0x00000590


	//   ....[5]....
        /*00e8*/ 	.word	0x000005d0


	//   ....[6]....
        /*00ec*/ 	.word	0x00000b50


	//   ....[7]....
        /*00f0*/ 	.word	0x00000ba0


	//   ....[8]....
        /*00f4*/ 	.word	0x00000bf0


	//   ....[9]....
        /*00f8*/ 	.word	0x00000c40


	//   ....[10]....
        /*00fc*/ 	.word	0x00000c80


	//   ....[11]....
        /*0100*/ 	.word	0x00001c80


	//----- nvinfo : EIATTR_VRC_CTA_INIT_COUNT
	.align		4
.L_4065:
        /*0104*/ 	.byte	0x02, 0x4a
	.zero		1
	.zero		1


	//----- nvinfo : EIATTR_EXIT_INSTR_OFFSETS
	.align		4
        /*0108*/ 	.byte	0x04, 0x1c
        /*010a*/ 	.short	(.L_4067 - .L_4066)


	//   ....[0]....
.L_4066:
        /*010c*/ 	.word	0x00000080


	//   ....[1]....
        /*0110*/ 	.word	0x00001da0


	//----- nvinfo : EIATTR_CRS_STACK_SIZE
	.align		4
.L_4067:
        /*0114*/ 	.byte	0x04, 0x1e
        /*0116*/ 	.short	(.L_4069 - .L_4068)
.L_4068:
        /*0118*/ 	.word	0x00000000


	//----- nvinfo : EIATTR_CBANK_PARAM_SIZE
	.align		4
.L_4069:
        /*011c*/ 	.byte	0x03, 0x19
        /*011e*/ 	.short	0x0030


	//----- nvinfo : EIATTR_PARAM_CBANK
	.align		4
        /*0120*/ 	.byte	0x04, 0x0a
        /*0122*/ 	.short	(.L_4071 - .L_4070)
	.align		4
.L_4070:
        /*0124*/ 	.word	index@(.nv.constant0._Z18kQuantizeBlockwiseI6__halfLi4096ELi4ELi0ELi1EEvPfPT_S1_PhS1_ii)
        /*0128*/ 	.short	0x0380
        /*012a*/ 	.short	0x0030


	//----- nvinfo : EIATTR_SW_WAR
	.align		4
.L_4071:
        /*012c*/ 	.byte	0x04, 0x36
        /*012e*/ 	.short	(.L_4073 - .L_4072)
.L_4072:
        /*0130*/ 	.word	0x00000008
.L_4073:


//--------------------- .nv.info._Z18kQuantizeBlockwiseI6__halfLi64ELi2ELi0ELi0EEvPfPT_S1_PhS1_ii --------------------------
	.section	.nv.info._Z18kQuantizeBlockwiseI6__halfLi64ELi2ELi0ELi0EEvPfPT_S1_PhS1_ii,"",@"SHT_CUDA_INFO"
	.sectionflags	@""
	.align	4


	//----- nvinfo : EIATTR_CUDA_API_VERSION
	.align		4
        /*0000*/ 	.byte	0x04, 0x37
        /*0002*/ 	.short	(.L_4075 - .L_4074)
.L_4074:
        /*0004*/ 	.word	0x00000082


	//----- nvinfo : EIATTR_KPARAM_INFO
	.align		4
.L_4075:
        /*0008*/ 	.byte	0x04, 0x17
        /*000a*/ 	.short	(.L_4077 - .L_4076)
.L_4076:
        /*000c*/ 	.word	0x00000000
        /*0010*/ 	.short	0x0006
        /*0012*/ 	.short	0x002c
        /*0014*/ 	.byte	0x00, 0xf0, 0x11, 0x00


	//----- nvinfo : EIATTR_KPARAM_INFO
	.align		4
.L_4077:
        /*0018*/ 	.byte	0x04, 0x17
        /*001a*/ 	.short	(.L_4079 - .L_4078)
.L_4078:
        /*001c*/ 	.word	0x00000000
        /*0020*/ 	.short	0x0005
        /*0022*/ 	.short	0x0028
        /*0024*/ 	.byte	0x00, 0xf0, 0x11, 0x00


	//----- nvinfo : EIATTR_KPARAM_INFO
	.align		4
.L_4079:
        /*0028*/ 	.byte	0x04, 0x17
        /*002a*/ 	.short	(.L_4081 - .L_4080)
.L_4080:
        /*002c*/ 	.word	0x00000000
        /*0030*/ 	.short	0x0004
        /*0032*/ 	.short	0x0020
        /*0034*/ 	.byte	0x00, 0xf5, 0x21, 0x00


	//----- nvinfo : EIATTR_KPARAM_INFO
	.align		4
.L_4081:
        /*0038*/ 	.byte	0x04, 0x17
        /*003a*/ 	.short	(.L_4083 - .L_4082)
.L_4082:
        /*003c*/ 	.word	0x00000000
        /*0040*/ 	.short	0x0003
        /*0042*/ 	.short	0x0018
        /*0044*/ 	.byte	0x00, 0xf5, 0x21, 0x00


	//----- nvinfo : EIATTR_KPARAM_INFO
	.align		4
.L_4083:
        /*0048*/ 	.byte	0x04, 0x17
        /*004a*/ 	.short	(.L_4085 - .L_4084)
.L_4084:
        /*004c*/ 	.word	0x00000000
        /*0050*/ 	.short	0x0002
        /*0052*/ 	.short	0x0010
        /*0054*/ 	.byte	0x00, 0xf5, 0x21, 0x00


	//----- nvinfo : EIATTR_KPARAM_INFO
	.align		4
.L_4085:
        /*0058*/ 	.byte	0x04, 0x17
        /*005a*/ 	.short	(.L_4087 - .L_4086)
.L_4086:
        /*005c*/ 	.word	0x00000000
        /*0060*/ 	.short	0x0001
        /*0062*/ 	.short	0x0008
        /*0064*/ 	.byte	0x00, 0xf5, 0x21, 0x00


	//----- nvinfo : EIATTR_KPARAM_INFO
	.align		4
.L_4087:
        /*0068*/ 	.byte	0x04, 0x17
        /*006a*/ 	.short	(.L_4089 - .L_4088)
.L_4088:
        /*006c*/ 	.word	0x00000000
        /*0070*/ 	.short	0x0000
        /*0072*/ 	.short	0x0000
        /*0074*/ 	.byte	0x00, 0xf5, 0x21, 0x00


	//----- nvinfo : EIATTR_SPARSE_MMA_MASK
	.align		4
.L_4089:
        /*0078*/ 	.byte	0x03, 0x50
        /*007a*/ 	.short	0x0000


	//----- nvinfo : EIATTR_MAXREG_COUNT
	.align		4
        /*007c*/ 	.byte	0x03, 0x1b
        /*007e*/ 	.short	0x00ff


	//----- nvinfo : EIATTR_NUM_BARRIERS
	.align		4
        /*0080*/ 	.byte	0x02, 0x4c
        /*0082*/ 	.byte	0x01
	.zero		1


	//----- nvinfo : EIATTR_MERCURY_ISA_VERSION
	.align		4
        /*0084*/ 	.byte	0x03, 0x5f
        /*0086*/ 	.short	0x0101


	//----- nvinfo : EIATTR_COOP_GROUP_MASK_REGIDS
	.align		4
        /*0088*/ 	.byte	0x04, 0x29
        /*008a*/ 	.short	(.L_4091 - .L_4090)


	//   ....[0]....
.L_4090:
        /*008c*/ 	.word	0xffffffff


	//   ....[1]....
        /*0090*/ 	.word	0xffffffff


	//   ....[2]....
        /*0094*/ 	.word	0xffffffff


	//   ....[3]....
        /*0098*/ 	.word	0xffffffff


	//   ....[4]....
        /*009c*/ 	.word	0xffffffff


	//   ....[5]....
        /*00a0*/ 	.word	0xffffffff


	//   ....[6]....
        /*00a4*/ 	.word	0xffffffff


	//   ....[7]....
        /*00a8*/ 	.word	0xffffffff


	//   ....[8]....
        /*00ac*/ 	.word	0xffffffff


	//   ....[9]....
        /*00b0*/ 	.word	0xffffffff


	//   ....[10]....
        /*00b4*/ 	.word	0xffffffff


	//   ....[11]....
        /*00b8*/ 	.word	0xffffffff


	//----- nvinfo : EIATTR_COOP_GROUP_INSTR_OFFSETS
	.align		4
.L_4091:
        /*00bc*/ 	.byte	0x04, 0x28
        /*00be*/ 	.short	(.L_4093 - .L_4092)


	//   ....[0]....
.L_4092:
        /*00c0*/ 	.word	0x00000800


	//   ....[1]....
        /*00c4*/ 	.word	0x00000860


	//   ....[2]....
        /*00c8*/ 	.word	0x000008d0


	//   ....[3]....
        /*00cc*/ 	.word	0x00000910


	//   ....[4]....
        /*00d0*/ 	.word	0x00000950


	//   ....[5]....
        /*00d4*/ 	.word	0x00000990


	//   ....[6]....
        /*00d8*/ 	.word	0x00000a20


	//   ....[7]....
        /*00dc*/ 	.word	0x00000a70


	//   ....[8]....
        /*00e0*/ 	.word	0x00000ac0


	//   ....[9]....
        /*00e4*/ 	.word	0x00000b10


	//   ....[10]....
        /*00e8*/ 	.word	0x00000b50


	//   ....[11]....
        /*00ec*/ 	.word	0x00001720


	//----- nvinfo : EIATTR_VRC_CTA_INIT_COUNT
	.align		4
.L_4093:
        /*00f0*/ 	.byte	0x02, 0x4a
	.zero		1
	.zero		1


	//----- nvinfo : EIATTR_EXIT_INSTR_OFFSETS
	.align		4
        /*00f4*/ 	.byte	0x04, 0x1c
        /*00f6*/ 	.short	(.L_4095 - .L_4094)


	//   ....[0]....
.L_4094:
        /*00f8*/ 	.word	0x00000610


	//   ....[1]....
        /*00fc*/ 	.word	0x00001830


	//----- nvinfo : EIATTR_CRS_STACK_SIZE
	.align		4
.L_4095:
        /*0100*/ 	.byte	0x04, 0x1e
        /*0102*/ 	.short	(.L_4097 - .L_4096)
.L_4096:
        /*0104*/ 	.word	0x00000000


	//----- nvinfo : EIATTR_CBANK_PARAM_SIZE
	.align		4
.L_4097:
        /*0108*/ 	.byte	0x03, 0x19
        /*010a*/ 	.short	0x0030


	//----- nvinfo : EIATTR_PARAM_CBANK
	.align		4
        /*010c*/ 	.byte	0x04, 0x0a
        /*010e*/ 	.short	(.L_4099 - .L_4098)
	.align		4
.L_4098:
        /*0110*/ 	.word	index@(.nv.constant0._Z18kQuantizeBlockwiseI6__halfLi64ELi2ELi0ELi0EEvPfPT_S1_PhS1_ii)
        /*0114*/ 	.short	0x0380
        /*0116*/ 	.short	0x0030


	//----- nvinfo : EIATTR_SW_WAR
	.align		4
.L_4099:
        /*0118*/ 	.byte	0x04, 0x36
        /*011a*/ 	.short	(.L_4101 - .L_4100)
.L_4100:
        /*011c*/ 	.word	0x00000008
.L_4101:


//--------------------- .nv.info._Z18kQuantizeBlockwiseI6__halfLi128ELi2ELi0ELi0EEvPfPT_S1_PhS1_ii --------------------------
	.section	.nv.info._Z18kQuantizeBlockwiseI6__halfLi128ELi2ELi0ELi0EEvPfPT_S1_PhS1_ii,"",@"SHT_CUDA_INFO"
	.sectionflags	@""
	.align	4


	//----- nvinfo : EIATTR_CUDA_API_VERSION
	.align		4
        /*0000*/ 	.byte	0x04, 0x37
        /*0002*/ 	.short	(.L_4103 - .L_4102)
.L_4102:
        /*0004*/ 	.word	0x00000082


	//----- nvinfo : EIATTR_KPARAM_INFO
	.align		4
.L_4103:
        /*0008*/ 	.byte	0x04, 0x17
        /*000a*/ 	.short	(.L_4105 - .L_4104)
.L_4104:
        /*000c*/ 	.word	0x00000000
        /*0010*/ 	.short	0x0006
        /*0012*/ 	.short	0x002c
        /*0014*/ 	.byte	0x00, 0xf0, 0x11, 0x00


	//----- nvinfo : EIATTR_KPARAM_INFO
	.align		4
.L_4105:
        /*0018*/ 	.byte	0x04, 0x17
        /*001a*/ 	.short	(.L_4107 - .L_4106)
.L_4106:
        /*001c*/ 	.word	0x00000000
        /*0020*/ 	.short	0x0005
        /*0022*/ 	.short	0x0028
        /*0024*/ 	.byte	0x00, 0xf0, 0x11, 0x00


	//----- nvinfo : EIATTR_KPARAM_INFO
	.align		4
.L_4107:
        /*0028*/ 	.byte	0x04, 0x17
        /*002a*/ 	.short	(.L_4109 - .L_4108)
.L_4108:
        /*002c*/ 	.word	0x00000000
        /*0030*/ 	.short	0x0004
        /*0032*/ 	.short	0x0020
        /*0034*/ 	.byte	0x00, 0xf5, 0x21, 0x00


	//----- nvinfo : EIATTR_KPARAM_INFO
	.align		4
.L_4109:
        /*0038*/ 	.byte	0x04, 0x17
        /*003a*/ 	.short	(.L_4111 - .L_4110)
.L_4110:
        /*003c*/ 	.word	0x00000000
        /*0040*/ 	.short	0x0003
        /*0042*/ 	.short	0x0018
        /*0044*/ 	.byte	0x00, 0xf5, 0x21, 0x00


	//----- nvinfo : EIATTR_KPARAM_INFO
	.align		4
.L_4111:
        /*0048*/ 	.byte	0x04, 0x17
        /*004a*/ 	.short	(.L_4113 - .L_4112)
.L_4112:
        /*004c*/ 	.word	0x00000000
        /*0050*/ 	.short	0x0002
        /*0052*/ 	.short	0x0010
        /*0054*/ 	.byte	0x00, 0xf5, 0x21, 0x00


	//----- nvinfo : EIATTR_KPARAM_INFO
	.align		4
.L_4113:
        /*0058*/ 	.byte	0x04, 0x17
        /*005a*/ 	.short	(.L_4115 - .L_4114)
.L_4114:
        /*005c*/ 	.word	0x00000000
        /*0060*/ 	.short	0x0001
        /*0062*/ 	.short	0x0008
        /*0064*/ 	.byte	0x00, 0xf5, 0x21, 0x00


	//----- nvinfo : EIATTR_KPARAM_INFO
	.align		4
.L_4115:
        /*0068*/ 	.byte	0x04, 0x17
        /*006a*/ 	.short	(.L_4117 - .L_4116)
.L_4116:
        /*006c*/ 	.word	0x00000000
        /*0070*/ 	.short	0x0000
        /*0072*/ 	.short	0x0000
        /*0074*/ 	.byte	0x00, 0xf5, 0x21, 0x00


	//----- nvinfo : EIATTR_SPARSE_MMA_MASK
	.align		4
.L_4117:
        /*0078*/ 	.byte	0x03, 0x50
        /*007a*/ 	.short	0x0000


	//----- nvinfo : EIATTR_MAXREG_COUNT
	.align		4
        /*007c*/ 	.byte	0x03, 0x1b
        /*007e*/ 	.short	0x00ff


	//----- nvinfo : EIATTR_NUM_BARRIERS
	.align		4
        /*0080*/ 	.byte	0x02, 0x4c
        /*0082*/ 	.byte	0x01
	.zero		1


	//----- nvinfo : EIATTR_MERCURY_ISA_VERSION
	.align		4
        /*0084*/ 	.byte	0x03, 0x5f
        /*0086*/ 	.short	0x0101


	//----- nvinfo : EIATTR_COOP_GROUP_MASK_REGIDS
	.align		4
        /*0088*/ 	.byte	0x04, 0x29
        /*008a*/ 	.short	(.L_4119 - .L_4118)


	//   ....[0]....
.L_4118:
        /*008c*/ 	.word	0xffffffff


	//   ....[1]....
        /*0090*/ 	.word	0xffffffff


	//   ....[2]....
        /*0094*/ 	.word	0xffffffff


	//   ....[3]....
        /*0098*/ 	.word	0xffffffff


	//   ....[4]....
        /*009c*/ 	.word	0xffffffff


	//   ....[5]....
        /*00a0*/ 	.word	0xffffffff


	//   ....[6]....
        /*00a4*/ 	.word	0xffffffff


	//   ....[7]....
        /*00a8*/ 	.word	0xffffffff


	//   ....[8]....
        /*00ac*/ 	.word	0xffffffff


	//   ....[9]....
        /*00b0*/ 	.word	0xffffffff


	//   ....[10]....
        /*00b4*/ 	.word	0xffffffff


	//   ....[11]....
        /*00b8*/ 	.word	0xffffffff


	//----- nvinfo : EIATTR_COOP_GROUP_INSTR_OFFSETS
	.align		4
.L_4119:
        /*00bc*/ 	.byte	0x04, 0x28
        /*00be*/ 	.short	(.L_4121 - .L_4120)


	//   ....[0]....
.L_4120:
        /*00c0*/ 	.word	0x000008f0


	//   ....[1]....
        /*00c4*/ 	.word	0x00000950


	//   ....[2]....
        /*00c8*/ 	.word	0x000009c0


	//   ....[3]....
        /*00cc*/ 	.word	0x00000a00


	//   ....[4]....
        /*00d0*/ 	.word	0x00000a40


	//   ....[5]....
        /*00d4*/ 	.word	0x00000a80


	//   ....[6]....
        /*00d8*/ 	.word	0x00000bc0


	//   ....[7]....
        /*00dc*/ 	.word	0x00000c10


	//   ....[8]....
        /*00e0*/ 	.word	0x00000c60


	//   ....[9]....
        /*00e4*/ 	.word	0x00000cb0


	//   ....[10]....
        /*00e8*/ 	.word	0x00000cf0


	//   ....[11]....
        /*00ec*/ 	.word	0x000019c0


	//----- nvinfo : EIATTR_VRC_CTA_INIT_COUNT
	.align		4
.L_4121:
        /*00f0*/ 	.byte	0x02, 0x4a
	.zero		1
	.zero		1


	//----- nvinfo : EIATTR_EXIT_INSTR_OFFSETS
	.align		4
        /*00f4*/ 	.byte	0x04, 0x1c
        /*00f6*/ 	.short	(.L_4123 - .L_4122)


	//   ....[0]....
.L_4122:
        /*00f8*/ 	.word	0x00000620


	//   ....[1]....
        /*00fc*/ 	.word	0x00001a80


	//----- nvinfo : EIATTR_CRS_STACK_SIZE
	.align		4
.L_4123:
        /*0100*/ 	.byte	0x04, 0x1e
        /*0102*/ 	.short	(.L_4125 - .L_4124)
.L_4124:
        /*0104*/ 	.word	0x00000000


	//----- nvinfo : EIATTR_CBANK_PARAM_SIZE
	.align		4
.L_4125:
        /*0108*/ 	.byte	0x03, 0x19
        /*010a*/ 	.short	0x0030


	//----- nvinfo : EIATTR_PARAM_CBANK
	.align		4
        /*010c*/ 	.byte	0x04, 0x0a
        /*010e*/ 	.short	(.L_4127 - .L_4126)
	.align		4
.L_4126:
        /*0110*/ 	.word	index@(.nv.constant0._Z18kQuantizeBlockwiseI6__halfLi128ELi2ELi0ELi0EEvPfPT_S1_PhS1_ii)
        /*0114*/ 	.short	0x0380
        /*0116*/ 	.short	0x0030


	//----- nvinfo : EIATTR_SW_WAR
	.align		4
.L_4127:
        /*0118*/ 	.byte	0x04, 0x36
        /*011a*/ 	.short	(.L_4129 - .L_4128)
.L_4128:
        /*011c*/ 	.word	0x00000008
.L_4129:


//--------------------- .nv.info._Z18kQuantizeBlockwiseI6__halfLi256ELi2ELi0ELi0EEvPfPT_S1_PhS1_ii --------------------------
	.section	.nv.info._Z18kQuantizeBlockwiseI6__halfLi256ELi2ELi0ELi0EEvPfPT_S1_PhS1_ii,"",@"SHT_CUDA_INFO"
	.sectionflags	@""
	.align	4


	//----- nvinfo : EIATTR_CUDA_API_VERSION
	.align		4
        /*0000*/ 	.byte	0x04, 0x37
        /*0002*/ 	.short	(.L_4131 - .L_4130)
.L_4130:
        /*0004*/ 	.word	0x00000082


	//----- nvinfo : EIATTR_KPARAM_INFO
	.align		4
.L_4131:
        /*0008*/ 	.byte	0x04, 0x17
        /*000a*/ 	.short	(.L_4133 - .L_4132)
.L_4132:
        /*000c*/ 	.word	0x00000000
        /*0010*/ 	.short	0x0006
        /*0012*/ 	.short	0x002c
        /*0014*/ 	.byte	0x00, 0xf0, 0x11, 0x00


	//----- nvinfo : EIATTR_KPARAM_INFO
	.align		4
.L_4133:
        /*0018*/ 	.byte	0x04, 0x17
        /*001a*/ 	.short	(.L_4135 - .L_4134)
.L_4134:
        /*001c*/ 	.word	0x00000000
        /*0020*/ 	.short	0x0005
        /*0022*/ 	.short	0x0028
        /*0024*/ 	.byte	0x00, 0xf0, 0x11, 0x00


	//----- nvinfo : EIATTR_KPARAM_INFO
	.align		4
.L_4135:
        /*0028*/ 	.byte	0x04, 0x17
        /*002a*/ 	.short	(.L_4137 - .L_4136)
.L_4136:
        /*002c*/ 	.word	0x00000000
        /*0030*/ 	.short	0x0004
        /*0032*/ 	.short	0x0020
        /*0034*/ 	.byte	0x00, 0xf5, 0x21, 0x00


	//----- nvinfo : EIATTR_KPARAM_INFO
	.align		4
.L_4137:
        /*0038*/ 	.byte	0x04, 0x17
        /*003a*/ 	.short	(.L_4139 - .L_4138)
.L_4138:
        /*003c*/ 	.word	0x00000000
        /*0040*/ 	.short	0x0003
        /*0042*/ 	.short	0x0018
        /*0044*/ 	.byte	0x00, 0xf5, 0x21, 0x00


	//----- nvinfo : EIATTR_KPARAM_INFO
	.align		4
.L_4139:
        /*0048*/ 	.byte	0x04, 0x17
        /*004a*/ 	.short	(.L_4141 - .L_4140)
.L_4140:
        /*004c*/ 	.word	0x00000000
        /*0050*/ 	.short	0x0002
        /*0052*/ 	.short	0x0010
        /*0054*/ 	.byte	0x00, 0xf5, 0x21, 0x00


	//----- nvinfo : EIATTR_KPARAM_INFO
	.align		4
.L_4141:
        /*0058*/ 	.byte	0x04, 0x17
        /*005a*/ 	.short	(.L_4143 - .L_4142)
.L_4142:
        /*005c*/ 	.word	0x00000000
        /*0060*/ 	.short	0x0001
        /*0062*/ 	.short	0x0008
        /*0064*/ 	.byte	0x00, 0xf5, 0x21, 0x00


	//----- nvinfo : EIATTR_KPARAM_INFO
	.align		4
.L_4143:
        /*0068*/ 	.byte	0x04, 0x17
        /*006a*/ 	.short	(.L_4145 - .L_4144)
.L_4144:
        /*006c*/ 	.word	0x00000000
        /*0070*/ 	.short	0x0000
        /*0072*/ 	.short	0x0000
        /*0074*/ 	.byte	0x00, 0xf5, 0x21, 0x00


	//----- nvinfo : EIATTR_SPARSE_MMA_MASK
	.align		4
.L_4145:
        /*0078*/ 	.byte	0x03, 0x50
        /*007a*/ 	.short	0x0000


	//----- nvinfo : EIATTR_MAXREG_COUNT
	.align		4
        /*007c*/ 	.byte	0x03, 0x1b
        /*007e*/ 	.short	0x00ff


	//----- nvinfo : EIATTR_NUM_BARRIERS
	.align		4
        /*0080*/ 	.byte	0x02, 0x4c
        /*0082*/ 	.byte	0x01
	.zero		1


	//----- nvinfo : EIATTR_MERCURY_ISA_VERSION
	.align		4
        /*0084*/ 	.byte	0x03, 0x5f
        /*0086*/ 	.short	0x0101


	//----- nvinfo : EIATTR_COOP_GROUP_MASK_REGIDS
	.align		4
        /*0088*/ 	.byte	0x04, 0x29
        /*008a*/ 	.short	(.L_4147 - .L_4146)


	//   ....[0]....
.L_4146:
        /*008c*/ 	.word	0xffffffff


	//   ....[1]....
        /*0090*/ 	.word	0xffffffff


	//   ....[2]....
        /*0094*/ 	.word	0xffffffff


	//   ....[3]....
        /*0098*/ 	.word	0xffffffff


	//   ....[4]....
        /*009c*/ 	.word	0xffffffff


	//   ....[5]....
        /*00a0*/ 	.word	0xffffffff


	//   ....[6]....
        /*00a4*/ 	.word	0xffffffff


	//   ....[7]....
        /*00a8*/ 	.word	0xffffffff


	//   ....[8]....
        /*00ac*/ 	.word	0xffffffff


	//   ....[9]....
        /*00b0*/ 	.word	0xffffffff


	//   ....[10]....
        /*00b4*/ 	.word	0xffffffff


	//   ....[11]....
        /*00b8*/ 	.word	0xffffffff


	//----- nvinfo : EIATTR_COOP_GROUP_INSTR_OFFSETS
	.align		4
.L_4147:
        /*00bc*/ 	.byte	0x04, 0x28
        /*00be*/ 	.short	(.L_4149 - .L_4148)


	//   ....[0]....
.L_4148:
        /*00c0*/ 	.word	0x000008f0


	//   ....[1]....
        /*00c4*/ 	.word	0x00000950


	//   ....[2]....
        /*00c8*/ 	.word	0x000009c0


	//   ....[3]....
        /*00cc*/ 	.word	0x00000a00


	//   ....[4]....
        /*00d0*/ 	.word	0x00000a40


	//   ....[5]....
        /*00d4*/ 	.word	0x00000a80


	//   ....[6]....
        /*00d8*/ 	.word	0x00000c00


	//   ....[7]....
        /*00dc*/ 	.word	0x00000c50


	//   ....[8]....
        /*00e0*/ 	.word	0x00000ca0


	//   ....[9]....
        /*00e4*/ 	.word	0x00000cf0


	//   ....[10]....
        /*00e8*/ 	.word	0x00000d30


	//   ....[11]....
        /*00ec*/ 	.word	0x00001a90


	//----- nvinfo : EIATTR_VRC_CTA_INIT_COUNT
	.align		4
.L_4149:
        /*00f0*/ 	.byte	0x02, 0x4a
	.zero		1
	.zero		1


	//----- nvinfo : EIATTR_EXIT_INSTR_OFFSETS
	.align		4
        /*00f4*/ 	.byte	0x04, 0x1c
        /*00f6*/ 	.short	(.L_4151 - .L_4150)


	//   ....[0]....
.L_4150:
        /*00f8*/ 	.word	0x00000620


	//   ....[1]....
        /*00fc*/ 	.word	0x00001b50


	//----- nvinfo : EIATTR_CRS_STACK_SIZE
	.align		4
.L_4151:
        /*0100*/ 	.byte	0x04, 0x1e
        /*0102*/ 	.short	(.L_4153 - .L_4152)
.L_4152:
        /*0104*/ 	.word	0x00000000


	//----- nvinfo : EIATTR_CBANK_PARAM_SIZE
	.align		4
.L_4153:
        /*0108*/ 	.byte	0x03, 0x19
        /*010a*/ 	.short	0x0030


	//----- nvinfo : EIATTR_PARAM_CBANK
	.align		4
        /*010c*/ 	.byte	0x04, 0x0a
        /*010e*/ 	.short	(.L_4155 - .L_4154)
	.align		4
.L_4154:
        /*0110*/ 	.word	index@(.nv.constant0._Z18kQuantizeBlockwiseI6__halfLi256ELi2ELi0ELi0EEvPfPT_S1_PhS1_ii)
        /*0114*/ 	.short	0x0380
        /*0116*/ 	.short	0x0030


	//----- nvinfo : EIATTR_SW_WAR
	.align		4
.L_4155:
        /*0118*/ 	.byte	0x04, 0x36
        /*011a*/ 	.short	(.L_4157 - .L_4156)
.L_4156:
        /*011c*/ 	.word	0x00000008
.L_4157:


//--------------------- .nv.info._Z18kQuantizeBlockwiseI6__halfLi512ELi2ELi0ELi0EEvPfPT_S1_PhS1_ii --------------------------
	.section	.nv.info._Z18kQuantizeBlockwiseI6__halfLi512ELi2ELi0ELi0EEvPfPT_S1_PhS1_ii,"",@"SHT_CUDA_INFO"
	.sectionflags	@""
	.align	4


	//----- nvinfo : EIATTR_CUDA_API_VERSION
	.align		4
        /*0000*/ 	.byte	0x04, 0x37
        /*0002*/ 	.short	(.L_4159 - .L_4158)
.L_4158:
        /*0004*/ 	.word	0x00000082


	//----- nvinfo : EIATTR_KPARAM_INFO
	.align		4
.L_4159:
        /*0008*/ 	.byte	0x04, 0x17
        /*000a*/ 	.short	(.L_4161 - .L_4160)
.L_4160:
        /*000c*/ 	.word	0x00000000
        /*0010*/ 	.short	0x0006
        /*0012*/ 	.short	0x002c
        /*0014*/ 	.byte	0x00, 0xf0, 0x11, 0x00


	//----- nvinfo : EIATTR_KPARAM_INFO
	.align		4
.L_4161:
        /*0018*/ 	.byte	0x04, 0x17
        /*001a*/ 	.short	(.L_4163 - .L_4162)
.L_4162:
        /*001c*/ 	.word	0x00000000
        /*0020*/ 	.short	0x0005
        /*0022*/ 	.short	0x0028
        /*0024*/ 	.byte	0x00, 0xf0, 0x11, 0x00


	//----- nvinfo : EIATTR_KPARAM_INFO
	.align		4
.L_4163:
        /*0028*/ 	.byte	0x04, 0x17
        /*002a*/ 	.short	(.L_4165 - .L_4164)
.L_4164:
        /*002c*/ 	.word	0x00000000
        /*0030*/ 	.short	0x0004
        /*0032*/ 	.short	0x0020
        /*0034*/ 	.byte	0x00, 0xf5, 0x21, 0x00


	//----- nvinfo : EIATTR_KPARAM_INFO
	.align		4
.L_4165:
        /*0038*/ 	.byte	0x04, 0x17
        /*003a*/ 	.short	(.L_4167 - .L_4166)
.L_4166:
        /*003c*/ 	.word	0x00000000
        /*0040*/ 	.short	0x0003
        /*0042*/ 	.short	0x0018
        /*0044*/ 	.byte	0x00, 0xf5, 0x21, 0x00


	//----- nvinfo : EIATTR_KPARAM_INFO
	.align		4
.L_4167:
        /*0048*/ 	.byte	0x04, 0x17
        /*004a*/ 	.short	(.L_4169 - .L_4168)
.L_4168:
        /*004c*/ 	.word	0x00000000
        /*0050*/ 	.short	0x0002
        /*0052*/ 	.short	0x0010
        /*0054*/ 	.byte	0x00, 0xf5, 0x21, 0x00


	//----- nvinfo : EIATTR_KPARAM_INFO
	.align		4
.L_4169:
        /*0058*/ 	.byte	0x04, 0x17
        /*005a*/ 	.short	(.L_4171 - .L_4170)
.L_4170:
        /*005c*/ 	.word	0x00000000
        /*0060*/ 	.short	0x0001
        /*0062*/ 	.short	0x0008
        /*0064*/ 	.byte	0x00, 0xf5, 0x21, 0x00


	//----- nvinfo : EIATTR_KPARAM_INFO
	.align		4
.L_4171:
        /*0068*/ 	.byte	0x04, 0x17
        /*006a*/ 	.short	(.L_4173 - .L_4172)
.L_4172:
        /*006c*/ 	.word	0x00000000
        /*0070*/ 	.short	0x0000
        /*0072*/ 	.short	0x0000
        /*0074*/ 	.byte	0x00, 0xf5, 0x21, 0x00


	//----- nvinfo : EIATTR_SPARSE_MMA_MASK
	.align		4
.L_4173:
        /*0078*/ 	.byte	0x03, 0x50
        /*007a*/ 	.short	0x0000


	//----- nvinfo : EIATTR_MAXREG_COUNT
	.align		4
        /*007c*/ 	.byte	0x03, 0x1b
        /*007e*/ 	.short	0x00ff


	//----- nvinfo : EIATTR_NUM_BARRIERS
	.align		4
        /*0080*/ 	.byte	0x02, 0x4c
        /*0082*/ 	.byte	0x01
	.zero		1


	//----- nvinfo : EIATTR_MERCURY_ISA_VERSION
	.align		4
        /*0084*/ 	.byte	0x03, 0x5f
        /*0086*/ 	.short	0x0101


	//----- nvinfo : EIATTR_COOP_GROUP_MASK_REGIDS
	.align		4
        /*0088*/ 	.byte	0x04, 0x29
        /*008a*/ 	.short	(.L_4175 - .L_4174)


	//   ....[0]....
.L_4174:
        /*008c*/ 	.word	0xffffffff


	//   ....[1]....
        /*0090*/ 	.word	0xffffffff


	//   ....[2]....
        /*0094*/ 	.word	0xffffffff


	//   ....[3]....
        /*0098*/ 	.word	0xffffffff


	//   ....[4]....
        /*009c*/ 	.word	0xffffffff


	//   ....[5]....
        /*00a0*/ 	.word	0xffffffff


	//   ....[6]....
        /*00a4*/ 	.word	0xffffffff


	//   ....[7]....
        /*00a8*/ 	.word	0xffffffff


	//   ....[8]....
        /*00ac*/ 	.word	0xffffffff


	//   ....[9]....
        /*00b0*/ 	.word	0xffffffff


	//   ....[10]....
        /*00b4*/ 	.word	0xffffffff


	//   ....[11]....
        /*00b8*/ 	.word	0xffffffff


	//----- nvinfo : EIATTR_COOP_GROUP_INSTR_OFFSETS
	.align		4
.L_4175:
        /*00bc*/ 	.byte	0x04, 0x28
        /*00be*/ 	.short	(.L_4177 - .L_4176)


	//   ....[0]....
.L_4176:
        /*00c0*/ 	.word	0x000008f0


	//   ....[1]....
        /*00c4*/ 	.word	0x00000950


	//   ....[2]....
        /*00c8*/ 	.word	0x000009c0


	//   ....[3]....
        /*00cc*/ 	.word	0x00000a00


	//   ....[4]....
        /*00d0*/ 	.word	0x00000a40


	//   ....[5]....
        /*00d4*/ 	.word	0x00000a80


	//   ....[6]....
        /*00d8*/ 	.word	0x00000c90


	//   ....[7]....
        /*00dc*/ 	.word	0x00000ce0


	//   ....[8]....
        /*00e0*/ 	.word	0x00000d30


	//   ....[9]....
        /*00e4*/ 	.word	0x00000d80


	//   ....[10]....
        /*00e8*/ 	.word	0x00000dc0


	//   ....[11]....
        /*00ec*/ 	.word	0x00001c30


	//----- nvinfo : EIATTR_VRC_CTA_INIT_COUNT
	.align		4
.L_4177:
        /*00f0*/ 	.byte	0x02, 0x4a
	.zero		1
	.zero		1


	//----- nvinfo : EIATTR_EXIT_INSTR_OFFSETS
	.align		4
        /*00f4*/ 	.byte	0x04, 0x1c
        /*00f6*/ 	.short	(.L_4179 - .L_4178)


	//   ....[0]....
.L_4178:
        /*00f8*/ 	.word	0x00000620


	//   ....[1]....
        /*00fc*/ 	.word	0x00001cf0


	//----- nvinfo : EIATTR_CRS_STACK_SIZE
	.align		4
.L_4179:
        /*0100*/ 	.byte	0x04, 0x1e
        /*0102*/ 	.short	(.L_4181 - .L_4180)
.L_4180:
        /*0104*/ 	.word	0x00000000


	//----- nvinfo : EIATTR_CBANK_PARAM_SIZE
	.align		4
.L_4181:
        /*0108*/ 	.byte	0x03, 0x19
        /*010a*/ 	.short	0x0030


	//----- nvinfo : EIATTR_PARAM_CBANK
	.align		4
        /*010c*/ 	.byte	0x04, 0x0a
        /*010e*/ 	.short	(.L_4183 - .L_4182)
	.align		4
.L_4182:
        /*0110*/ 	.word	index@(.nv.constant0._Z18kQuantizeBlockwiseI6__halfLi512ELi2ELi0ELi0EEvPfPT_S1_PhS1_ii)
        /*0114*/ 	.short	0x0380
        /*0116*/ 	.short	0x0030


	//----- nvinfo : EIATTR_SW_WAR
	.align		4
.L_4183:
        /*0118*/ 	.byte	0x04, 0x36
        /*011a*/ 	.short	(.L_4185 - .L_4184)
.L_4184:
        /*011c*/ 	.word	0x00000008
.L_4185:


//--------------------- .nv.info._Z18kQuantizeBlockwiseI6__halfLi1024ELi4ELi0ELi0EEvPfPT_S1_PhS1_ii --------------------------
	.section	.nv.info._Z18kQuantizeBlockwiseI6__halfLi1024ELi4ELi0ELi0EEvPfPT_S1_PhS1_ii,"",@"SHT_CUDA_INFO"
	.sectionflags	@""
	.align	4


	//----- nvinfo : EIATTR_CUDA_API_VERSION
	.align		4
        /*0000*/ 	.byte	0x04, 0x37
        /*0002*/ 	.short	(.L_4187 - .L_4186)
.L_4186:
        /*0004*/ 	.word	0x00000082


	//----- nvinfo : EIATTR_KPARAM_INFO
	.align		4
.L_4187:
        /*0008*/ 	.byte	0x04, 0x17
        /*000a*/ 	.short	(.L_4189 - .L_4188)
.L_4188:
        /*000c*/ 	.word	0x00000000
        /*0010*/ 	.short	0x0006
        /*0012*/ 	.short	0x002c
        /*0014*/ 	.byte	0x00, 0xf0, 0x11, 0x00


	//----- nvinfo : EIATTR_KPARAM_INFO
	.align		4
.L_4189:
        /*0018*/ 	.byte	0x04, 0x17
        /*001a*/ 	.short	(.L_4191 - .L_4190)
.L_4190:
        /*001c*/ 	.word	0x00000000
        /*0020*/ 	.short	0x0005
        /*0022*/ 	.short	0x0028
        /*0024*/ 	.byte	0x00, 0xf0, 0x11, 0x00


	//----- nvinfo : EIATTR_KPARAM_INFO
	.align		4
.L_4191:
        /*0028*/ 	.byte	0x04, 0x17
        /*002a*/ 	.short	(.L_4193 - .L_4192)
.L_4192:
        /*002c*/ 	.word	0x00000000
        /*0030*/ 	.short	0x0004
        /*0032*/ 	.short	0x0020
        /*0034*/ 	.byte	0x00, 0xf5, 0x21, 0x00


	//----- nvinfo : EIATTR_KPARAM_INFO
	.align		4
.L_4193:
        /*0038*/ 	.byte	0x04, 0x17
        /*003a*/ 	.short	(.L_4195 - .L_4194)
.L_4194:
        /*003c*/ 	.word	0x00000000
        /*0040*/ 	.short	0x0003
        /*0042*/ 	.short	0x0018
        /*0044*/ 	.byte	0x00, 0xf5, 0x21, 0x00


	//----- nvinfo : EIATTR_KPARAM_INFO
	.align		4
.L_4195:
        /*0048*/ 	.byte	0x04, 0x17
        /*004a*/ 	.short	(.L_4197 - .L_4196)
.L_4196:
        /*004c*/ 	.word	0x00000000
        /*0050*/ 	.short	0x0002
        /*0052*/ 	.short	0x0010
        /*0054*/ 	.byte	0x00, 0xf5, 0x21, 0x00


	//----- nvinfo : EIATTR_KPARAM_INFO
	.align		4
.L_4197:
        /*0058*/ 	.byte	0x04, 0x17
        /*005a*/ 	.short	(.L_4199 - .L_4198)
.L_4198:
        /*005c*/ 	.word	0x00000000
        /*0060*/ 	.short	0x0001
        /*0062*/ 	.short	0x0008
        /*0064*/ 	.byte	0x00, 0xf5, 0x21, 0x00


	//----- nvinfo : EIATTR_KPARAM_INFO
	.align		4
.L_4199:
        /*0068*/ 	.byte	0x04, 0x17
        /*006a*/ 	.short	(.L_4201 - .L_4200)
.L_4200:
        /*006c*/ 	.word	0x00000000
        /*0070*/ 	.short	0x0000
        /*0072*/ 	.short	0x0000
        /*0074*/ 	.byte	0x00, 0xf5, 0x21, 0x00


	//----- nvinfo : EIATTR_SPARSE_MMA_MASK
	.align		4
.L_4201:
        /*0078*/ 	.byte	0x03, 0x50
        /*007a*/ 	.short	0x0000


	//----- nvinfo : EIATTR_MAXREG_COUNT
	.align		4
        /*007c*/ 	.byte	0x03, 0x1b
        /*007e*/ 	.short	0x00ff


	//----- nvinfo : EIATTR_NUM_BARRIERS
	.align		4
        /*0080*/ 	.byte	0x02, 0x4c
        /*0082*/ 	.byte	0x01
	.zero		1


	//----- nvinfo : EIATTR_MERCURY_ISA_VERSION
	.align		4
        /*0084*/ 	.byte	0x03, 0x5f
        /*0086*/ 	.short	0x0101


	//----- nvinfo : EIATTR_COOP_GROUP_MASK_REGIDS
	.align		4
        /*0088*/ 	.byte	0x04, 0x29
        /*008a*/ 	.short	(.L_4203 - .L_4202)


	//   ....[0]....
.L_4202:
        /*008c*/ 	.word	0xffffffff


	//   ....[1]....
        /*0090*/ 	.word	0xffffffff


	//   ....[2]....
        /*0094*/ 	.word	0xffffffff


	//   ....[3]....
        /*0098*/ 	.word	0xffffffff


	//   ....[4]....
        /*009c*/ 	.word	0xffffffff


	//   ....[5]....
        /*00a0*/ 	.word	0xffffffff


	//   ....[6]....
        /*00a4*/ 	.word	0xffffffff


	//   ....[7]....
        /*00a8*/ 	.word	0xffffffff


	//   ....[8]....
        /*00ac*/ 	.word	0xffffffff


	//   ....[9]....
        /*00b0*/ 	.word	0xffffffff


	//   ....[10]....
        /*00b4*/ 	.word	0xffffffff


	//   ....[11]....
        /*00b8*/ 	.word	0xffffffff


	//----- nvinfo : EIATTR_COOP_GROUP_INSTR_OFFSETS
	.align		4
.L_4203:
        /*00bc*/ 	.byte	0x04, 0x28
        /*00be*/ 	.short	(.L_4205 - .L_4204)


	//   ....[0]....
.L_4204:
        /*00c0*/ 	.word	0x00000960


	//   ....[1]....
        /*00c4*/ 	.word	0x000009f0


	//   ....[2]....
        /*00c8*/ 	.word	0x00000a60


	//   ....[3]....
        /*00cc*/ 	.word	0x00000aa0


	//   ....[4]....
        /*00d0*/ 	.word	0x00000ae0


	//   ....[5]....
        /*00d4*/ 	.word	0x00000b20


	//   ....[6]....
        /*00d8*/ 	.word	0x00000d50


	//   ....[7]....
        /*00dc*/ 	.word	0x00000da0


	//   ....[8]....
        /*00e0*/ 	.word	0x00000df0


	//   ....[9]....
        /*00e4*/ 	.word	0x00000e40


	//   ....[10]....
        /*00e8*/ 	.word	0x00000e80


	//   ....[11]....
        /*00ec*/ 	.word	0x000026a0


	//----- nvinfo : EIATTR_VRC_CTA_INIT_COUNT
	.align		4
.L_4205:
        /*00f0*/ 	.byte	0x02, 0x4a
	.zero		1
	.zero		1


	//----- nvinfo : EIATTR_EXIT_INSTR_OFFSETS
	.align		4
        /*00f4*/ 	.byte	0x04, 0x1c
        /*00f6*/ 	.short	(.L_4207 - .L_4206)


	//   ....[0]....
.L_4206:
        /*00f8*/ 	.word	0x00000610


	//   ....[1]....
        /*00fc*/ 	.word	0x00002840


	//----- nvinfo : EIATTR_CRS_STACK_SIZE
	.align		4
.L_4207:
        /*0100*/ 	.byte	0x04, 0x1e
        /*0102*/ 	.short	(.L_4209 - .L_4208)
.L_4208:
        /*0104*/ 	.word	0x00000000


	//----- nvinfo : EIATTR_CBANK_PARAM_SIZE
	.align		4
.L_4209:
        /*0108*/ 	.byte	0x03, 0x19
        /*010a*/ 	.short	0x0030


	//----- nvinfo : EIATTR_PARAM_CBANK
	.align		4
        /*010c*/ 	.byte	0x04, 0x0a
        /*010e*/ 	.short	(.L_4211 - .L_4210)
	.align		4
.L_4210:
        /*0110*/ 	.word	index@(.nv.constant0._Z18kQuantizeBlockwiseI6__halfLi1024ELi4ELi0ELi0EEvPfPT_S1_PhS1_ii)
        /*0114*/ 	.short	0x0380
        /*0116*/ 	.short	0x0030


	//----- nvinfo : EIATTR_SW_WAR
	.align		4
.L_4211:
        /*0118*/ 	.byte	0x04, 0x36
        /*011a*/ 	.short	(.L_4213 - .L_4212)
.L_4212:
        /*011c*/ 	.word	0x00000008
.L_4213:


//--------------------- .nv.info._Z18kQuantizeBlockwiseI6__halfLi2048ELi4ELi0ELi0EEvPfPT_S1_PhS1_ii --------------------------
	.section	.nv.info._Z18kQuantizeBlockwiseI6__halfLi2048ELi4ELi0ELi0EEvPfPT_S1_PhS1_ii,"",@"SHT_CUDA_INFO"
	.sectionflags	@""
	.align	4


	//----- nvinfo : EIATTR_CUDA_API_VERSION
	.align		4
        /*0000*/ 	.byte	0x04, 0x37
        /*0002*/ 	.short	(.L_4215 - .L_4214)
.L_4214:
        /*0004*/ 	.word	0x00000082


	//----- nvinfo : EIATTR_KPARAM_INFO
	.align		4
.L_4215:
        /*0008*/ 	.byte	0x04, 0x17
        /*000a*/ 	.short	(.L_4217 - .L_4216)
.L_4216:
        /*000c*/ 	.word	0x00000000
        /*0010*/ 	.short	0x0006
        /*0012*/ 	.short	0x002c
        /*0014*/ 	.byte	0x00, 0xf0, 0x11, 0x00


	//----- nvinfo : EIATTR_KPARAM_INFO
	.align		4
.L_4217:
        /*0018*/ 	.byte	0x04, 0x17
        /*001a*/ 	.short	(.L_4219 - .L_4218)
.L_4218:
        /*001c*/ 	.word	0x00000000
        /*0020*/ 	.short	0x0005
        /*0022*/ 	.short	0x0028
        /*0024*/ 	.byte	0x00, 0xf0, 0x11, 0x00


	//----- nvinfo : EIATTR_KPARAM_INFO
	.align		4
.L_4219:
        /*0028*/ 	.byte	0x04, 0x17
        /*002a*/ 	.short	(.L_4221 - .L_4220)
.L_4220:
        /*002c*/ 	.word	0x00000000
        /*0030*/ 	.short	0x0004
        /*0032*/ 	.short	0x0020
        /*0034*/ 	.byte	0x00, 0xf5, 0x21, 0x00


	//----- nvinfo : EIATTR_KPARAM_INFO
	.align		4
.L_4221:
        /*0038*/ 	.byte	0x04, 0x17
        /*003a*/ 	.short	(.L_4223 - .L_4222)
.L_4222:
        /*003c*/ 	.word	0x00000000
        /*0040*/ 	.short	0x0003
        /*0042*/ 	.short	0x0018
        /*0044*/ 	.byte	0x00, 0xf5, 0x21, 0x00


	//----- nvinfo : EIATTR_KPARAM_INFO
	.align		4
.L_4223:
        /*0048*/ 	.byte	0x04, 0x17
        /*004a*/ 	.short	(.L_4225 - .L_4224)
.L_4224:
        /*004c*/ 	.word	0x00000000
        /*0050*/ 	.short	0x0002
        /*0052*/ 	.short	0x0010
        /*0054*/ 	.byte	0x00, 0xf5, 0x21, 0x00


	//----- nvinfo : EIATTR_KPARAM_INFO
	.align		4
.L_4225:
        /*0058*/ 	.byte	0x04, 0x17
        /*005a*/ 	.short	(.L_4227 - .L_4226)
.L_4226:
        /*005c*/ 	.word	0x00000000
        /*0060*/ 	.short	0x0001
        /*0062*/ 	.short	0x0008
        /*0064*/ 	.byte	0x00, 0xf5, 0x21, 0x00


	//----- nvinfo : EIATTR_KPARAM_INFO
	.align		4
.L_4227:
        /*0068*/ 	.byte	0x04, 0x17
        /*006a*/ 	.short	(.L_4229 - .L_4228)
.L_4228:
        /*006c*/ 	.word	0x00000000
        /*0070*/ 	.short	0x0000
        /*0072*/ 	.short	0x0000
        /*0074*/ 	.byte	0x00, 0xf5, 0x21, 0x00


	//----- nvinfo : EIATTR_SPARSE_MMA_MASK
	.align		4
.L_4229:
        /*0078*/ 	.byte	0x03, 0x50
        /*007a*/ 	.short	0x0000


	//----- nvinfo : EIATTR_MAXREG_COUNT
	.align		4
        /*007c*/ 	.byte	0x03, 0x1b
        /*007e*/ 	.short	0x00ff


	//----- nvinfo : EIATTR_NUM_BARRIERS
	.align		4
        /*0080*/ 	.byte	0x02, 0x4c
        /*0082*/ 	.byte	0x01
	.zero		1


	//----- nvinfo : EIATTR_MERCURY_ISA_VERSION
	.align		4
        /*0084*/ 	.byte	0x03, 0x5f
        /*0086*/ 	.short	0x0101


	//----- nvinfo : EIATTR_UNUSED_LOAD_BYTE_OFFSET
	.align		4
        /*0088*/ 	.byte	0x04, 0x44
        /*008a*/ 	.short	(.L_4231 - .L_4230)


	//   ....[0]....
.L_4230:
        /*008c*/ 	.word	0x00000bb0
        /*0090*/ 	.word	0x0000fff0


	//   ....[1]....
        /*0094*/ 	.word	0x00001020
        /*0098*/ 	.word	0x0000fff0


	//----- nvinfo : EIATTR_COOP_GROUP_MASK_REGIDS
	.align		4
.L_4231:
        /*009c*/ 	.byte	0x04, 0x29
        /*009e*/ 	.short	(.L_4233 - .L_4232)


	//   ....[0]....
.L_4232:
        /*00a0*/ 	.word	0xffffffff


	//   ....[1]....
        /*00a4*/ 	.word	0xffffffff


	//   ....[2]....
        /*00a8*/ 	.word	0xffffffff


	//   ....[3]....
        /*00ac*/ 	.word	0xffffffff


	//   ....[4]....
        /*00b0*/ 	.word	0xffffffff


	//   ....[5]....
        /*00b4*/ 	.word	0xffffffff


	//   ....[6]....
        /*00b8*/ 	.word	0xffffffff


	//   ....[7]....
        /*00bc*/ 	.word	0xffffffff


	//   ....[8]....
        /*00c0*/ 	.word	0xffffffff


	//   ....[9]....
        /*00c4*/ 	.word	0xffffffff


	//   ....[10]....
        /*00c8*/ 	.word	0xffffffff


	//   ....[11]....
        /*00cc*/ 	.word	0xffffffff


	//----- nvinfo : EIATTR_COOP_GROUP_INSTR_OFFSETS
	.align		4
.L_4233:
        /*00d0*/ 	.byte	0x04, 0x28
        /*00d2*/ 	.short	(.L_4235 - .L_4234)


	//   ....[0]....
.L_4234:
        /*00d4*/ 	.word	0x00000960


	//   ....[1]....
        /*00d8*/ 	.word	0x000009f0


	//   ....[2]....
        /*00dc*/ 	.word	0x00000a60


	//   ....[3]....
        /*00e0*/ 	.word	0x00000aa0


	//   ....[4]....
        /*00e4*/ 	.word	0x00000ae0


	//   ....[5]....
        /*00e8*/ 	.word	0x00000b20


	//   ....[6]....
        /*00ec*/ 	.word	0x00000e60


	//   ....[7]....
        /*00f0*/ 	.word	0x00000eb0


	//   ....[8]....
        /*00f4*/ 	.word	0x00000f00


	//   ....[9]....
        /*00f8*/ 	.word	0x00000f50


	//   ....[10]....
        /*00fc*/ 	.word	0x00000f90


	//   ....[11]....
        /*0100*/ 	.word	0x00002930


	//----- nvinfo : EIATTR_VRC_CTA_INIT_COUNT
	.align		4
.L_4235:
        /*0104*/ 	.byte	0x02, 0x4a
	.zero		1
	.zero		1


	//----- nvinfo : EIATTR_EXIT_INSTR_OFFSETS
	.align		4
        /*0108*/ 	.byte	0x04, 0x1c
        /*010a*/ 	.short	(.L_4237 - .L_4236)


	//   ....[0]....
.L_4236:
        /*010c*/ 	.word	0x00000610


	//   ....[1]....
        /*0110*/ 	.word	0x00002ad0


	//----- nvinfo : EIATTR_CRS_STACK_SIZE
	.align		4
.L_4237:
        /*0114*/ 	.byte	0x04, 0x1e
        /*0116*/ 	.short	(.L_4239 - .L_4238)
.L_4238:
        /*0118*/ 	.word	0x00000000


	//----- nvinfo : EIATTR_CBANK_PARAM_SIZE
	.align		4
.L_4239:
        /*011c*/ 	.byte	0x03, 0x19
        /*011e*/ 	.short	0x0030


	//----- nvinfo : EIATTR_PARAM_CBANK
	.align		4
        /*0120*/ 	.byte	0x04, 0x0a
        /*0122*/ 	.short	(.L_4241 - .L_4240)
	.align		4
.L_4240:
        /*0124*/ 	.word	index@(.nv.constant0._Z18kQuantizeBlockwiseI6__halfLi2048ELi4ELi0ELi0EEvPfPT_S1_PhS1_ii)
        /*0128*/ 	.short	0x0380
        /*012a*/ 	.short	0x0030


	//----- nvinfo : EIATTR_SW_WAR
	.align		4
.L_4241:
        /*012c*/ 	.byte	0x04, 0x36
        /*012e*/ 	.short	(.L_4243 - .L_4242)
.L_4242:
        /*0130*/ 	.word	0x00000008
.L_4243:


//--------------------- .nv.info._Z18kQuantizeBlockwiseI6__halfLi4096ELi4ELi1ELi0EEvPfPT_S1_PhS1_ii --------------------------
	.section	.nv.info._Z18kQuantizeBlockwiseI6__halfLi4096ELi4ELi1ELi0EEvPfPT_S1_PhS1_ii,"",@"SHT_CUDA_INFO"
	.sectionflags	@""
	.align	4


	//----- nvinfo : EIATTR_CUDA_API_VERSION
	.align		4
        /*0000*/ 	.byte	0x04, 0x37
        /*0002*/ 	.short	(.L_4245 - .L_4244)
.L_4244:
        /*0004*/ 	.word	0x00000082


	//----- nvinfo : EIATTR_KPARAM_INFO
	.align		4
.L_4245:
        /*0008*/ 	.byte	0x04, 0x17
        /*000a*/ 	.short	(.L_4247 - .L_4246)
.L_4246:
        /*000c*/ 	.word	0x00000000
        /*0010*/ 	.short	0x0006
        /*0012*/ 	.short	0x002c
        /*0014*/ 	.byte	0x00, 0xf0, 0x11, 0x00


	//----- nvinfo : EIATTR_KPARAM_INFO
	.align		4
.L_4247:
        /*0018*/ 	.byte	0x04, 0x17
        /*001a*/ 	.short	(.L_4249 - .L_4248)
.L_4248:
        /*001c*/ 	.word	0x00000000
        /*0020*/ 	.short	0x0005
        /*0022*/ 	.short	0x0028
        /*0024*/ 	.byte	0x00, 0xf0, 0x11, 0x00


	//----- nvinfo : EIATTR_KPARAM_INFO
	.align		4
.L_4249:
        /*0028*/ 	.byte	0x04, 0x17
        /*002a*/ 	.short	(.L_4251 - .L_4250)
.L_4250:
        /*002c*/ 	.word	0x00000000
        /*0030*/ 	.short	0x0004
        /*0032*/ 	.short	0x0020
        /*0034*/ 	.byte	0x00, 0xf5, 0x21, 0x00


	//----- nvinfo : EIATTR_KPARAM_INFO
	.align		4
.L_4251:
        /*0038*/ 	.byte	0x04, 0x17
        /*003a*/ 	.short	(.L_4253 - .L_4252)
.L_4252:
        /*003c*/ 	.word	0x00000000
        /*0040*/ 	.short	0x0003
        /*0042*/ 	.short	0x0018
        /*0044*/ 	.byte	0x00, 0xf5, 0x21, 0x00


	//----- nvinfo : EIATTR_KPARAM_INFO
	.align		4
.L_4253:
        /*0048*/ 	.byte	0x04, 0x17
        /*004a*/ 	.short	(.L_4255 - .L_4254)
.L_4254:
        /*004c*/ 	.word	0x00000000
        /*0050*/ 	.short	0x0002
        /*0052*/ 	.short	0x0010
        /*0054*/ 	.byte	0x00, 0xf5, 0x21, 0x00


	//----- nvinfo : EIATTR_KPARAM_INFO
	.align		4
.L_4255:
        /*0058*/ 	.byte	0x04, 0x17
        /*005a*/ 	.short	(.L_4257 - .L_4256)
.L_4256:
        /*005c*/ 	.word	0x00000000
        /*0060*/ 	.short	0x0001
        /*0062*/ 	.short	0x0008
        /*0064*/ 	.byte	0x00, 0xf5, 0x21, 0x00


	//----- nvinfo : EIATTR_KPARAM_INFO
	.align		4
.L_4257:
        /*0068*/ 	.byte	0x04, 0x17
        /*006a*/ 	.short	(.L_4259 - .L_4258)
.L_4258:
        /*006c*/ 	.word	0x00000000
        /*0070*/ 	.short	0x0000
        /*0072*/ 	.short	0x0000
        /*0074*/ 	.byte	0x00, 0xf5, 0x21, 0x00


	//----- nvinfo : EIATTR_SPARSE_MMA_MASK
	.align		4
.L_4259:
        /*0078*/ 	.byte	0x03, 0x50
        /*007a*/ 	.short	0x0000


	//----- nvinfo : EIATTR_MAXREG_COUNT
	.align		4
        /*007c*/ 	.byte	0x03, 0x1b
        /*007e*/ 	.short	0x00ff


	//----- nvinfo : EIATTR_NUM_BARRIERS
	.align		4
        /*0080*/ 	.byte	0x02, 0x4c
        /*0082*/ 	.byte	0x01
	.zero		1


	//----- nvinfo : EIATTR_MERCURY_ISA_VERSION
	.align		4
        /*0084*/ 	.byte	0x03, 0x5f
        /*0086*/ 	.short	0x0101


	//----- nvinfo : EIATTR_UNUSED_LOAD_BYTE_OFFSET
	.align		4
        /*0088*/ 	.byte	0x04, 0x44
        /*008a*/ 	.short	(.L_4261 - .L_4260)


	//   ....[0]....
.L_4260:
        /*008c*/ 	.word	0x00000c10
        /*0090*/ 	.word	0x0000fff0


	//   ....[1]....
        /*0094*/ 	.word	0x000012d0
        /*0098*/ 	.word	0x0000fff0


	//----- nvinfo : EIATTR_COOP_GROUP_MASK_REGIDS
	.align		4
.L_4261:
        /*009c*/ 	.byte	0x04, 0x29
        /*009e*/ 	.short	(.L_4263 - .L_4262)


	//   ....[0]....
.L_4262:
        /*00a0*/ 	.word	0xffffffff


	//   ....[1]....
        /*00a4*/ 	.word	0xffffffff


	//   ....[2]....
        /*00a8*/ 	.word	0xffffffff


	//   ....[3]....
        /*00ac*/ 	.word	0xffffffff


	//   ....[4]....
        /*00b0*/ 	.word	0xffffffff


	//   ....[5]....
        /*00b4*/ 	.word	0xffffffff


	//   ....[6]....
        /*00b8*/ 	.word	0xffffffff


	//   ....[7]....
        /*00bc*/ 	.word	0xffffffff


	//   ....[8]....
        /*00c0*/ 	.word	0xffffffff


	//   ....[9]....
        /*00c4*/ 	.word	0xffffffff


	//   ....[10]....
        /*00c8*/ 	.word	0xffffffff


	//   ....[11]....
        /*00cc*/ 	.word	0xffffffff


	//   ....[12]....
        /*00d0*/ 	.word	0xffffffff


	//----- nvinfo : EIATTR_COOP_GROUP_INSTR_OFFSETS
	.align		4
.L_4263:
        /*00d4*/ 	.byte	0x04, 0x28
        /*00d6*/ 	.short	(.L_4265 - .L_4264)


	//   ....[0]....
.L_4264:
        /*00d8*/ 	.word	0x000009c0


	//   ....[1]....
        /*00dc*/ 	.word	0x00000a50


	//   ....[2]....
        /*00e0*/ 	.word	0x00000ac0


	//   ....[3]....
        /*00e4*/ 	.word	0x00000b00


	//   ....[4]....
        /*00e8*/ 	.word	0x00000b40


	//   ....[5]....
        /*00ec*/ 	.word	0x00000b80


	//   ....[6]....
        /*00f0*/ 	.word	0x00001110


	//   ....[7]....
        /*00f4*/ 	.word	0x00001160


	//   ....[8]....
        /*00f8*/ 	.word	0x000011b0


	//   ....[9]....
        /*00fc*/ 	.word	0x00001200


	//   ....[10]....
        /*0100*/ 	.word	0x00001240


	//   ....[11]....
        /*0104*/ 	.word	0x00001b10


	//   ....[12]....
        /*0108*/ 	.word	0x00003050


	//----- nvinfo : EIATTR_VRC_CTA_INIT_COUNT
	.align		4
.L_4265:
        /*010c*/ 	.byte	0x02, 0x4a
	.zero		1
	.zero		1


	//----- nvinfo : EIATTR_EXIT_INSTR_OFFSETS
	.align		4
        /*0110*/ 	.byte	0x04, 0x1c
        /*0112*/ 	.short	(.L_4267 - .L_4266)


	//   ....[0]....
.L_4266:
        /*0114*/ 	.word	0x00000610


	//   ....[1]....
        /*0118*/ 	.word	0x000031f0


	//----- nvinfo : EIATTR_CRS_STACK_SIZE
	.align		4
.L_4267:
        /*011c*/ 	.byte	0x04, 0x1e
        /*011e*/ 	.short	(.L_4269 - .L_4268)
.L_4268:
        /*0120*/ 	.word	0x00000000


	//----- nvinfo : EIATTR_CBANK_PARAM_SIZE
	.align		4
.L_4269:
        /*0124*/ 	.byte	0x03, 0x19
        /*0126*/ 	.short	0x0030


	//----- nvinfo : EIATTR_PARAM_CBANK
	.align		4
        /*0128*/ 	.byte	0x04, 0x0a
        /*012a*/ 	.short	(.L_4271 - .L_4270)
	.align		4
.L_4270:
        /*012c*/ 	.word	index@(.nv.constant0._Z18kQuantizeBlockwiseI6__halfLi4096ELi4ELi1ELi0EEvPfPT_S1_PhS1_ii)
        /*0130*/ 	.short	0x0380
        /*0132*/ 	.short	0x0030


	//----- nvinfo : EIATTR_SW_WAR
	.align		4
.L_4271:
        /*0134*/ 	.byte	0x04, 0x36
        /*0136*/ 	.short	(.L_4273 - .L_4272)
.L_4272:
        /*0138*/ 	.word	0x00000008
.L_4273:


//--------------------- .nv.info._Z18kQuantizeBlockwiseI6__halfLi4096ELi4ELi0ELi0EEvPfPT_S1_PhS1_ii --------------------------
	.section	.nv.info._Z18kQuantizeBlockwiseI6__halfLi4096ELi4ELi0ELi0EEvPfPT_S1_PhS1_ii,"",@"SHT_CUDA_INFO"
	.sectionflags	@""
	.align	4


	//----- nvinfo : EIATTR_CUDA_API_VERSION
	.align		4
        /*0000*/ 	.byte	0x04, 0x37
        /*0002*/ 	.short	(.L_4275 - .L_4274)
.L_4274:
        /*0004*/ 	.word	0x00000082


	//----- nvinfo : EIATTR_KPARAM_INFO
	.align		4
.L_4275:
        /*0008*/ 	.byte	0x04, 0x17
        /*000a*/ 	.short	(.L_4277 - .L_4276)
.L_4276:
        /*000c*/ 	.word	0x00000000
        /*0010*/ 	.short	0x0006
        /*0012*/ 	.short	0x002c
        /*0014*/ 	.byte	0x00, 0xf0, 0x11, 0x00


	//----- nvinfo : EIATTR_KPARAM_INFO
	.align		4
.L_4277:
        /*0018*/ 	.byte	0x04, 0x17
        /*001a*/ 	.short	(.L_4279 - .L_4278)
.L_4278:
        /*001c*/ 	.word	0x00000000
        /*0020*/ 	.short	0x0005
        /*0022*/ 	.short	0x0028
        /*0024*/ 	.byte	0x00, 0xf0, 0x11, 0x00


	//----- nvinfo : EIATTR_KPARAM_INFO
	.align		4
.L_4279:
        /*0028*/ 	.byte	0x04, 0x17
        /*002a*/ 	.short	(.L_4281 - .L_4280)
.L_4280:
        /*002c*/ 	.word	0x00000000
        /*0030*/ 	.short	0x0004
        /*0032*/ 	.short	0x0020
        /*0034*/ 	.byte	0x00, 0xf5, 0x21, 0x00


	//----- nvinfo : EIATTR_KPARAM_INFO
	.align		4
.L_4281:
        /*0038*/ 	.byte	0x04, 0x17
        /*003a*/ 	.short	(.L_4283 - .L_4282)
.L_4282:
        /*003c*/ 	.word	0x00000000
        /*0040*/ 	.short	0x0003
        /*0042*/ 	.short	0x0018
        /*0044*/ 	.byte	0x00, 0xf5, 0x21, 0x00


	//----- nvinfo : EIATTR_KPARAM_INFO
	.align		4
.L_4283:
        /*0048*/ 	.byte	0x04, 0x17
        /*004a*/ 	.short	(.L_4285 - .L_4284)
.L_4284:
        /*004c*/ 	.word	0x00000000
        /*0050*/ 	.short	0x0002
        /*0052*/ 	.short	0x0010
        /*0054*/ 	.byte	0x00, 0xf5, 0x21, 0x00


	//----- nvinfo : EIATTR_KPARAM_INFO
	.align		4
.L_4285:
        /*0058*/ 	.byte	0x04, 0x17
        /*005a*/ 	.short	(.L_4287 - .L_4286)
.L_4286:
        /*005c*/ 	.word	0x00000000
        /*0060*/ 	.short	0x0001
        /*0062*/ 	.short	0x0008
        /*0064*/ 	.byte	0x00, 0xf5, 0x21, 0x00


	//----- nvinfo : EIATTR_KPARAM_INFO
	.align		4
.L_4287:
        /*0068*/ 	.byte	0x04, 0x17
        /*006a*/ 	.short	(.L_4289 - .L_4288)
.L_4288:
        /*006c*/ 	.word	0x00000000
        /*0070*/ 	.short	0x0000
        /*0072*/ 	.short	0x0000
        /*0074*/ 	.byte	0x00, 0xf5, 0x21, 0x00


	//----- nvinfo : EIATTR_SPARSE_MMA_MASK
	.align		4
.L_4289:
        /*0078*/ 	.byte	0x03, 0x50
        /*007a*/ 	.short	0x0000


	//----- nvinfo : EIATTR_MAXREG_COUNT
	.align		4
        /*007c*/ 	.byte	0x03, 0x1b
        /*007e*/ 	.short	0x00ff


	//----- nvinfo : EIATTR_NUM_BARRIERS
	.align		4
        /*0080*/ 	.byte	0x02, 0x4c
        /*0082*/ 	.byte	0x01
	.zero		1


	//----- nvinfo : EIATTR_MERCURY_ISA_VERSION
	.align		4
        /*0084*/ 	.byte	0x03, 0x5f
        /*0086*/ 	.short	0x0101


	//----- nvinfo : EIATTR_UNUSED_LOAD_BYTE_OFFSET
	.align		4
        /*0088*/ 	.byte	0x04, 0x44
        /*008a*/ 	.short	(.L_4291 - .L_4290)


	//   ....[0]....
.L_4290:
        /*008c*/ 	.word	0x00000bb0
        /*0090*/ 	.word	0x0000fff0


	//   ....[1]....
        /*0094*/ 	.word	0x00001260
        /*0098*/ 	.word	0x0000fff0


	//----- nvinfo : EIATTR_COOP_GROUP_MASK_REGIDS
	.align		4
.L_4291:
        /*009c*/ 	.byte	0x04, 0x29
        /*009e*/ 	.short	(.L_4293 - .L_4292)


	//   ....[0]....
.L_4292:
        /*00a0*/ 	.word	0xffffffff


	//   ....[1]....
        /*00a4*/ 	.word	0xffffffff


	//   ....[2]....
        /*00a8*/ 	.word	0xffffffff


	//   ....[3]....
        /*00ac*/ 	.word	0xffffffff


	//   ....[4]....
        /*00b0*/ 	.word	0xffffffff


	//   ....[5]....
        /*00b4*/ 	.word	0xffffffff


	//   ....[6]....
        /*00b8*/ 	.word	0xffffffff


	//   ....[7]....
        /*00bc*/ 	.word	0xffffffff


	//   ....[8]....
        /*00c0*/ 	.word	0xffffffff


	//   ....[9]....
        /*00c4*/ 	.word	0xffffffff


	//   ....[10]....
        /*00c8*/ 	.word	0xffffffff


	//   ....[11]....
        /*00cc*/ 	.word	0xffffffff


	//----- nvinfo : EIATTR_COOP_GROUP_INSTR_OFFSETS
	.align		4
.L_4293:
        /*00d0*/ 	.byte	0x04, 0x28
        /*00d2*/ 	.short	(.L_4295 - .L_4294)


	//   ....[0]....
.L_4294:
        /*00d4*/ 	.word	0x00000960


	//   ....[1]....
        /*00d8*/ 	.word	0x000009f0


	//   ....[2]....
        /*00dc*/ 	.word	0x00000a60


	//   ....[3]....
        /*00e0*/ 	.word	0x00000aa0


	//   ....[4]....
        /*00e4*/ 	.word	0x00000ae0


	//   ....[5]....
        /*00e8*/ 	.word	0x00000b20


	//   ....[6]....
        /*00ec*/ 	.word	0x000010a0


	//   ....[7]....
        /*00f0*/ 	.word	0x000010f0


	//   ....[8]....
        /*00f4*/ 	.word	0x00001140


	//   ....[9]....
        /*00f8*/ 	.word	0x00001190


	//   ....[10]....
        /*00fc*/ 	.word	0x000011d0


	//   ....[11]....
        /*0100*/ 	.word	0x00002eb0


	//----- nvinfo : EIATTR_VRC_CTA_INIT_COUNT
	.align		4
.L_4295:
        /*0104*/ 	.byte	0x02, 0x4a
	.zero		1
	.zero		1


	//----- nvinfo : EIATTR_EXIT_INSTR_OFFSETS
	.align		4
        /*0108*/ 	.byte	0x04, 0x1c
        /*010a*/ 	.short	(.L_4297 - .L_4296)


	//   ....[0]....
.L_4296:
        /*010c*/ 	.word	0x00000610


	//   ....[1]....
        /*0110*/ 	.word	0x00003050


	//----- nvinfo : EIATTR_CRS_STACK_SIZE
	.align		4
.L_4297:
        /*0114*/ 	.byte	0x04, 0x1e
        /*0116*/ 	.short	(.L_4299 - .L_4298)
.L_4298:
        /*0118*/ 	.word	0x00000000


	//----- nvinfo : EIATTR_CBANK_PARAM_SIZE
	.align		4
.L_4299:
        /*011c*/ 	.byte	0x03, 0x19
        /*011e*/ 	.short	0x0030


	//----- nvinfo : EIATTR_PARAM_CBANK
	.align		4
        /*0120*/ 	.byte	0x04, 0x0a
        /*0122*/ 	.short	(.L_4301 - .L_4300)
	.align		4
.L_4300:
        /*0124*/ 	.word	index@(.nv.constant0._Z18kQuantizeBlockwiseI6__halfLi4096ELi4ELi0ELi0EEvPfPT_S1_PhS1_ii)
        /*0128*/ 	.short	0x0380
        /*012a*/ 	.short	0x0030


	//----- nvinfo : EIATTR_SW_WAR
	.align		4
.L_4301:
        /*012c*/ 	.byte	0x04, 0x36
        /*012e*/ 	.short	(.L_4303 - .L_4302)
.L_4302:
        /*0130*/ 	.word	0x00000008
.L_4303:


//--------------------- .nv.info._Z21kOptimizer32bit2StateI13__nv_bfloat16Li6EEvPT_S2_PfS3_S3_ffffffffiffbi --------------------------
	.section	.nv.info._Z21kOptimizer32bit2StateI13__nv_bfloat16Li6EEvPT_S2_PfS3_S3_ffffffffiffbi,"",@"SHT_CUDA_INFO"
	.sectionflags	@""
	.align	4


	//----- nvinfo : EIATTR_CUDA_API_VERSION
	.align		4
        /*0000*/ 	.byte	0x04, 0x37
        /*0002*/ 	.short	(.L_4305 - .L_4304)
.L_4304:
        /*0004*/ 	.word	0x00000082


	//----- nvinfo : EIATTR_KPARAM_INFO
	.align		4
.L_4305:
        /*0008*/ 	.byte	0x04, 0x17
        /*000a*/ 	.short	(.L_4307 - .L_4306)
.L_4306:
        /*000c*/ 	.word	0x00000000
        /*0010*/ 	.short	0x0011
        /*0012*/ 	.short	0x0058
        /*0014*/ 	.byte	0x00, 0xf0, 0x11, 0x00


	//----- nvinfo : EIATTR_KPARAM_INFO
	.align		4
.L_4307:
        /*0018*/ 	.byte	0x04, 0x17
        /*001a*/ 	.short	(.L_4309 - .L_4308)
.L_4308:
        /*001c*/ 	.word	0x00000000
        /*0020*/ 	.short	0x0010
        /*0022*/ 	.short	0x0054
        /*0024*/ 	.byte	0x00, 0xf0, 0x05, 0x00


	//----- nvinfo : EIATTR_KPARAM_INFO
	.align		4
.L_4309:
        /*0028*/ 	.byte	0x04, 0x17
        /*002a*/ 	.short	(.L_4311 - .L_4310)
.L_4310:
        /*002c*/ 	.word	0x00000000
        /*0030*/ 	.short	0x000f
        /*0032*/ 	.short	0x0050
        /*0034*/ 	.byte	0x00, 0xf0, 0x11, 0x00


	//----- nvinfo : EIATTR_KPARAM_INFO
	.align		4
.L_4311:
        /*0038*/ 	.byte	0x04, 0x17
        /*003a*/ 	.short	(.L_4313 - .L_4312)
.L_4312:
        /*003c*/ 	.word	0x00000000
        /*0040*/ 	.short	0x000e
        /*0042*/ 	.short	0x004c
        /*0044*/ 	.byte	0x00, 0xf0, 0x11, 0x00


	//----- nvinfo : EIATTR_KPARAM_INFO
	.align		4
.L_4313:
        /*0048*/ 	.byte	0x04, 0x17
        /*004a*/ 	.short	(.L_4315 - .L_4314)
.L_4314:
        /*004c*/ 	.word	0x00000000
        /*0050*/ 	.short	0x000d
        /*0052*/ 	.short	0x0048
        /*0054*/ 	.byte	0x00, 0xf0, 0x11, 0x00


	//----- nvinfo : EIATTR_KPARAM_INFO
	.align		4
.L_4315:
        /*0058*/ 	.byte	0x04, 0x17
        /*005a*/ 	.short	(.L_4317 - .L_4316)
.L_4316:
        /*005c*/ 	.word	0x00000000
        /*0060*/ 	.short	0x000c
        /*0062*/ 	.short	0x0044
        /*0064*/ 	.byte	0x00, 0xf0, 0x11, 0x00


	//----- nvinfo : EIATTR_KPARAM_INFO
	.align		4
.L_4317:
        /*0068*/ 	.byte	0x04, 0x17
        /*006a*/ 	.short	(.L_4319 - .L_4318)
.L_4318:
        /*006c*/ 	.word	0x00000000
        /*0070*/ 	.short	0x000b
        /*0072*/ 	.short	0x0040
        /*0074*/ 	.byte	0x00, 0xf0, 0x11, 0x00


	//----- nvinfo : EIATTR_KPARAM_INFO
	.align		4
.L_4319:
        /*0078*/ 	.byte	0x04, 0x17
        /*007a*/ 	.short	(.L_4321 - .L_4320)
.L_4320:
        /*007c*/ 	.word	0x00000000
        /*0080*/ 	.short	0x000a
        /*0082*/ 	.short	0x003c
        /*0084*/ 	.byte	0x00, 0xf0, 0x11, 0x00


	//----- nvinfo : EIATTR_KPARAM_INFO
	.align		4
.L_4321:
        /*0088*/ 	.byte	0x04, 0x17
        /*008a*/ 	.short	(.L_4323 - .L_4322)
.L_4322:
        /*008c*/ 	.word	0x00000000
        /*0090*/ 	.short	0x0009
        /*0092*/ 	.short	0x0038
        /*0094*/ 	.byte	0x00, 0xf0, 0x11, 0x00


	//----- nvinfo : EIATTR_KPARAM_INFO
	.align		4
.L_4323:
        /*0098*/ 	.byte	0x04, 0x17
        /*009a*/ 	.short	(.L_4325 - .L_4324)
.L_4324:
        /*009c*/ 	.word	0x00000000
        /*00a0*/ 	.short	0x0008
        /*00a2*/ 	.short	0x0034
        /*00a4*/ 	.byte	0x00, 0xf0, 0x11, 0x00


	//----- nvinfo : EIATTR_KPARAM_INFO
	.align		4
.L_4325:
        /*00a8*/ 	.byte	0x04, 0x17
        /*00aa*/ 	.short	(.L_4327 - .L_4326)
.L_4326:
        /*00ac*/ 	.word	0x00000000
        /*00b0*/ 	.short	0x0007
        /*00b2*/ 	.short	0x0030
        /*00b4*/ 	.byte	0x00, 0xf0, 0x11, 0x00


	//----- nvinfo : EIATTR_KPARAM_INFO
	.align		4
.L_4327:
        /*00b8*/ 	.byte	0x04, 0x17
        /*00ba*/ 	.short	(.L_4329 - .L_4328)
.L_4328:
        /*00bc*/ 	.word	0x00000000
        /*00c0*/ 	.short	0x0006
        /*00c2*/ 	.short	0x002c
        /*00c4*/ 	.byte	0x00, 0xf0, 0x11, 0x00


	//----- nvinfo : EIATTR_KPARAM_INFO
	.align		4
.L_4329:
        /*00c8*/ 	.byte	0x04, 0x17
        /*00ca*/ 	.short	(.L_4331 - .L_4330)
.L_4330:
        /*00cc*/ 	.word	0x00000000
        /*00d0*/ 	.short	0x0005
        /*00d2*/ 	.short	0x0028
        /*00d4*/ 	.byte	0x00, 0xf0, 0x11, 0x00


	//----- nvinfo : EIATTR_KPARAM_INFO
	.align		4
.L_4331:
        /*00d8*/ 	.byte	0x04, 0x17
        /*00da*/ 	.short	(.L_4333 - .L_4332)
.L_4332:
        /*00dc*/ 	.word	0x00000000
        /*00e0*/ 	.short	0x0004
        /*00e2*/ 	.short	0x0020
        /*00e4*/ 	.byte	0x00, 0xf5, 0x21, 0x00


	//----- nvinfo : EIATTR_KPARAM_INFO
	.align		4
.L_4333:
        /*00e8*/ 	.byte	0x04, 0x17
        /*00ea*/ 	.short	(.L_4335 - .L_4334)
.L_4334:
        /*00ec*/ 	.word	0x00000000
        /*00f0*/ 	.short	0x0003
        /*00f2*/ 	.short	0x0018
        /*00f4*/ 	.byte	0x00, 0xf5, 0x21, 0x00


	//----- nvinfo : EIATTR_KPARAM_INFO
	.align		4
.L_4335:
        /*00f8*/ 	.byte	0x04, 0x17
        /*00fa*/ 	.short	(.L_4337 - .L_4336)
.L_4336:
        /*00fc*/ 	.word	0x00000000
        /*0100*/ 	.short	0x0002
        /*0102*/ 	.short	0x0010
        /*0104*/ 	.byte	0x00, 0xf5, 0x21, 0x00


	//----- nvinfo : EIATTR_KPARAM_INFO
	.align		4
.L_4337:
        /*0108*/ 	.byte	0x04, 0x17
        /*010a*/ 	.short	(.L_4339 - .L_4338)
.L_4338:
        /*010c*/ 	.word	0x00000000
        /*0110*/ 	.short	0x0001
        /*0112*/ 	.short	0x0008
        /*0114*/ 	.byte	0x00, 0xf5, 0x21, 0x00


	//----- nvinfo : EIATTR_KPARAM_INFO
	.align		4
.L_4339:
        /*0118*/ 	.byte	0x04, 0x17
        /*011a*/ 	.short	(.L_4341 - .L_4340)
.L_4340:
        /*011c*/ 	.word	0x00000000
        /*0120*/ 	.short	0x0000
        /*0122*/ 	.short	0x0000
        /*0124*/ 	.byte	0x00, 0xf5, 0x21, 0x00


	//----- nvinfo : EIATTR_SPARSE_MMA_MASK
	.align		4
.L_4341:
        /*0128*/ 	.byte	0x03, 0x50
        /*012a*/ 	.short	0x0000


	//----- nvinfo : EIATTR_MAXREG_COUNT
	.align		4
        /*012c*/ 	.byte	0x03, 0x1b
        /*012e*/ 	.short	0x0040


	//----- nvinfo : EIATTR_NUM_BARRIERS
	.align		4
        /*0130*/ 	.byte	0x02, 0x4c
        /*0132*/ 	.byte	0x01
	.zero		1


	//----- nvinfo : EIATTR_MERCURY_ISA_VERSION
	.align		4
        /*0134*/ 	.byte	0x03, 0x5f
        /*0136*/ 	.short	0x0101


	//----- nvinfo : EIATTR_COOP_GROUP_MASK_REGIDS
	.align		4
        /*0138*/ 	.byte	0x04, 0x29
        /*013a*/ 	.short	(.L_4343 - .L_4342)


	//   ....[0]....
.L_4342:
        /*013c*/ 	.word	0xffffffff


	//   ....[1]....
        /*0140*/ 	.word	0xffffffff


	//   ....[2]....
        /*0144*/ 	.word	0xffffffff


	//   ....[3]....
        /*0148*/ 	.word	0xffffffff


	//   ....[4]....
        /*014c*/ 	.word	0xffffffff


	//   ....[5]....
        /*0150*/ 	.word	0xffffffff


	//   ....[6]....
        /*0154*/ 	.word	0xffffffff


	//   ....[7]....
        /*0158*/ 	.word	0xffffffff


	//   ....[8]....
        /*015c*/ 	.word	0xffffffff


	//----- nvinfo : EIATTR_COOP_GROUP_INSTR_OFFSETS
	.align		4
.L_4343:
        /*0160*/ 	.byte	0x04, 0x28
        /*0162*/ 	.short	(.L_4345 - .L_4344)


	//   ....[0]....
.L_4344:
        /*0164*/ 	.word	0x00000510


	//   ....[1]....
        /*0168*/ 	.word	0x00000600


	//   ....[2]....
        /*016c*/ 	.word	0x000006d0


	//   ....[3]....
        /*0170*/ 	.word	0x000007d0


	//   ....[4]....
        /*0174*/ 	.word	0x000009f0


	//   ....[5]....
        /*0178*/ 	.word	0x00000f80


	//   ....[6]....
        /*017c*/ 	.word	0x000010a0


	//   ....[7]....
        /*0180*/ 	.word	0x000011c0


	//   ....[8]....
        /*0184*/ 	.word	0x000012f0


	//----- nvinfo : EIATTR_VRC_CTA_INIT_COUNT
	.align		4
.L_4345:
        /*0188*/ 	.byte	0x02, 0x4a
	.zero		1
	.zero		1


	//----- nvinfo : EIATTR_EXIT_INSTR_OFFSETS
	.align		4
        /*018c*/ 	.byte	0x04, 0x1c
        /*018e*/ 	.short	(.L_4347 - .L_4346)


	//   ....[0]....
.L_4346:
        /*0190*/ 	.word	0x000000d0


	//   ....[1]....
        /*0194*/ 	.word	0x00001410


	//----- nvinfo : EIATTR_MAX_THREADS
	.align		4
.L_4347:
        /*0198*/ 	.byte	0x04, 0x05
        /*019a*/ 	.short	(.L_4349 - .L_4348)
.L_4348:
        /*019c*/ 	.word	0x00000400
        /*01a0*/ 	.word	0x00000001
        /*01a4*/ 	.word	0x00000001


	//----- nvinfo : EIATTR_CBANK_PARAM_SIZE
	.align		4
.L_4349:
        /*01a8*/ 	.byte	0x03, 0x19
        /*01aa*/ 	.short	0x005c


	//----- nvinfo : EIATTR_PARAM_CBANK
	.align		4
        /*01ac*/ 	.byte	0x04, 0x0a
        /*01ae*/ 	.short	(.L_4351 - .L_4350)
	.align		4
.L_4350:
        /*01b0*/ 	.word	index@(.nv.constant0._Z21kOptimizer32bit2StateI13__nv_bfloat16Li6EEvPT_S2_PfS3_S3_ffffffffiffbi)
        /*01b4*/ 	.short	0x0380
        /*01b6*/ 	.short	0x005c


	//----- nvinfo : EIATTR_SW_WAR
	.align		4
.L_4351:
        /*01b8*/ 	.byte	0x04, 0x36
        /*01ba*/ 	.short	(.L_4353 - .L_4352)
.L_4352:
        /*01bc*/ 	.word	0x00000008
.L_4353:


//--------------------- .nv.info._Z21kOptimizer32bit2StateI6__halfLi6EEvPT_S2_PfS3_S3_ffffffffiffbi --------------------------
	.section	.nv.info._Z21kOptimizer32bit2StateI6__halfLi6EEvPT_S2_PfS3_S3_ffffffffiffbi,"",@"SHT_CUDA_INFO"
	.sectionflags	@""
	.align	4


	//----- nvinfo : EIATTR_CUDA_API_VERSION
	.align		4
        /*0000*/ 	.byte	0x04, 0x37
        /*0002*/ 	.short	(.L_4355 - .L_4354)
.L_4354:
        /*0004*/ 	.word	0x00000082


	//----- nvinfo : EIATTR_KPARAM_INFO
	.align		4
.L_4355:
        /*0008*/ 	.byte	0x04, 0x17
        /*000a*/ 	.short	(.L_4357 - .L_4356)
.L_4356:
        /*000c*/ 	.word	0x00000000
        /*0010*/ 	.short	0x0011
        /*0012*/ 	.short	0x0058
        /*0014*/ 	.byte	0x00, 0xf0, 0x11, 0x00


	//----- nvinfo : EIATTR_KPARAM_INFO
	.align		4
.L_4357:
        /*0018*/ 	.byte	0x04, 0x17
        /*001a*/ 	.short	(.L_4359 - .L_4358)
.L_4358:
        /*001c*/ 	.word	0x00000000
        /*0020*/ 	.short	0x0010
        /*0022*/ 	.short	0x0054
        /*0024*/ 	.byte	0x00, 0xf0, 0x05, 0x00


	//----- nvinfo : EIATTR_KPARAM_INFO
	.align		4
.L_4359:
        /*0028*/ 	.byte	0x04, 0x17
        /*002a*/ 	.short	(.L_4361 - .L_4360)
.L_4360:
        /*002c*/ 	.word	0x00000000
        /*0030*/ 	.short	0x000f
        /*0032*/ 	.short	0x0050
        /*0034*/ 	.byte	0x00, 0xf0, 0x11, 0x00


	//----- nvinfo : EIATTR_KPARAM_INFO
	.align		4
.L_4361:
        /*0038*/ 	.byte	0x04, 0x17
        /*003a*/ 	.short	(.L_4363 - .L_4362)
.L_4362:
        /*003c*/ 	.word	0x00000000
        /*0040*/ 	.short	0x000e
        /*0042*/ 	.short	0x004c
        /*0044*/ 	.byte	0x00, 0xf0, 0x11, 0x00


	//----- nvinfo : EIATTR_KPARAM_INFO
	.align		4
.L_4363:
        /*0048*/ 	.byte	0x04, 0x17
        /*004a*/ 	.short	(.L_4365 - .L_4364)
.L_4364:
        /*004c*/ 	.word	0x00000000
        /*0050*/ 	.short	0x000d
        /*0052*/ 	.short	0x0048
        /*0054*/ 	.byte	0x00, 0xf0, 0x11, 0x00


	//----- nvinfo : EIATTR_KPARAM_INFO
	.align		4
.L_4365:
        /*0058*/ 	.byte	0x04, 0x17
        /*005a*/ 	.short	(.L_4367 - .L_4366)
.L_4366:
        /*005c*/ 	.word	0x00000000
        /*0060*/ 	.short	0x000c
        /*0062*/ 	.short	0x0044
        /*0064*/ 	.byte	0x00, 0xf0, 0x11, 0x00


	//----- nvinfo : EIATTR_KPARAM_INFO
	.align		4
.L_4367:
        /*0068*/ 	.byte	0x04, 0x17
        /*006a*/ 	.short	(.L_4369 - .L_4368)
.L_4368:
        /*006c*/ 	.word	0x00000000
        /*0070*/ 	.short	0x000b
        /*0072*/ 	.short	0x0040
        /*0074*/ 	.byte	0x00, 0xf0, 0x11, 0x00


	//----- nvinfo : EIATTR_KPARAM_INFO
	.align		4
.L_4369:
        /*0078*/ 	.byte	0x04, 0x17
        /*007a*/ 	.short	(.L_4371 - .L_4370)
.L_4370:
        /*007c*/ 	.word	0x00000000
        /*0080*/ 	.short	0x000a
        /*0082*/ 	.short	0x003c
        /*0084*/ 	.byte	0x00, 0xf0, 0x11, 0x00


	//----- nvinfo : EIATTR_KPARAM_INFO
	.align		4
.L_4371:
        /*0088*/ 	.byte	0x04, 0x17
        /*008a*/ 	.short	(.L_4373 - .L_4372)
.L_4372:
        /*008c*/ 	.word	0x00000000
        /*0090*/ 	.short	0x0009
        /*0092*/ 	.short	0x0038
        /*0094*/ 	.byte	0x00, 0xf0, 0x11, 0x00


	//----- nvinfo : EIATTR_KPARAM_INFO
	.align		4
.L_4373:
        /*0098*/ 	.byte	0x04, 0x17
        /*009a*/ 	.short	(.L_4375 - .L_4374)
.L_4374:
        /*009c*/ 	.word	0x00000000
        /*00a0*/ 	.short	0x0008
        /*00a2*/ 	.short	0x0034
        /*00a4*/ 	.byte	0x00, 0xf0, 0x11, 0x00


	//----- nvinfo : EIATTR_KPARAM_INFO
	.align		4
.L_4375:
        /*00a8*/ 	.byte	0x04, 0x17
        /*00aa*/ 	.short	(.L_4377 - .L_4376)
.L_4376:
        /*00ac*/ 	.word	0x00000000
        /*00b0*/ 	.short	0x0007
        /*00b2*/ 	.short	0x0030
        /*00b4*/ 	.byte	0x00, 0xf0, 0x11, 0x00


	//----- nvinfo : EIATTR_KPARAM_INFO
	.align		4
.L_4377:
        /*00b8*/ 	.byte	0x04, 0x17
        /*00ba*/ 	.short	(.L_4379 - .L_4378)
.L_4378:
        /*00bc*/ 	.word	0x00000000
        /*00c0*/ 	.short	0x0006
        /*00c2*/ 	.short	0x002c
        /*00c4*/ 	.byte	0x00, 0xf0, 0x11, 0x00


	//----- nvinfo : EIATTR_KPARAM_INFO
	.align		4
.L_4379:
        /*00c8*/ 	.byte	0x04, 0x17
        /*00ca*/ 	.short	(.L_4381 - .L_4380)
.L_4380:
        /*00cc*/ 	.word	0x00000000
        /*00d0*/ 	.short	0x0005
        /*00d2*/ 	.short	0x0028
        /*00d4*/ 	.byte	0x00, 0xf0, 0x11, 0x00


	//----- nvinfo : EIATTR_KPARAM_INFO
	.align		4
.L_4381:
        /*00d8*/ 	.byte	0x04, 0x17
        /*00da*/ 	.short	(.L_4383 - .L_4382)
.L_4382:
        /*00dc*/ 	.word	0x00000000
        /*00e0*/ 	.short	0x0004
        /*00e2*/ 	.short	0x0020
        /*00e4*/ 	.byte	0x00, 0xf5, 0x21, 0x00


	//----- nvinfo : EIATTR_KPARAM_INFO
	.align		4
.L_4383:
        /*00e8*/ 	.byte	0x04, 0x17
        /*00ea*/ 	.short	(.L_4385 - .L_4384)
.L_4384:
        /*00ec*/ 	.word	0x00000000
        /*00f0*/ 	.short	0x0003
        /*00f2*/ 	.short	0x0018
        /*00f4*/ 	.byte	0x00, 0xf5, 0x21, 0x00


	//----- nvinfo : EIATTR_KPARAM_INFO
	.align		4
.L_4385:
        /*00f8*/ 	.byte	0x04, 0x17
        /*00fa*/ 	.short	(.L_4387 - .L_4386)
.L_4386:
        /*00fc*/ 	.word	0x00000000
        /*0100*/ 	.short	0x0002
        /*0102*/ 	.short	0x0010
        /*0104*/ 	.byte	0x00, 0xf5, 0x21, 0x00


	//----- nvinfo : EIATTR_KPARAM_INFO
	.align		4
.L_4387:
        /*0108*/ 	.byte	0x04, 0x17
        /*010a*/ 	.short	(.L_4389 - .L_4388)
.L_4388:
        /*010c*/ 	.word	0x00000000
        /*0110*/ 	.short	0x0001
        /*0112*/ 	.short	0x0008
        /*0114*/ 	.byte	0x00, 0xf5, 0x21, 0x00


	//----- nvinfo : EIATTR_KPARAM_INFO
	.align		4
.L_4389:
        /*0118*/ 	.byte	0x04, 0x17
        /*011a*/ 	.short	(.L_4391 - .L_4390)
.L_4390:
        /*011c*/ 	.word	0x00000000
        /*0120*/ 	.short	0x0000
        /*0122*/ 	.short	0x0000
        /*0124*/ 	.byte	0x00, 0xf5, 0x21, 0x00


	//----- nvinfo : EIATTR_SPARSE_MMA_MASK
	.align		4
.L_4391:
        /*0128*/ 	.byte	0x03, 0x50
        /*012a*/ 	.short	0x0000


	//----- nvinfo : EIATTR_MAXREG_COUNT
	.align		4
        /*012c*/ 	.byte	0x03, 0x1b
        /*012e*/ 	.short	0x0040


	//----- nvinfo : EIATTR_NUM_BARRIERS
	.align		4
        /*0130*/ 	.byte	0x02, 0x4c
        /*0132*/ 	.byte	0x01
	.zero		1


	//----- nvinfo : EIATTR_MERCURY_ISA_VERSION
	.align		4
        /*0134*/ 	.byte	0x03, 0x5f
        /*0136*/ 	.short	0x0101


	//----- nvinfo : EIATTR_COOP_GROUP_MASK_REGIDS
	.align		4
        /*0138*/ 	.byte	0x04, 0x29
        /*013a*/ 	.short	(.L_4393 - .L_4392)


	//   ....[0]....
.L_4392:
        /*013c*/ 	.word	0xffffffff


	//   ....[1]....
        /*0140*/ 	.word	0xffffffff


	//   ....[2]....
        /*0144*/ 	.word	0xffffffff


	//   ....[3]....
        /*0148*/ 	.word	0xffffffff


	//   ....[4]....
        /*014c*/ 	.word	0xffffffff


	//   ....[5]....
        /*0150*/ 	.word	0xffffffff


	//   ....[6]....
        /*0154*/ 	.word	0xffffffff


	//   ....[7]....
        /*0158*/ 	.word	0xffffffff


	//   ....[8]....
        /*015c*/ 	.word	0xffffffff


	//----- nvinfo : EIATTR_COOP_GROUP_INSTR_OFFSETS
	.align		4
.L_4393:
        /*0160*/ 	.byte	0x04, 0x28
        /*0162*/ 	.short	(.L_4395 - .L_4394)


	//   ....[0]....
.L_4394:
        /*0164*/ 	.word	0x00000510


	//   ....[1]....
        /*0168*/ 	.word	0x00000600


	//   ....[2]....
        /*016c*/ 	.word	0x000006d0


	//   ....[3]....
        /*0170*/ 	.word	0x000007d0


	//   ....[4]....
        /*0174*/ 	.word	0x00000a90


	//   ....[5]....
        /*0178*/ 	.word	0x00000f00


	//   ....[6]....
        /*017c*/ 	.word	0x00001020


	//   ....[7]....
        /*0180*/ 	.word	0x00001140


	//   ....[8]....
        /*0184*/ 	.word	0x00001260


	//----- nvinfo : EIATTR_VRC_CTA_INIT_COUNT
	.align		4
.L_4395:
        /*0188*/ 	.byte	0x02, 0x4a
	.zero		1
	.zero		1


	//----- nvinfo : EIATTR_EXIT_INSTR_OFFSETS
	.align		4
        /*018c*/ 	.byte	0x04, 0x1c
        /*018e*/ 	.short	(.L_4397 - .L_4396)


	//   ....[0]....
.L_4396:
        /*0190*/ 	.word	0x000000d0


	//   ....[1]....
        /*0194*/ 	.word	0x00001380


	//----- nvinfo : EIATTR_MAX_THREADS
	.align		4
.L_4397:
        /*0198*/ 	.byte	0x04, 0x05
        /*019a*/ 	.short	(.L_4399 - .L_4398)
.L_4398:
        /*019c*/ 	.word	0x00000400
        /*01a0*/ 	.word	0x00000001
        /*01a4*/ 	.word	0x00000001


	//----- nvinfo : EIATTR_CBANK_PARAM_SIZE
	.align		4
.L_4399:
        /*01a8*/ 	.byte	0x03, 0x19
        /*01aa*/ 	.short	0x005c


	//----- nvinfo : EIATTR_PARAM_CBANK
	.align		4
        /*01ac*/ 	.byte	0x04, 0x0a
        /*01ae*/ 	.short	(.L_4401 - .L_4400)
	.align		4
.L_4400:
        /*01b0*/ 	.word	index@(.nv.constant0._Z21kOptimizer32bit2StateI6__halfLi6EEvPT_S2_PfS3_S3_ffffffffiffbi)
        /*01b4*/ 	.short	0x0380
        /*01b6*/ 	.short	0x005c


	//----- nvinfo : EIATTR_SW_WAR
	.align		4
.L_4401:
        /*01b8*/ 	.byte	0x04, 0x36
        /*01ba*/ 	.short	(.L_4403 - .L_4402)
.L_4402:
        /*01bc*/ 	.word	0x00000008
.L_4403:


//--------------------- .nv.info._Z21kOptimizer32bit2StateIfLi6EEvPT_S1_PfS2_S2_ffffffffiffbi --------------------------
	.section	.nv.info._Z21kOptimizer32bit2StateIfLi6EEvPT_S1_PfS2_S2_ffffffffiffbi,"",@"SHT_CUDA_INFO"
	.sectionflags	@""
	.align	4


	//----- nvinfo : EIATTR_CUDA_API_VERSION
	.align		4
        /*0000*/ 	.byte	0x04, 0x37
        /*0002*/ 	.short	(.L_4405 - .L_4404)
.L_4404:
        /*0004*/ 	.word	0x00000082


	//----- nvinfo : EIATTR_KPARAM_INFO
	.align		4
.L_4405:
        /*0008*/ 	.byte	0x04, 0x17
        /*000a*/ 	.short	(.L_4407 - .L_4406)
.L_4406:
        /*000c*/ 	.word	0x00000000
        /*0010*/ 	.short	0x0011
        /*0012*/ 	.short	0x0058
        /*0014*/ 	.byte	0x00, 0xf0, 0x11, 0x00


	//----- nvinfo : EIATTR_KPARAM_INFO
	.align		4
.L_4407:
        /*0018*/ 	.byte	0x04, 0x17
        /*001a*/ 	.short	(.L_4409 - .L_4408)
.L_4408:
        /*001c*/ 	.word	0x00000000
        /*0020*/ 	.short	0x0010
        /*0022*/ 	.short	0x0054
        /*0024*/ 	.byte	0x00, 0xf0, 0x05, 0x00


	//----- nvinfo : EIATTR_KPARAM_INFO
	.align		4
.L_4409:
        /*0028*/ 	.byte	0x04, 0x17
        /*002a*/ 	.short	(.L_4411 - .L_4410)
.L_4410:
        /*002c*/ 	.word	0x00000000
        /*0030*/ 	.short	0x000f
        /*0032*/ 	.short	0x0050
        /*0034*/ 	.byte	0x00, 0xf0, 0x11, 0x00


	//----- nvinfo : EIATTR_KPARAM_INFO
	.align		4
.L_4411:
        /*0038*/ 	.byte	0x04, 0x17
        /*003a*/ 	.short	(.L_4413 - .L_4412)
.L_4412:
        /*003c*/ 	.word	0x00000000
        /*0040*/ 	.short	0x000e
        /*0042*/ 	.short	0x004c
        /*0044*/ 	.byte	0x00, 0xf0, 0x11, 0x00


	//----- nvinfo : EIATTR_KPARAM_INFO
	.align		4
.L_4413:
        /*0048*/ 	.byte	0x04, 0x17
        /*004a*/ 	.short	(.L_4415 - .L_4414)
.L_4414:
        /*004c*/ 	.word	0x00000000
        /*0050*/ 	.short	0x000d
        /*0052*/ 	.short	0x0048
        /*0054*/ 	.byte	0x00, 0xf0, 0x11, 0x00


	//----- nvinfo : EIATTR_KPARAM_INFO
	.align		4
.L_4415:
        /*0058*/ 	.byte	0x04, 0x17
        /*005a*/ 	.short	(.L_4417 - .L_4416)
.L_4416:
        /*005c*/ 	.word	0x00000000
        /*0060*/ 	.short	0x000c
        /*0062*/ 	.short	0x0044
        /*0064*/ 	.byte	0x00, 0xf0, 0x11, 0x00


	//----- nvinfo : EIATTR_KPARAM_INFO
	.align		4
.L_4417:
        /*0068*/ 	.byte	0x04, 0x17
        /*006a*/ 	.short	(.L_4419 - .L_4418)
.L_4418:
        /*006c*/ 	.word	0x00000000
        /*0070*/ 	.short	0x000b
        /*0072*/ 	.short	0x0040
        /*0074*/ 	.byte	0x00, 0xf0, 0x11, 0x00


	//----- nvinfo : EIATTR_KPARAM_INFO
	.align		4
.L_4419:
        /*0078*/ 	.byte	0x04, 0x17
        /*007a*/ 	.short	(.L_4421 - .L_4420)
.L_4420:
        /*007c*/ 	.word	0x00000000
        /*0080*/ 	.short	0x000a
        /*0082*/ 	.short	0x003c
        /*0084*/ 	.byte	0x00, 0xf0, 0x11, 0x00


	//----- nvinfo : EIATTR_KPARAM_INFO
	.align		4
.L_4421:
        /*0088*/ 	.byte	0x04, 0x17
        /*008a*/ 	.short	(.L_4423 - .L_4422)
.L_4422:
        /*008c*/ 	.word	0x00000000
        /*0090*/ 	.short	0x0009
        /*0092*/ 	.short	0x0038
        /*0094*/ 	.byte	0x00, 0xf0, 0x11, 0x00


	//----- nvinfo : EIATTR_KPARAM_INFO
	.align		4
.L_4423:
        /*0098*/ 	.byte	0x04, 0x17
        /*009a*/ 	.short	(.L_4425 - .L_4424)
.L_4424:
        /*009c*/ 	.word	0x00000000
        /*00a0*/ 	.short	0x0008
        /*00a2*/ 	.short	0x0034
        /*00a4*/ 	.byte	0x00, 0xf0, 0x11, 0x00


	//----- nvinfo : EIATTR_KPARAM_INFO
	.align		4
.L_4425:
        /*00a8*/ 	.byte	0x04, 0x17
        /*00aa*/ 	.short	(.L_4427 - .L_4426)
.L_4426:
        /*00ac*/ 	.word	0x00000000
        /*00b0*/ 	.short	0x0007
        /*00b2*/ 	.short	0x0030
        /*00b4*/ 	.byte	0x00, 0xf0, 0x11, 0x00


	//----- nvinfo : EIATTR_KPARAM_INFO
	.align		4
.L_4427:
        /*00b8*/ 	.byte	0x04, 0x17
        /*00ba*/ 	.short	(.L_4429 - .L_4428)
.L_4428:
        /*00bc*/ 	.word	0x00000000
        /*00c0*/ 	.short	0x0006
        /*00c2*/ 	.short	0x002c
        /*00c4*/ 	.byte	0x00, 0xf0, 0x11, 0x00


	//----- nvinfo : EIATTR_KPARAM_INFO
	.align		4
.L_4429:
        /*00c8*/ 	.byte	0x04, 0x17
        /*00ca*/ 	.short	(.L_4431 - .L_4430)
.L_4430:
        /*00cc*/ 	.word	0x00000000
        /*00d0*/ 	.short	0x0005
        /*00d2*/ 	.short	0x0028
        /*00d4*/ 	.byte	0x00, 0xf0, 0x11, 0x00


	//----- nvinfo : EIATTR_KPARAM_INFO
	.align		4
.L_4431:
        /*00d8*/ 	.byte	0x04, 0x17
        /*00da*/ 	.short	(.L_4433 - .L_4432)
.L_4432:
        /*00dc*/ 	.word	0x00000000
        /*00e0*/ 	.short	0x0004
        /*00e2*/ 	.short	0x0020
        /*00e4*/ 	.byte	0x00, 0xf5, 0x21, 0x00


	//----- nvinfo : EIATTR_KPARAM_INFO
	.align		4
.L_4433:
        /*00e8*/ 	.byte	0x04, 0x17
        /*00ea*/ 	.short	(.L_4435 - .L_4434)
.L_4434:
        /*00ec*/ 	.word	0x00000000
        /*00f0*/ 	.short	0x0003
        /*00f2*/ 	.short	0x0018
        /*00f4*/ 	.byte	0x00, 0xf5, 0x21, 0x00


	//----- nvinfo : EIATTR_KPARAM_INFO
	.align		4
.L_4435:
        /*00f8*/ 	.byte	0x04, 0x17
        /*00fa*/ 	.short	(.L_4437 - .L_4436)
.L_4436:
        /*00fc*/ 	.word	0x00000000
        /*0100*/ 	.short	0x0002
        /*0102*/ 	.short	0x0010
        /*0104*/ 	.byte	0x00, 0xf5, 0x21, 0x00


	//----- nvinfo : EIATTR_KPARAM_INFO
	.align		4
.L_4437:
        /*0108*/ 	.byte	0x04, 0x17
        /*010a*/ 	.short	(.L_4439 - .L_4438)
.L_4438:
        /*010c*/ 	.word	0x00000000
        /*0110*/ 	.short	0x0001
        /*0112*/ 	.short	0x0008
        /*0114*/ 	.byte	0x00, 0xf5, 0x21, 0x00


	//----- nvinfo : EIATTR_KPARAM_INFO
	.align		4
.L_4439:
        /*0118*/ 	.byte	0x04, 0x17
        /*011a*/ 	.short	(.L_4441 - .L_4440)
.L_4440:
        /*011c*/ 	.word	0x00000000
        /*0120*/ 	.short	0x0000
        /*0122*/ 	.short	0x0000
        /*0124*/ 	.byte	0x00, 0xf5, 0x21, 0x00


	//----- nvinfo : EIATTR_SPARSE_MMA_MASK
	.align		4
.L_4441:
        /*0128*/ 	.byte	0x03, 0x50
        /*012a*/ 	.short	0x0000


	//----- nvinfo : EIATTR_MAXREG_COUNT
	.align		4
        /*012c*/ 	.byte	0x03, 0x1b
        /*012e*/ 	.short	0x0040


	//----- nvinfo : EIATTR_NUM_BARRIERS
	.align		4
        /*0130*/ 	.byte	0x02, 0x4c
        /*0132*/ 	.byte	0x01
	.zero		1


	//----- nvinfo : EIATTR_MERCURY_ISA_VERSION
	.align		4
        /*0134*/ 	.byte	0x03, 0x5f
        /*0136*/ 	.short	0x0101


	//----- nvinfo : EIATTR_COOP_GROUP_MASK_REGIDS
	.align		4
        /*0138*/ 	.byte	0x04, 0x29
        /*013a*/ 	.short	(.L_4443 - .L_4442)


	//   ....[0]....
.L_4442:
        /*013c*/ 	.word	0xffffffff


	//   ....[1]....
        /*0140*/ 	.word	0xffffffff


	//   ....[2]....
        /*0144*/ 	.word	0xffffffff


	//   ....[3]....
        /*0148*/ 	.word	0xffffffff


	//   ....[4]....
        /*014c*/ 	.word	0xffffffff


	//   ....[5]....
        /*0150*/ 	.word	0xffffffff


	//   ....[6]....
        /*0154*/ 	.word	0xffffffff


	//   ....[7]....
        /*0158*/ 	.word	0xffffffff


	//   ....[8]....
        /*015c*/ 	.word	0xffffffff


	//----- nvinfo : EIATTR_COOP_GROUP_INSTR_OFFSETS
	.align		4
.L_4443:
        /*0160*/ 	.byte	0x04, 0x28
        /*0162*/ 	.short	(.L_4445 - .L_4444)


	//   ....[0]....
.L_4444:
        /*0164*/ 	.word	0x00000540


	//   ....[1]....
        /*0168*/ 	.word	0x00000610


	//   ....[2]....
        /*016c*/ 	.word	0x000006e0


	//   ....[3]....
        /*0170*/ 	.word	0x000007e0


	//   ....[4]....
        /*0174*/ 	.word	0x00000a80


	//   ....[5]....
        /*0178*/ 	.word	0x00000d20


	//   ....[6]....
        /*017c*/ 	.word	0x00000e40


	//   ....[7]....
        /*0180*/ 	.word	0x00000f60


	//   ....[8]....
        /*0184*/ 	.word	0x00001080


	//----- nvinfo : EIATTR_VRC_CTA_INIT_COUNT
	.align		4
.L_4445:
        /*0188*/ 	.byte	0x02, 0x4a
	.zero		1
	.zero		1


	//----- nvinfo : EIATTR_EXIT_INSTR_OFFSETS
	.align		4
        /*018c*/ 	.byte	0x04, 0x1c
        /*018e*/ 	.short	(.L_4447 - .L_4446)


	//   ....[0]....
.L_4446:
        /*0190*/ 	.word	0x000000d0


	//   ....[1]....
        /*0194*/ 	.word	0x000011a0


	//----- nvinfo : EIATTR_MAX_THREADS
	.align		4
.L_4447:
        /*0198*/ 	.byte	0x04, 0x05
        /*019a*/ 	.short	(.L_4449 - .L_4448)
.L_4448:
        /*019c*/ 	.word	0x00000400
        /*01a0*/ 	.word	0x00000001
        /*01a4*/ 	.word	0x00000001


	//----- nvinfo : EIATTR_CBANK_PARAM_SIZE
	.align		4
.L_4449:
        /*01a8*/ 	.byte	0x03, 0x19
        /*01aa*/ 	.short	0x005c


	//----- nvinfo : EIATTR_PARAM_CBANK
	.align		4
        /*01ac*/ 	.byte	0x04, 0x0a
        /*01ae*/ 	.short	(.L_4451 - .L_4450)
	.align		4
.L_4450:
        /*01b0*/ 	.word	index@(.nv.constant0._Z21kOptimizer32bit2StateIfLi6EEvPT_S1_PfS2_S2_ffffffffiffbi)
        /*01b4*/ 	.short	0x0380
        /*01b6*/ 	.short	0x005c


	//----- nvinfo : EIATTR_SW_WAR
	.align		4
.L_4451:
        /*01b8*/ 	.byte	0x04, 0x36
        /*01ba*/ 	.short	(.L_4453 - .L_4452)
.L_4452:
        /*01bc*/ 	.word	0x00000008
.L_4453:


//--------------------- .nv.info._Z21kOptimizer32bit2StateI13__nv_bfloat16Li0EEvPT_S2_PfS3_S3_ffffffffiffbi --------------------------
	.section	.nv.info._Z21kOptimizer32bit2StateI13__nv_bfloat16Li0EEvPT_S2_PfS3_S3_ffffffffiffbi,"",@"SHT_CUDA_INFO"
	.sectionflags	@""
	.align	4


	//----- nvinfo : EIATTR_CUDA_API_VERSION
	.align		4
        /*0000*/ 	.byte	0x04, 0x37
        /*0002*/ 	.short	(.L_4455 - .L_4454)
.L_4454:
        /*0004*/ 	.word	0x00000082


	//----- nvinfo : EIATTR_KPARAM_INFO
	.align		4
.L_4455:
        /*0008*/ 	.byte	0x04, 0x17
        /*000a*/ 	.short	(.L_4457 - .L_4456)
.L_4456:
        /*000c*/ 	.word	0x00000000
        /*0010*/ 	.short	0x0011
        /*0012*/ 	.short	0x0058
        /*0014*/ 	.byte	0x00, 0xf0, 0x11, 0x00


	//----- nvinfo : EIATTR_KPARAM_INFO
	.align		4
.L_4457:
        /*0018*/ 	.byte	0x04, 0x17
        /*001a*/ 	.short	(.L_4459 - .L_4458)
.L_4458:
        /*001c*/ 	.word	0x00000000
        /*0020*/ 	.short	0x0010
        /*0022*/ 	.short	0x0054
        /*0024*/ 	.byte	0x00, 0xf0, 0x05, 0x00


	//----- nvinfo : EIATTR_KPARAM_INFO
	.align		4
.L_4459:
        /*0028*/ 	.byte	0x04, 0x17
        /*002a*/ 	.short	(.L_4461 - .L_4460)
.L_4460:
        /*002c*/ 	.word	0x00000000
        /*0030*/ 	.short	0x000f
        /*0032*/ 	.short	0x0050
        /*0034*/ 	.byte	0x00, 0xf0, 0x11, 0x00


	//----- nvinfo : EIATTR_KPARAM_INFO
	.align		4
.L_4461:
        /*0038*/ 	.byte	0x04, 0x17
        /*003a*/ 	.short	(.L_4463 - .L_4462)
.L_4462:
        /*003c*/ 	.word	0x00000000
        /*0040*/ 	.short	0x000e
        /*0042*/ 	.short	0x004c
        /*0044*/ 	.byte	0x00, 0xf0, 0x11, 0x00


	//----- nvinfo : EIATTR_KPARAM_INFO
	.align		4
.L_4463:
        /*0048*/ 	.byte	0x04, 0x17
        /*004a*/ 	.short	(.L_4465 - .L_4464)
.L_4464:
        /*004c*/ 	.word	0x00000000
        /*0050*/ 	.short	0x000d
        /*0052*/ 	.short	0x0048
        /*0054*/ 	.byte	0x00, 0xf0, 0x11, 0x00


	//----- nvinfo : EIATTR_KPARAM_INFO
	.align		4
.L_4465:
        /*0058*/ 	.byte	0x04, 0x17
        /*005a*/ 	.short	(.L_4467 - .L_4466)
.L_4466:
        /*005c*/ 	.word	0x00000000
        /*0060*/ 	.short	0x000c
        /*0062*/ 	.short	0x0044
        /*0064*/ 	.byte	0x00, 0xf0, 0x11, 0x00


	//----- nvinfo : EIATTR_KPARAM_INFO
	.align		4
.L_4467:
        /*0068*/ 	.byte	0x04, 0x17
        /*006a*/ 	.short	(.L_4469 - .L_4468)
.L_4468:
        /*006c*/ 	.word	0x00000000
        /*0070*/ 	.short	0x000b
        /*0072*/ 	.short	0x0040
        /*0074*/ 	.byte	0x00, 0xf0, 0x11, 0x00


	//----- nvinfo : EIATTR_KPARAM_INFO
	.align		4
.L_4469:
        /*0078*/ 	.byte	0x04, 0x17
        /*007a*/ 	.short	(.L_4471 - .L_4470)
.L_4470:
        /*007c*/ 	.word	0x00000000
        /*0080*/ 	.short	0x000a
        /*0082*/ 	.short	0x003c
        /*0084*/ 	.byte	0x00, 0xf0, 0x11, 0x00


	//----- nvinfo : EIATTR_KPARAM_INFO
	.align		4
.L_4471:
        /*0088*/ 	.byte	0x04, 0x17
        /*008a*/ 	.short	(.L_4473 - .L_4472)
.L_4472:
        /*008c*/ 	.word	0x00000000
        /*0090*/ 	.short	0x0009
        /*0092*/ 	.short	0x0038
        /*0094*/ 	.byte	0x00, 0xf0, 0x11, 0x00


	//----- nvinfo : EIATTR_KPARAM_INFO
	.align		4
.L_4473:
        /*0098*/ 	.byte	0x04, 0x17
        /*009a*/ 	.short	(.L_4475 - .L_4474)
.L_4474:
        /*009c*/ 	.word	0x00000000
        /*00a0*/ 	.short	0x0008
        /*00a2*/ 	.short	0x0034
        /*00a4*/ 	.byte	0x00, 0xf0, 0x11, 0x00


	//----- nvinfo : EIATTR_KPARAM_INFO
	.align		4
.L_4475:
        /*00a8*/ 	.byte	0x04, 0x17
        /*00aa*/ 	.short	(.L_4477 - .L_4476)
.L_4476:
        /*00ac*/ 	.word	0x00000000
        /*00b0*/ 	.short	0x0007
        /*00b2*/ 	.short	0x0030
        /*00b4*/ 	.byte	0x00, 0xf0, 0x11, 0x00


	//----- nvinfo : EIATTR_KPARAM_INFO
	.align		4
.L_4477:
        /*00b8*/ 	.byte	0x04, 0x17
        /*00ba*/ 	.short	(.L_4479 - .L_4478)
.L_4478:
        /*00bc*/ 	.word	0x00000000
        /*00c0*/ 	.short	0x0006
        /*00c2*/ 	.short	0x002c
        /*00c4*/ 	.byte	0x00, 0xf0, 0x11, 0x00


	//----- nvinfo : EIATTR_KPARAM_INFO
	.align		4
.L_4479:
        /*00c8*/ 	.byte	0x04, 0x17
        /*00ca*/ 	.short	(.L_4481 - .L_4480)
.L_4480:
        /*00cc*/ 	.word	0x00000000
        /*00d0*/ 	.short	0x0005
        /*00d2*/ 	.short	0x0028
        /*00d4*/ 	.byte	0x00, 0xf0, 0x11, 0x00


	//----- nvinfo : EIATTR_KPARAM_INFO
	.align		4
.L_4481:
        /*00d8*/ 	.byte	0x04, 0x17
        /*00da*/ 	.short	(.L_4483 - .L_4482)
.L_4482:
        /*00dc*/ 	.word	0x00000000
        /*00e0*/ 	.short	0x0004
        /*00e2*/ 	.short	0x0020
        /*00e4*/ 	.byte	0x00, 0xf5, 0x21, 0x00


	//----- nvinfo : EIATTR_KPARAM_INFO
	.align		4
.L_4483:
        /*00e8*/ 	.byte	0x04, 0x17
        /*00ea*/ 	.short	(.L_4485 - .L_4484)
.L_4484:
        /*00ec*/ 	.word	0x00000000
        /*00f0*/ 	.short	0x0003
        /*00f2*/ 	.short	0x0018
        /*00f4*/ 	.byte	0x00, 0xf5, 0x21, 0x00


	//----- nvinfo : EIATTR_KPARAM_INFO
	.align		4
.L_4485:
        /*00f8*/ 	.byte	0x04, 0x17
        /*00fa*/ 	.short	(.L_4487 - .L_4486)
.L_4486:
        /*00fc*/ 	.word	0x00000000
        /*0100*/ 	.short	0x0002
        /*0102*/ 	.short	0x0010
        /*0104*/ 	.byte	0x00, 0xf5, 0x21, 0x00


	//----- nvinfo : EIATTR_KPARAM_INFO
	.align		4
.L_4487:
        /*0108*/ 	.byte	0x04, 0x17
        /*010a*/ 	.short	(.L_4489 - .L_4488)
.L_4488:
        /*010c*/ 	.word	0x00000000
        /*0110*/ 	.short	0x0001
        /*0112*/ 	.short	0x0008
        /*0114*/ 	.byte	0x00, 0xf5, 0x21, 0x00


	//----- nvinfo : EIATTR_KPARAM_INFO
	.align		4
.L_4489:
        /*0118*/ 	.byte	0x04, 0x17
        /*011a*/ 	.short	(.L_4491 - .L_4490)
.L_4490:
        /*011c*/ 	.word	0x00000000
        /*0120*/ 	.short	0x0000
        /*0122*/ 	.short	0x0000
        /*0124*/ 	.byte	0x00, 0xf5, 0x21, 0x00


	//----- nvinfo : EIATTR_SPARSE_MMA_MASK
	.align		4
.L_4491:
        /*0128*/ 	.byte	0x03, 0x50
        /*012a*/ 	.short	0x0000


	//----- nvinfo : EIATTR_MAXREG_COUNT
	.align		4
        /*012c*/ 	.byte	0x03, 0x1b
        /*012e*/ 	.short	0x0040


	//----- nvinfo : EIATTR_NUM_BARRIERS
	.align		4
        /*0130*/ 	.byte	0x02, 0x4c
        /*0132*/ 	.byte	0x01
	.zero		1


	//----- nvinfo : EIATTR_MERCURY_ISA_VERSION
	.align		4
        /*0134*/ 	.byte	0x03, 0x5f
        /*0136*/ 	.short	0x0101


	//----- nvinfo : EIATTR_COOP_GROUP_MASK_REGIDS
	.align		4
        /*0138*/ 	.byte	0x04, 0x29
        /*013a*/ 	.short	(.L_4493 - .L_4492)


	//   ....[0]....
.L_4492:
        /*013c*/ 	.word	0xffffffff


	//   ....[1]....
        /*0140*/ 	.word	0xffffffff


	//   ....[2]....
        /*0144*/ 	.word	0xffffffff


	//   ....[3]....
        /*0148*/ 	.word	0xffffffff


	//   ....[4]....
        /*014c*/ 	.word	0xffffffff


	//   ....[5]....
        /*0150*/ 	.word	0xffffffff


	//   ....[6]....
        /*0154*/ 	.word	0xffffffff


	//----- nvinfo : EIATTR_COOP_GROUP_INSTR_OFFSETS
	.align		4
.L_4493:
        /*0158*/ 	.byte	0x04, 0x28
        /*015a*/ 	.short	(.L_4495 - .L_4494)


	//   ....[0]....
.L_4494:
        /*015c*/ 	.word	0x00000640


	//   ....[1]....
        /*0160*/ 	.word	0x00000730


	//   ....[2]....
        /*0164*/ 	.word	0x00000800


	//   ....[3]....
        /*0168*/ 	.word	0x00000a80


	//   ....[4]....
        /*016c*/ 	.word	0x00001090


	//   ....[5]....
        /*0170*/ 	.word	0x000011b0


	//   ....[6]....
        /*0174*/ 	.word	0x000012d0


	//----- nvinfo : EIATTR_VRC_CTA_INIT_COUNT
	.align		4
.L_4495:
        /*0178*/ 	.byte	0x02, 0x4a
	.zero		1
	.zero		1


	//----- nvinfo : EIATTR_EXIT_INSTR_OFFSETS
	.align		4
        /*017c*/ 	.byte	0x04, 0x1c
        /*017e*/ 	.short	(.L_4497 - .L_4496)


	//   ....[0]....
.L_4496:
        /*0180*/ 	.word	0x00000210


	//   ....[1]....
        /*0184*/ 	.word	0x000013e0


	//----- nvinfo : EIATTR_MAX_THREADS
	.align		4
.L_4497:
        /*0188*/ 	.byte	0x04, 0x05
        /*018a*/ 	.short	(.L_4499 - .L_4498)
.L_4498:
        /*018c*/ 	.word	0x00000400
        /*0190*/ 	.word	0x00000001
        /*0194*/ 	.word	0x00000001


	//----- nvinfo : EIATTR_CRS_STACK_SIZE
	.align		4
.L_4499:
        /*0198*/ 	.byte	0x04, 0x1e
        /*019a*/ 	.short	(.L_4501 - .L_4500)
.L_4500:
        /*019c*/ 	.word	0x00000000


	//----- nvinfo : EIATTR_CBANK_PARAM_SIZE
	.align		4
.L_4501:
        /*01a0*/ 	.byte	0x03, 0x19
        /*01a2*/ 	.short	0x005c


	//----- nvinfo : EIATTR_PARAM_CBANK
	.align		4
        /*01a4*/ 	.byte	0x04, 0x0a
        /*01a6*/ 	.short	(.L_4503 - .L_4502)
	.align		4
.L_4502:
        /*01a8*/ 	.word	index@(.nv.constant0._Z21kOptimizer32bit2StateI13__nv_bfloat16Li0EEvPT_S2_PfS3_S3_ffffffffiffbi)
        /*01ac*/ 	.short	0x0380
        /*01ae*/ 	.short	0x005c


	//----- nvinfo : EIATTR_SW_WAR
	.align		4
.L_4503:
        /*01b0*/ 	.byte	0x04, 0x36
        /*01b2*/ 	.short	(.L_4505 - .L_4504)
.L_4504:
        /*01b4*/ 	.word	0x00000008
.L_4505:


//--------------------- .nv.info._Z21kOptimizer32bit2StateI6__halfLi0EEvPT_S2_PfS3_S3_ffffffffiffbi --------------------------
	.section	.nv.info._Z21kOptimizer32bit2StateI6__halfLi0EEvPT_S2_PfS3_S3_ffffffffiffbi,"",@"SHT_CUDA_INFO"
	.sectionflags	@""
	.align	4


	//----- nvinfo : EIATTR_CUDA_API_VERSION
	.align		4
        /*0000*/ 	.byte	0x04, 0x37
        /*0002*/ 	.short	(.L_4507 - .L_4506)
.L_4506:
        /*0004*/ 	.word	0x00000082


	//----- nvinfo : EIATTR_KPARAM_INFO
	.align		4
.L_4507:
        /*0008*/ 	.byte	0x04, 0x17
        /*000a*/ 	.short	(.L_4509 - .L_4508)
.L_4508:
        /*000c*/ 	.word	0x00000000
        /*0010*/ 	.short	0x0011
        /*0012*/ 	.short	0x0058
        /*0014*/ 	.byte	0x00, 0xf0, 0x11, 0x00


	//----- nvinfo : EIATTR_KPARAM_INFO
	.align		4
.L_4509:
        /*0018*/ 	.byte	0x04, 0x17
        /*001a*/ 	.short	(.L_4511 - .L_4510)
.L_4510:
        /*001c*/ 	.word	0x00000000
        /*0020*/ 	.short	0x0010
        /*0022*/ 	.short	0x0054
        /*0024*/ 	.byte	0x00, 0xf0, 0x05, 0x00


	//----- nvinfo : EIATTR_KPARAM_INFO
	.align		4
.L_4511:
        /*0028*/ 	.byte	0x04, 0x17
        /*002a*/ 	.short	(.L_4513 - .L_4512)
.L_4512:
        /*002c*/ 	.word	0x00000000
        /*0030*/ 	.short	0x000f
        /*0032*/ 	.short	0x0050
        /*0034*/ 	.byte	0x00, 0xf0, 0x11, 0x00


	//----- nvinfo : EIATTR_KPARAM_INFO
	.align		4
.L_4513:
        /*0038*/ 	.byte	0x04, 0x17
        /*003a*/ 	.short	(.L_4515 - .L_4514)
.L_4514:
        /*003c*/ 	.word	0x00000000
        /*0040*/ 	.short	0x000e
        /*0042*/ 	.short	0x004c
        /*0044*/ 	.byte	0x00, 0xf0, 0x11, 0x00


	//----- nvinfo : EIATTR_KPARAM_INFO
	.align		4
.L_4515:
        /*0048*/ 	.byte	0x04, 0x17
        /*004a*/ 	.short	(.L_4517 - .L_4516)
.L_4516:
        /*004c*/ 	.word	0x00000000
        /*0050*/ 	.short	0x000d
        /*0052*/ 	.short	0x0048
        /*0054*/ 	.byte	0x00, 0xf0, 0x11, 0x00


	//----- nvinfo : EIATTR_KPARAM_INFO
	.align		4
.L_4517:
        /*0058*/ 	.byte	0x04, 0x17
        /*005a*/ 	.short	(.L_4519 - .L_4518)
.L_4518:
        /*005c*/ 	.word	0x00000000
        /*0060*/ 	.short	0x000c
        /*0062*/ 	.short	0x0044
        /*0064*/ 	.byte	0x00, 0xf0, 0x11, 0x00


	//----- nvinfo : EIATTR_KPARAM_INFO
	.align		4
.L_4519:
        /*0068*/ 	.byte	0x04, 0x17
        /*006a*/ 	.short	(.L_4521 - .L_4520)
.L_4520:
        /*006c*/ 	.word	0x00000000
        /*0070*/ 	.short	0x000b
        /*0072*/ 	.short	0x0040
        /*0074*/ 	.byte	0x00, 0xf0, 0x11, 0x00


	//----- nvinfo : EIATTR_KPARAM_INFO
	.align		4
.L_4521:
        /*0078*/ 	.byte	0x04, 0x17
        /*007a*/ 	.short	(.L_4523 - .L_4522)
.L_4522:
        /*007c*/ 	.word	0x00000000
        /*0080*/ 	.short	0x000a
        /*0082*/ 	.short	0x003c
        /*0084*/ 	.byte	0x00, 0xf0, 0x11, 0x00


	//----- nvinfo : EIATTR_KPARAM_INFO
	.align		4
.L_4523:
        /*0088*/ 	.byte	0x04, 0x17
        /*008a*/ 	.short	(.L_4525 - .L_4524)
.L_4524:
        /*008c*/ 	.word	0x00000000
        /*0090*/ 	.short	0x0009
        /*0092*/ 	.short	0x0038
        /*0094*/ 	.byte	0x00, 0xf0, 0x11, 0x00


	//----- nvinfo : EIATTR_KPARAM_INFO
	.align		4
.L_4525:
        /*0098*/ 	.byte	0x04, 0x17
        /*009a*/ 	.short	(.L_4527 - .L_4526)
.L_4526:
        /*009c*/ 	.word	0x00000000
        /*00a0*/ 	.short	0x0008
        /*00a2*/ 	.short	0x0034
        /*00a4*/ 	.byte	0x00, 0xf0, 0x11, 0x00


	//----- nvinfo : EIATTR_KPARAM_INFO
	.align		4
.L_4527:
        /*00a8*/ 	.byte	0x04, 0x17
        /*00aa*/ 	.short	(.L_4529 - .L_4528)
.L_4528:
        /*00ac*/ 	.word	0x00000000
        /*00b0*/ 	.short	0x0007
        /*00b2*/ 	.short	0x0030
        /*00b4*/ 	.byte	0x00, 0xf0, 0x11, 0x00


	//----- nvinfo : EIATTR_KPARAM_INFO
	.align		4
.L_4529:
        /*00b8*/ 	.byte	0x04, 0x17
        /*00ba*/ 	.short	(.L_4531 - .L_4530)
.L_4530:
        /*00bc*/ 	.word	0x00000000
        /*00c0*/ 	.short	0x0006
        /*00c2*/ 	.short	0x002c
        /*00c4*/ 	.byte	0x00, 0xf0, 0x11, 0x00


	//----- nvinfo : EIATTR_KPARAM_INFO
	.align		4
.L_4531:
        /*00c8*/ 	.byte	0x04, 0x17
        /*00ca*/ 	.short	(.L_4533 - .L_4532)
.L_4532:
        /*00cc*/ 	.word	0x00000000
        /*00d0*/ 	.short	0x0005
        /*00d2*/ 	.short	0x0028
        /*00d4*/ 	.byte	0x00, 0xf0, 0x11, 0x00


	//----- nvinfo : EIATTR_KPARAM_INFO
	.align		4
.L_4533:
        /*00d8*/ 	.byte	0x04, 0x17
        /*00da*/ 	.short	(.L_4535 - .L_4534)
.L_4534:
        /*00dc*/ 	.word	0x00000000
        /*00e0*/ 	.short	0x0004
        /*00e2*/ 	.short	0x0020
        /*00e4*/ 	.byte	0x00, 0xf5, 0x21, 0x00


	//----- nvinfo : EIATTR_KPARAM_INFO
	.align		4
.L_4535:
        /*00e8*/ 	.byte	0x04, 0x17
        /*00ea*/ 	.short	(.L_4537 - .L_4536)
.L_4536:
        /*00ec*/ 	.word	0x00000000
        /*00f0*/ 	.short	0x0003
        /*00f2*/ 	.short	0x0018
        /*00f4*/ 	.byte	0x00, 0xf5, 0x21, 0x00


	//----- nvinfo : EIATTR_KPARAM_INFO
	.align		4
.L_4537:
        /*00f8*/ 	.byte	0x04, 0x17
        /*00fa*/ 	.short	(.L_4539 - .L_4538)
.L_4538:
        /*00fc*/ 	.word	0x00000000
        /*0100*/ 	.short	0x0002
        /*0102*/ 	.short	0x0010
        /*0104*/ 	.byte	0x00, 0xf5, 0x21, 0x00


	//----- nvinfo : EIATTR_KPARAM_INFO
	.align		4
.L_4539:
        /*0108*/ 	.byte	0x04, 0x17
        /*010a*/ 	.short	(.L_4541 - .L_4540)
.L_4540:
        /*010c*/ 	.word	0x00000000
        /*0110*/ 	.short	0x0001
        /*0112*/ 	.short	0x0008
        /*0114*/ 	.byte	0x00, 0xf5, 0x21, 0x00


	//----- nvinfo : EIATTR_KPARAM_INFO
	.align		4
.L_4541:
        /*0118*/ 	.byte	0x04, 0x17
        /*011a*/ 	.short	(.L_4543 - .L_4542)
.L_4542:
        /*011c*/ 	.word	0x00000000
        /*0120*/ 	.short	0x0000
        /*0122*/ 	.short	0x0000
        /*0124*/ 	.byte	0x00, 0xf5, 0x21, 0x00


	//----- nvinfo : EIATTR_SPARSE_MMA_MASK
	.align		4
.L_4543:
        /*0128*/ 	.byte	0x03, 0x50
        /*012a*/ 	.short	0x0000


	//----- nvinfo : EIATTR_MAXREG_COUNT
	.align		4
        /*012c*/ 	.byte	0x03, 0x1b
        /*012e*/ 	.short	0x0040


	//----- nvinfo : EIATTR_NUM_BARRIERS
	.align		4
        /*0130*/ 	.byte	0x02, 0x4c
        /*0132*/ 	.byte	0x01
	.zero		1


	//----- nvinfo : EIATTR_MERCURY_ISA_VERSION
	.align		4
        /*0134*/ 	.byte	0x03, 0x5f
        /*0136*/ 	.short	0x0101


	//----- nvinfo : EIATTR_COOP_GROUP_MASK_REGIDS
	.align		4
        /*0138*/ 	.byte	0x04, 0x29
        /*013a*/ 	.short	(.L_4545 - .L_4544)


	//   ....[0]....
.L_4544:
        /*013c*/ 	.word	0xffffffff


	//   ....[1]....
        /*0140*/ 	.word	0xffffffff


	//   ....[2]....
        /*0144*/ 	.word	0xffffffff


	//   ....[3]....
        /*0148*/ 	.word	0xffffffff


	//   ....[4]....
        /*014c*/ 	.word	0xffffffff


	//   ....[5]....
        /*0150*/ 	.word	0xffffffff


	//   ....[6]....
        /*0154*/ 	.word	0xffffffff


	//----- nvinfo : EIATTR_COOP_GROUP_INSTR_OFFSETS
	.align		4
.L_4545:
        /*0158*/ 	.byte	0x04, 0x28
        /*015a*/ 	.short	(.L_4547 - .L_4546)


	//   ....[0]....
.L_4546:
        /*015c*/ 	.word	0x00000640


	//   ....[1]....
        /*0160*/ 	.word	0x00000730


	//   ....[2]....
        /*0164*/ 	.word	0x00000800


	//   ....[3]....
        /*0168*/ 	.word	0x00000a20


	//   ....[4]....
        /*016c*/ 	.word	0x00001010


	//   ....[5]....
        /*0170*/ 	.word	0x00001130


	//   ....[6]....
        /*0174*/ 	.word	0x00001250


	//----- nvinfo : EIATTR_VRC_CTA_INIT_COUNT
	.align		4
.L_4547:
        /*0178*/ 	.byte	0x02, 0x4a
	.zero		1
	.zero		1


	//----- nvinfo : EIATTR_EXIT_INSTR_OFFSETS
	.align		4
        /*017c*/ 	.byte	0x04, 0x1c
        /*017e*/ 	.short	(.L_4549 - .L_4548)


	//   ....[0]....
.L_4548:
        /*0180*/ 	.word	0x00000210


	//   ....[1]....
        /*0184*/ 	.word	0x00001360


	//----- nvinfo : EIATTR_MAX_THREADS
	.align		4
.L_4549:
        /*0188*/ 	.byte	0x04, 0x05
        /*018a*/ 	.short	(.L_4551 - .L_4550)
.L_4550:
        /*018c*/ 	.word	0x00000400
        /*0190*/ 	.word	0x00000001
        /*0194*/ 	.word	0x00000001


	//----- nvinfo : EIATTR_CRS_STACK_SIZE
	.align		4
.L_4551:
        /*0198*/ 	.byte	0x04, 0x1e
        /*019a*/ 	.short	(.L_4553 - .L_4552)
.L_4552:
        /*019c*/ 	.word	0x00000000


	//----- nvinfo : EIATTR_CBANK_PARAM_SIZE
	.align		4
.L_4553:
        /*01a0*/ 	.byte	0x03, 0x19
        /*01a2*/ 	.short	0x005c


	//----- nvinfo : EIATTR_PARAM_CBANK
	.align		4
        /*01a4*/ 	.byte	0x04, 0x0a
        /*01a6*/ 	.short	(.L_4555 - .L_4554)
	.align		4
.L_4554:
        /*01a8*/ 	.word	index@(.nv.constant0._Z21kOptimizer32bit2StateI6__halfLi0EEvPT_S2_PfS3_S3_ffffffffiffbi)
        /*01ac*/ 	.short	0x0380
        /*01ae*/ 	.short	0x005c


	//----- nvinfo : EIATTR_SW_WAR
	.align		4
.L_4555:
        /*01b0*/ 	.byte	0x04, 0x36
        /*01b2*/ 	.short	(.L_4557 - .L_4556)
.L_4556:
        /*01b4*/ 	.word	0x00000008
.L_4557:


//--------------------- .nv.info._Z21kOptimizer32bit2StateIfLi0EEvPT_S1_PfS2_S2_ffffffffiffbi --------------------------
	.section	.nv.info._Z21kOptimizer32bit2StateIfLi0EEvPT_S1_PfS2_S2_ffffffffiffbi,"",@"SHT_CUDA_INFO"
	.sectionflags	@""
	.align	4


	//----- nvinfo : EIATTR_CUDA_API_VERSION
	.align		4
        /*0000*/ 	.byte	0x04, 0x37
        /*0002*/ 	.short	(.L_4559 - .L_4558)
.L_4558:
        /*0004*/ 	.word	0x00000082


	//----- nvinfo : EIATTR_KPARAM_INFO
	.align		4
.L_4559:
        /*0008*/ 	.byte	0x04, 0x17
        /*000a*/ 	.short	(.L_4561 - .L_4560)
.L_4560:
        /*000c*/ 	.word	0x00000000
        /*0010*/ 	.short	0x0011
        /*0012*/ 	.short	0x0058
        /*0014*/ 	.byte	0x00, 0xf0, 0x11, 0x00


	//----- nvinfo : EIATTR_KPARAM_INFO
	.align		4
.L_4561:
        /*0018*/ 	.byte	0x04, 0x17
        /*001a*/ 	.short	(.L_4563 - .L_4562)
.L_4562:
        /*001c*/ 	.word	0x00000000
        /*0020*/ 	.short	0x0010
        /*0022*/ 	.short	0x0054
        /*0024*/ 	.byte	0x00, 0xf0, 0x05, 0x00


	//----- nvinfo : EIATTR_KPARAM_INFO
	.align		4
.L_4563:
        /*0028*/ 	.byte	0x04, 0x17
        /*002a*/ 	.short	(.L_4565 - .L_4564)
.L_4564:
        /*002c*/ 	.word	0x00000000
        /*0030*/ 	.short	0x000f
        /*0032*/ 	.short	0x0050
        /*0034*/ 	.byte	0x00, 0xf0, 0x11, 0x00


	//----- nvinfo : EIATTR_KPARAM_INFO
	.align		4
.L_4565:
        /*0038*/ 	.byte	0x04, 0x17
        /*003a*/ 	.short	(.L_4567 - .L_4566)
.L_4566:
        /*003c*/ 	.word	0x00000000
        /*0040*/ 	.short	0x000e
        /*0042*/ 	.short	0x004c
        /*0044*/ 	.byte	0x00, 0xf0, 0x11, 0x00


	//----- nvinfo : EIATTR_KPARAM_INFO
	.align		4
.L_4567:
        /*0048*/ 	.byte	0x04, 0x17
        /*004a*/ 	.short	(.L_4569 - .L_4568)
.L_4568:
        /*004c*/ 	.word	0x00000000
        /*0050*/ 	.short	0x000d
        /*0052*/ 	.short	0x0048
        /*0054*/ 	.byte	0x00, 0xf0, 0x11, 0x00


	//----- nvinfo : EIATTR_KPARAM_INFO
	.align		4
.L_4569:
        /*0058*/ 	.byte	0x04, 0x17
        /*005a*/ 	.short	(.L_4571 - .L_4570)
.L_4570:
        /*005c*/ 	.word	0x00000000
        /*0060*/ 	.short	0x000c
        /*0062*/ 	.short	0x0044
        /*0064*/ 	.byte	0x00, 0xf0, 0x11, 0x00


	//----- nvinfo : EIATTR_KPARAM_INFO
	.align		4
.L_4571:
        /*0068*/ 	.byte	0x04, 0x17
        /*006a*/ 	.short	(.L_4573 - .L_4572)
.L_4572:
        /*006c*/ 	.word	0x00000000
        /*0070*/ 	.short	0x000b
        /*0072*/ 	.short	0x0040
        /*0074*/ 	.byte	0x00, 0xf0, 0x11, 0x00


	//----- nvinfo : EIATTR_KPARAM_INFO
	.align		4
.L_4573:
        /*0078*/ 	.byte	0x04, 0x17
        /*007a*/ 	.short	(.L_4575 - .L_4574)
.L_4574:
        /*007c*/ 	.word	0x00000000
        /*0080*/ 	.short	0x000a
        /*0082*/ 	.short	0x003c
        /*0084*/ 	.byte	0x00, 0xf0, 0x11, 0x00


	//----- nvinfo : EIATTR_KPARAM_INFO
	.align		4
.L_4575:
        /*0088*/ 	.byte	0x04, 0x17
        /*008a*/ 	.short	(.L_4577 - .L_4576)
.L_4576:
        /*008c*/ 	.word	0x00000000
        /*0090*/ 	.short	0x0009
        /*0092*/ 	.short	0x0038
        /*0094*/ 	.byte	0x00, 0xf0, 0x11, 0x00


	//----- nvinfo : EIATTR_KPARAM_INFO
	.align		4
.L_4577:
        /*0098*/ 	.byte	0x04, 0x17
        /*009a*/ 	.short	(.L_4579 - .L_4578)
.L_4578:
        /*009c*/ 	.word	0x00000000
        /*00a0*/ 	.short	0x0008
        /*00a2*/ 	.short	0x0034
        /*00a4*/ 	.byte	0x00, 0xf0, 0x11, 0x00


	//----- nvinfo : EIATTR_KPARAM_INFO
	.align		4
.L_4579:
        /*00a8*/ 	.byte	0x04, 0x17
        /*00aa*/ 	.short	(.L_4581 - .L_4580)
.L_4580:
        /*00ac*/ 	.word	0x00000000
        /*00b0*/ 	.short	0x0007
        /*00b2*/ 	.short	0x0030
        /*00b4*/ 	.byte	0x00, 0xf0, 0x11, 0x00


	//----- nvinfo : EIATTR_KPARAM_INFO
	.align		4
.L_4581:
        /*00b8*/ 	.byte	0x04, 0x17
        /*00ba*/ 	.short	(.L_4583 - .L_4582)
.L_4582:
        /*00bc*/ 	.word	0x00000000
        /*00c0*/ 	.short	0x0006
        /*00c2*/ 	.short	0x002c
        /*00c4*/ 	.byte	0x00, 0xf0, 0x11, 0x00


	//----- nvinfo : EIATTR_KPARAM_INFO
	.align		4
.L_4583:
        /*00c8*/ 	.byte	0x04, 0x17
        /*00ca*/ 	.short	(.L_4585 - .L_4584)
.L_4584:
        /*00cc*/ 	.word	0x00000000
        /*00d0*/ 	.short	0x0005
        /*00d2*/ 	.short	0x0028
        /*00d4*/ 	.byte	0x00, 0xf0, 0x11, 0x00


	//----- nvinfo : EIATTR_KPARAM_INFO
	.align		4
.L_4585:
        /*00d8*/ 	.byte	0x04, 0x17
        /*00da*/ 	.short	(.L_4587 - .L_4586)
.L_4586:
        /*00dc*/ 	.word	0x00000000
        /*00e0*/ 	.short	0x0004
        /*00e2*/ 	.short	0x0020
        /*00e4*/ 	.byte	0x00, 0xf5, 0x21, 0x00


	//----- nvinfo : EIATTR_KPARAM_INFO
	.align		4
.L_4587:
        /*00e8*/ 	.byte	0x04, 0x17
        /*00ea*/ 	.short	(.L_4589 - .L_4588)
.L_4588:
        /*00ec*/ 	.word	0x00000000
        /*00f0*/ 	.short	0x0003
        /*00f2*/ 	.short	0x0018
        /*00f4*/ 	.byte	0x00, 0xf5, 0x21, 0x00


	//----- nvinfo : EIATTR_KPARAM_INFO
	.align		4
.L_4589:
        /*00f8*/ 	.byte	0x04, 0x17
        /*00fa*/ 	.short	(.L_4591 - .L_4590)
.L_4590:
        /*00fc*/ 	.word	0x00000000
        /*0100*/ 	.short	0x0002
        /*0102*/ 	.short	0x0010
        /*0104*/ 	.byte	0x00, 0xf5, 0x21, 0x00


	//----- nvinfo : EIATTR_KPARAM_INFO
	.align		4
.L_4591:
        /*0108*/ 	.byte	0x04, 0x17
        /*010a*/ 	.short	(.L_4593 - .L_4592)
.L_4592:
        /*010c*/ 	.word	0x00000000
        /*0110*/ 	.short	0x0001
        /*0112*/ 	.short	0x0008
        /*0114*/ 	.byte	0x00, 0xf5, 0x21, 0x00


	//----- nvinfo : EIATTR_KPARAM_INFO
	.align		4
.L_4593:
        /*0118*/ 	.byte	0x04, 0x17
        /*011a*/ 	.short	(.L_4595 - .L_4594)
.L_4594:
        /*011c*/ 	.word	0x00000000
        /*0120*/ 	.short	0x0000
        /*0122*/ 	.short	0x0000
        /*0124*/ 	.byte	0x00, 0xf5, 0x21, 0x00


	//----- nvinfo : EIATTR_SPARSE_MMA_MASK
	.align		4
.L_4595:
        /*0128*/ 	.byte	0x03, 0x50
        /*012a*/ 	.short	0x0000


	//----- nvinfo : EIATTR_MAXREG_COUNT
	.align		4
        /*012c*/ 	.byte	0x03, 0x1b
        /*012e*/ 	.short	0x0040


	//----- nvinfo : EIATTR_NUM_BARRIERS
	.align		4
        /*0130*/ 	.byte	0x02, 0x4c
        /*0132*/ 	.byte	0x01
	.zero		1


	//----- nvinfo : EIATTR_MERCURY_ISA_VERSION
	.align		4
        /*0134*/ 	.byte	0x03, 0x5f
        /*0136*/ 	.short	0x0101


	//----- nvinfo : EIATTR_COOP_GROUP_MASK_REGIDS
	.align		4
        /*0138*/ 	.byte	0x04, 0x29
        /*013a*/ 	.short	(.L_4597 - .L_4596)


	//   ....[0]....
.L_4596:
        /*013c*/ 	.word	0xffffffff


	//   ....[1]....
        /*0140*/ 	.word	0xffffffff


	//   ....[2]....
        /*0144*/ 	.word	0xffffffff


	//   ....[3]....
        /*0148*/ 	.word	0xffffffff


	//   ....[4]....
        /*014c*/ 	.word	0xffffffff


	//   ....[5]....
        /*0150*/ 	.word	0xffffffff


	//   ....[6]....
        /*0154*/ 	.word	0xffffffff


	//----- nvinfo : EIATTR_COOP_GROUP_INSTR_OFFSETS
	.align		4
.L_4597:
        /*0158*/ 	.byte	0x04, 0x28
        /*015a*/ 	.short	(.L_4599 - .L_4598)


	//   ....[0]....
.L_4598:
        /*015c*/ 	.word	0x00000620


	//   ....[1]....
        /*0160*/ 	.word	0x000006f0


	//   ....[2]....
        /*0164*/ 	.word	0x000007c0


	//   ....[3]....
        /*0168*/ 	.word	0x00000970


	//   ....[4]....
        /*016c*/ 	.word	0x00000dc0


	//   ....[5]....
        /*0170*/ 	.word	0x00000ee0


	//   ....[6]....
        /*0174*/ 	.word	0x00001000


	//----- nvinfo : EIATTR_VRC_CTA_INIT_COUNT
	.align		4
.L_4599:
        /*0178*/ 	.byte	0x02, 0x4a
	.zero		1
	.zero		1


	//----- nvinfo : EIATTR_EXIT_INSTR_OFFSETS
	.align		4
        /*017c*/ 	.byte	0x04, 0x1c
        /*017e*/ 	.short	(.L_4601 - .L_4600)


	//   ....[0]....
.L_4600:
        /*0180*/ 	.word	0x00000210


	//   ....[1]....
        /*0184*/ 	.word	0x00001110


	//----- nvinfo : EIATTR_MAX_THREADS
	.align		4
.L_4601:
        /*0188*/ 	.byte	0x04, 0x05
        /*018a*/ 	.short	(.L_4603 - .L_4602)
.L_4602:
        /*018c*/ 	.word	0x00000400
        /*0190*/ 	.word	0x00000001
        /*0194*/ 	.word	0x00000001


	//----- nvinfo : EIATTR_CRS_STACK_SIZE
	.align		4
.L_4603:
        /*0198*/ 	.byte	0x04, 0x1e
        /*019a*/ 	.short	(.L_4605 - .L_4604)
.L_4604:
        /*019c*/ 	.word	0x00000000


	//----- nvinfo : EIATTR_CBANK_PARAM_SIZE
	.align		4
.L_4605:
        /*01a0*/ 	.byte	0x03, 0x19
        /*01a2*/ 	.short	0x005c


	//----- nvinfo : EIATTR_PARAM_CBANK
	.align		4
        /*01a4*/ 	.byte	0x04, 0x0a
        /*01a6*/ 	.short	(.L_4607 - .L_4606)
	.align		4
.L_4606:
        /*01a8*/ 	.word	index@(.nv.constant0._Z21kOptimizer32bit2StateIfLi0EEvPT_S1_PfS2_S2_ffffffffiffbi)
        /*01ac*/ 	.short	0x0380
        /*01ae*/ 	.short	0x005c


	//----- nvinfo : EIATTR_SW_WAR
	.align		4
.L_4607:
        /*01b0*/ 	.byte	0x04, 0x36
        /*01b2*/ 	.short	(.L_4609 - .L_4608)
.L_4608:
        /*01b4*/ 	.word	0x00000008
.L_4609:


//--------------------- .nv.info._Z33kPreconditionOptimizer32bit2StateI13__nv_bfloat16Li6ELi4096ELi8EEvPT_S2_PfS3_S3_ffffiffi --------------------------
	.section	.nv.info._Z33kPreconditionOptimizer32bit2StateI13__nv_bfloat16Li6ELi4096ELi8EEvPT_S2_PfS3_S3_ffffiffi,"",@"SHT_CUDA_INFO"
	.sectionflags	@""
	.align	4


	//----- nvinfo : EIATTR_CUDA_API_VERSION
	.align		4
        /*0000*/ 	.byte	0x04, 0x37
        /*0002*/ 	.short	(.L_4611 - .L_4610)
.L_4610:
        /*0004*/ 	.word	0x00000082


	//----- nvinfo : EIATTR_KPARAM_INFO
	.align		4
.L_4611:
        /*0008*/ 	.byte	0x04, 0x17
        /*000a*/ 	.short	(.L_4613 - .L_4612)
.L_4612:
        /*000c*/ 	.word	0x00000000
        /*0010*/ 	.short	0x000c
        /*0012*/ 	.short	0x0044
        /*0014*/ 	.byte	0x00, 0xf0, 0x11, 0x00


	//----- nvinfo : EIATTR_KPARAM_INFO
	.align		4
.L_4613:
        /*0018*/ 	.byte	0x04, 0x17
        /*001a*/ 	.short	(.L_4615 - .L_4614)
.L_4614:
        /*001c*/ 	.word	0x00000000
        /*0020*/ 	.short	0x000b
        /*0022*/ 	.short	0x0040
        /*0024*/ 	.byte	0x00, 0xf0, 0x11, 0x00


	//----- nvinfo : EIATTR_KPARAM_INFO
	.align		4
.L_4615:
        /*0028*/ 	.byte	0x04, 0x17
        /*002a*/ 	.short	(.L_4617 - .L_4616)
.L_4616:
        /*002c*/ 	.word	0x00000000
        /*0030*/ 	.short	0x000a
        /*0032*/ 	.short	0x003c
        /*0034*/ 	.byte	0x00, 0xf0, 0x11, 0x00


	//----- nvinfo : EIATTR_KPARAM_INFO
	.align		4
.L_4617:
        /*0038*/ 	.byte	0x04, 0x17
        /*003a*/ 	.short	(.L_4619 - .L_4618)
.L_4618:
        /*003c*/ 	.word	0x00000000
        /*0040*/ 	.short	0x0009
        /*0042*/ 	.short	0x0038
        /*0044*/ 	.byte	0x00, 0xf0, 0x11, 0x00


	//----- nvinfo : EIATTR_KPARAM_INFO
	.align		4
.L_4619:
        /*0048*/ 	.byte	0x04, 0x17
        /*004a*/ 	.short	(.L_4621 - .L_4620)
.L_4620:
        /*004c*/ 	.word	0x00000000
        /*0050*/ 	.short	0x0008
        /*0052*/ 	.short	0x0034
        /*0054*/ 	.byte	0x00, 0xf0, 0x11, 0x00


	//----- nvinfo : EIATTR_KPARAM_INFO
	.align		4
.L_4621:
        /*0058*/ 	.byte	0x04, 0x17
        /*005a*/ 	.short	(.L_4623 - .L_4622)
.L_4622:
        /*005c*/ 	.word	0x00000000
        /*0060*/ 	.short	0x0007
        /*0062*/ 	.short	0x0030
        /*0064*/ 	.byte	0x00, 0xf0, 0x11, 0x00


	//----- nvinfo : EIATTR_KPARAM_INFO
	.align		4
.L_4623:
        /*0068*/ 	.byte	0x04, 0x17
        /*006a*/ 	.short	(.L_4625 - .L_4624)
.L_4624:
        /*006c*/ 	.word	0x00000000
        /*0070*/ 	.short	0x0006
        /*0072*/ 	.short	0x002c
        /*0074*/ 	.byte	0x00, 0xf0, 0x11, 0x00


	//----- nvinfo : EIATTR_KPARAM_INFO
	.align		4
.L_4625:
        /*0078*/ 	.byte	0x04, 0x17
        /*007a*/ 	.short	(.L_4627 - .L_4626)
.L_4626:
        /*007c*/ 	.word	0x00000000
        /*0080*/ 	.short	0x0005
        /*0082*/ 	.short	0x0028
        /*0084*/ 	.byte	0x00, 0xf0, 0x11, 0x00


	//----- nvinfo : EIATTR_KPARAM_INFO
	.align		4
.L_4627:
        /*0088*/ 	.byte	0x04, 0x17
        /*008a*/ 	.short	(.L_4629 - .L_4628)
.L_4628:
        /*008c*/ 	.word	0x00000000
        /*0090*/ 	.short	0x0004
        /*0092*/ 	.short	0x0020
        /*0094*/ 	.byte	0x00, 0xf5, 0x21, 0x00


	//----- nvinfo : EIATTR_KPARAM_INFO
	.align		4
.L_4629:
        /*0098*/ 	.byte	0x04, 0x17
        /*009a*/ 	.short	(.L_4631 - .L_4630)
.L_4630:
        /*009c*/ 	.word	0x00000000
        /*00a0*/ 	.short	0x0003
        /*00a2*/ 	.short	0x0018
        /*00a4*/ 	.byte	0x00, 0xf5, 0x21, 0x00


	//----- nvinfo : EIATTR_KPARAM_INFO
	.align		4
.L_4631:
        /*00a8*/ 	.byte	0x04, 0x17
        /*00aa*/ 	.short	(.L_4633 - .L_4632)
.L_4632:
        /*00ac*/ 	.word	0x00000000
        /*00b0*/ 	.short	0x0002
        /*00b2*/ 	.short	0x0010
        /*00b4*/ 	.byte	0x00, 0xf5, 0x21, 0x00


	//----- nvinfo : EIATTR_KPARAM_INFO
	.align		4
.L_4633:
        /*00b8*/ 	.byte	0x04, 0x17
        /*00ba*/ 	.short	(.L_4635 - .L_4634)
.L_4634:
        /*00bc*/ 	.word	0x00000000
        /*00c0*/ 	.short	0x0001
        /*00c2*/ 	.short	0x0008
        /*00c4*/ 	.byte	0x00, 0xf5, 0x21, 0x00


	//----- nvinfo : EIATTR_KPARAM_INFO
	.align		4
.L_4635:
        /*00c8*/ 	.byte	0x04, 0x17
        /*00ca*/ 	.short	(.L_4637 - .L_4636)
.L_4636:
        /*00cc*/ 	.word	0x00000000
        /*00d0*/ 	.short	0x0000
        /*00d2*/ 	.short	0x0000
        /*00d4*/ 	.byte	0x00, 0xf5, 0x21, 0x00


	//----- nvinfo : EIATTR_SPARSE_MMA_MASK
	.align		4
.L_4637:
        /*00d8*/ 	.byte	0x03, 0x50
        /*00da*/ 	.short	0x0000


	//----- nvinfo : EIATTR_MAXREG_COUNT
	.align		4
        /*00dc*/ 	.byte	0x03, 0x1b
        /*00de*/ 	.short	0x0080


	//----- nvinfo : EIATTR_NUM_BARRIERS
	.align		4
        /*00e0*/ 	.byte	0x02, 0x4c
        /*00e2*/ 	.byte	0x01
	.zero		1


	//----- nvinfo : EIATTR_MERCURY_ISA_VERSION
	.align		4
        /*00e4*/ 	.byte	0x03, 0x5f
        /*00e6*/ 	.short	0x0101


	//----- nvinfo : EIATTR_UNUSED_LOAD_BYTE_OFFSET
	.align		4
        /*00e8*/ 	.byte	0x04, 0x44
        /*00ea*/ 	.short	(.L_4639 - .L_4638)


	//   ....[0]....
.L_4638:
        /*00ec*/ 	.word	0x00000d60
        /*00f0*/ 	.word	0x0000fff0


	//----- nvinfo : EIATTR_COOP_GROUP_MASK_REGIDS
	.align		4
.L_4639:
        /*00f4*/ 	.byte	0x04, 0x29
        /*00f6*/ 	.short	(.L_4641 - .L_4640)


	//   ....[0]....
.L_4640:
        /*00f8*/ 	.word	0xffffffff


	//   ....[1]....
        /*00fc*/ 	.word	0xffffffff


	//   ....[2]....
        /*0100*/ 	.word	0xffffffff


	//   ....[3]....
        /*0104*/ 	.word	0xffffffff


	//   ....[4]....
        /*0108*/ 	.word	0xffffffff


	//   ....[5]....
        /*010c*/ 	.word	0xffffffff


	//   ....[6]....
        /*0110*/ 	.word	0xffffffff


	//   ....[7]....
        /*0114*/ 	.word	0xffffffff


	//   ....[8]....
        /*0118*/ 	.word	0xffffffff


	//----- nvinfo : EIATTR_COOP_GROUP_INSTR_OFFSETS
	.align		4
.L_4641:
        /*011c*/ 	.byte	0x04, 0x28
        /*011e*/ 	.short	(.L_4643 - .L_4642)


	//   ....[0]....
.L_4642:
        /*0120*/ 	.word	0x00000730


	//   ....[1]....
        /*0124*/ 	.word	0x000009a0


	//   ....[2]....
        /*0128*/ 	.word	0x00000b50


	//   ....[3]....
        /*012c*/ 	.word	0x00000b70


	//   ....[4]....
        /*0130*/ 	.word	0x00000b90


	//   ....[5]....
        /*0134*/ 	.word	0x00000bb0


	//   ....[6]....
        /*0138*/ 	.word	0x00000bd0


	//   ....[7]....
        /*013c*/ 	.word	0x00000cc0


	//   ....[8]....
        /*0140*/ 	.word	0x00000eb0


	//----- nvinfo : EIATTR_VRC_CTA_INIT_COUNT
	.align		4
.L_4643:
        /*0144*/ 	.byte	0x02, 0x4a
	.zero		1
	.zero		1


	//----- nvinfo : EIATTR_EXIT_INSTR_OFFSETS
	.align		4
        /*0148*/ 	.byte	0x04, 0x1c
        /*014a*/ 	.short	(.L_4645 - .L_4644)


	//   ....[0]....
.L_4644:
        /*014c*/ 	.word	0x000000d0


	//   ....[1]....
        /*0150*/ 	.word	0x00000ed0


	//----- nvinfo : EIATTR_MAX_THREADS
	.align		4
.L_4645:
        /*0154*/ 	.byte	0x04, 0x05
        /*0156*/ 	.short	(.L_4647 - .L_4646)
.L_4646:
        /*0158*/ 	.word	0x00000200
        /*015c*/ 	.word	0x00000001
        /*0160*/ 	.word	0x00000001


	//----- nvinfo : EIATTR_CRS_STACK_SIZE
	.align		4
.L_4647:
        /*0164*/ 	.byte	0x04, 0x1e
        /*0166*/ 	.short	(.L_4649 - .L_4648)
.L_4648:
        /*0168*/ 	.word	0x00000000


	//----- nvinfo : EIATTR_CBANK_PARAM_SIZE
	.align		4
.L_4649:
        /*016c*/ 	.byte	0x03, 0x19
        /*016e*/ 	.short	0x0048


	//----- nvinfo : EIATTR_PARAM_CBANK
	.align		4
        /*0170*/ 	.byte	0x04, 0x0a
        /*0172*/ 	.short	(.L_4651 - .L_4650)
	.align		4
.L_4650:
        /*0174*/ 	.word	index@(.nv.constant0._Z33kPreconditionOptimizer32bit2StateI13__nv_bfloat16Li6ELi4096ELi8EEvPT_S2_PfS3_S3_ffffiffi)
        /*0178*/ 	.short	0x0380
        /*017a*/ 	.short	0x0048


	//----- nvinfo : EIATTR_SW_WAR
	.align		4
.L_4651:
        /*017c*/ 	.byte	0x04, 0x36
        /*017e*/ 	.short	(.L_4653 - .L_4652)
.L_4652:
        /*0180*/ 	.word	0x00000008
.L_4653:


//--------------------- .nv.info._Z33kPreconditionOptimizer32bit2StateI6__halfLi6ELi4096ELi8EEvPT_S2_PfS3_S3_ffffiffi --------------------------
	.section	.nv.info._Z33kPreconditionOptimizer32bit2StateI6__halfLi6ELi4096ELi8EEvPT_S2_PfS3_S3_ffffiffi,"",@"SHT_CUDA_INFO"
	.sectionflags	@""
	.align	4


	//----- nvinfo : EIATTR_CUDA_API_VERSION
	.align		4
        /*0000*/ 	.byte	0x04, 0x37
        /*0002*/ 	.short	(.L_4655 - .L_4654)
.L_4654:
        /*0004*/ 	.word	0x00000082


	//----- nvinfo : EIATTR_KPARAM_INFO
	.align		4
.L_4655:
        /*0008*/ 	.byte	0x04, 0x17
        /*000a*/ 	.short	(.L_4657 - .L_4656)
.L_4656:
        /*000c*/ 	.word	0x00000000
        /*0010*/ 	.short	0x000c
        /*0012*/ 	.short	0x0044
        /*0014*/ 	.byte	0x00, 0xf0, 0x11, 0x00


	//----- nvinfo : EIATTR_KPARAM_INFO
	.align		4
.L_4657:
        /*0018*/ 	.byte	0x04, 0x17
        /*001a*/ 	.short	(.L_4659 - .L_4658)
.L_4658:
        /*001c*/ 	.word	0x00000000
        /*0020*/ 	.short	0x000b
        /*0022*/ 	.short	0x0040
        /*0024*/ 	.byte	0x00, 0xf0, 0x11, 0x00


	//----- nvinfo : EIATTR_KPARAM_INFO
	.align		4
.L_4659:
        /*0028*/ 	.byte	0x04, 0x17
        /*002a*/ 	.short	(.L_4661 - .L_4660)
.L_4660:
        /*002c*/ 	.word	0x00000000
        /*0030*/ 	.short	0x000a
        /*0032*/ 	.short	0x003c
        /*0034*/ 	.byte	0x00, 0xf0, 0x11, 0x00


	//----- nvinfo : EIATTR_KPARAM_INFO
	.align		4
.L_4661:
        /*0038*/ 	.byte	0x04, 0x17
        /*003a*/ 	.short	(.L_4663 - .L_4662)
.L_4662:
        /*003c*/ 	.word	0x00000000
        /*0040*/ 	.short	0x0009
        /*0042*/ 	.short	0x0038
        /*0044*/ 	.byte	0x00, 0xf0, 0x11, 0x00


	//----- nvinfo : EIATTR_KPARAM_INFO
	.align		4
.L_4663:
        /*0048*/ 	.byte	0x04, 0x17
        /*004a*/ 	.short	(.L_4665 - .L_4664)
.L_4664:
        /*004c*/ 	.word	0x00000000
        /*0050*/ 	.short	0x0008
        /*0052*/ 	.short	0x0034
        /*0054*/ 	.byte	0x00, 0xf0, 0x11, 0x00


	//----- nvinfo : EIATTR_KPARAM_INFO
	.align		4
.L_4665:
        /*0058*/ 	.byte	0x04, 0x17
        /*005a*/ 	.short	(.L_4667 - .L_4666)
.L_4666:
        /*005c*/ 	.word	0x00000000
        /*0060*/ 	.short	0x0007
        /*0062*/ 	.short	0x0030
        /*0064*/ 	.byte	0x00, 0xf0, 0x11, 0x00


	//----- nvinfo : EIATTR_KPARAM_INFO
	.align		4
.L_4667:
        /*0068*/ 	.byte	0x04, 0x17
        /*006a*/ 	.short	(.L_4669 - .L_4668)
.L_4668:
        /*006c*/ 	.word	0x00000000
        /*0070*/ 	.short	0x0006
        /*0072*/ 	.short	0x002c
        /*0074*/ 	.byte	0x00, 0xf0, 0x11, 0x00


	//----- nvinfo : EIATTR_KPARAM_INFO
	.align		4
.L_4669:
        /*0078*/ 	.byte	0x04, 0x17
        /*007a*/ 	.short	(.L_4671 - .L_4670)
.L_4670:
        /*007c*/ 	.word	0x00000000
        /*0080*/ 	.short	0x0005
        /*0082*/ 	.short	0x0028
        /*0084*/ 	.byte	0x00, 0xf0, 0x11, 0x00


	//----- nvinfo : EIATTR_KPARAM_INFO
	.align		4
.L_4671:
        /*0088*/ 	.byte	0x04, 0x17
        /*008a*/ 	.short	(.L_4673 - .L_4672)
.L_4672:
        /*008c*/ 	.word	0x00000000
        /*0090*/ 	.short	0x0004
        /*0092*/ 	.short	0x0020
        /*0094*/ 	.byte	0x00, 0xf5, 0x21, 0x00


	//----- nvinfo : EIATTR_KPARAM_INFO
	.align		4
.L_4673:
        /*0098*/ 	.byte	0x04, 0x17
        /*009a*/ 	.short	(.L_4675 - .L_4674)
.L_4674:
        /*009c*/ 	.word	0x00000000
        /*00a0*/ 	.short	0x0003
        /*00a2*/ 	.short	0x0018
        /*00a4*/ 	.byte	0x00, 0xf5, 0x21, 0x00


	//----- nvinfo : EIATTR_KPARAM_INFO
	.align		4
.L_4675:
        /*00a8*/ 	.byte	0x04, 0x17
        /*00aa*/ 	.short	(.L_4677 - .L_4676)
.L_4676:
        /*00ac*/ 	.word	0x00000000
        /*00b0*/ 	.short	0x0002
        /*00b2*/ 	.short	0x0010
        /*00b4*/ 	.byte	0x00, 0xf5, 0x21, 0x00


	//----- nvinfo : EIATTR_KPARAM_INFO
	.align		4
.L_4677:
        /*00b8*/ 	.byte	0x04, 0x17
        /*00ba*/ 	.short	(.L_4679 - .L_4678)
.L_4678:
        /*00bc*/ 	.word	0x00000000
        /*00c0*/ 	.short	0x0001
        /*00c2*/ 	.short	0x0008
        /*00c4*/ 	.byte	0x00, 0xf5, 0x21, 0x00


	//----- nvinfo : EIATTR_KPARAM_INFO
	.align		4
.L_4679:
        /*00c8*/ 	.byte	0x04, 0x17
        /*00ca*/ 	.short	(.L_4681 - .L_4680)
.L_4680:
        /*00cc*/ 	.word	0x00000000
        /*00d0*/ 	.short	0x0000
        /*00d2*/ 	.short	0x0000
        /*00d4*/ 	.byte	0x00, 0xf5, 0x21, 0x00


	//----- nvinfo : EIATTR_SPARSE_MMA_MASK
	.align		4
.L_4681:
        /*00d8*/ 	.byte	0x03, 0x50
        /*00da*/ 	.short	0x0000


	//----- nvinfo : EIATTR_MAXREG_COUNT
	.align		4
        /*00dc*/ 	.byte	0x03, 0x1b
        /*00de*/ 	.short	0x0080


	//----- nvinfo : EIATTR_NUM_BARRIERS
	.align		4
        /*00e0*/ 	.byte	0x02, 0x4c
        /*00e2*/ 	.byte	0x01
	.zero		1


	//----- nvinfo : EIATTR_MERCURY_ISA_VERSION
	.align		4
        /*00e4*/ 	.byte	0x03, 0x5f
        /*00e6*/ 	.short	0x0101


	//----- nvinfo : EIATTR_UNUSED_LOAD_BYTE_OFFSET
	.align		4
        /*00e8*/ 	.byte	0x04, 0x44
        /*00ea*/ 	.short	(.L_4683 - .L_4682)


	//   ....[0]....
.L_4682:
        /*00ec*/ 	.word	0x00000d60
        /*00f0*/ 	.word	0x0000fff0


	//----- nvinfo : EIATTR_COOP_GROUP_MASK_REGIDS
	.align		4
.L_4683:
        /*00f4*/ 	.byte	0x04, 0x29
        /*00f6*/ 	.short	(.L_4685 - .L_4684)


	//   ....[0]....
.L_4684:
        /*00f8*/ 	.word	0xffffffff


	//   ....[1]....
        /*00fc*/ 	.word	0xffffffff


	//   ....[2]....
        /*0100*/ 	.word	0xffffffff


	//   ....[3]....
        /*0104*/ 	.word	0xffffffff


	//   ....[4]....
        /*0108*/ 	.word	0xffffffff


	//   ....[5]....
        /*010c*/ 	.word	0xffffffff


	//   ....[6]....
        /*0110*/ 	.word	0xffffffff


	//   ....[7]....
        /*0114*/ 	.word	0xffffffff


	//   ....[8]....
        /*0118*/ 	.word	0xffffffff


	//----- nvinfo : EIATTR_COOP_GROUP_INSTR_OFFSETS
	.align		4
.L_4685:
        /*011c*/ 	.byte	0x04, 0x28
        /*011e*/ 	.short	(.L_4687 - .L_4686)


	//   ....[0]....
.L_4686:
        /*0120*/ 	.word	0x00000730


	//   ....[1]....
        /*0124*/ 	.word	0x000009a0


	//   ....[2]....
        /*0128*/ 	.word	0x00000b50


	//   ....[3]....
        /*012c*/ 	.word	0x00000b70


	//   ....[4]....
        /*0130*/ 	.word	0x00000b90


	//   ....[5]....
        /*0134*/ 	.word	0x00000bb0


	//   ....[6]....
        /*0138*/ 	.word	0x00000bd0


	//   ....[7]....
        /*013c*/ 	.word	0x00000cc0


	//   ....[8]....
        /*0140*/ 	.word	0x00000eb0


	//----- nvinfo : EIATTR_VRC_CTA_INIT_COUNT
	.align		4
.L_4687:
        /*0144*/ 	.byte	0x02, 0x4a
	.zero		1
	.zero		1


	//----- nvinfo : EIATTR_EXIT_INSTR_OFFSETS
	.align		4
        /*0148*/ 	.byte	0x04, 0x1c
        /*014a*/ 	.short	(.L_4689 - .L_4688)


	//   ....[0]....
.L_4688:
        /*014c*/ 	.word	0x000000d0


	//   ....[1]....
        /*0150*/ 	.word	0x00000ed0


	//----- nvinfo : EIATTR_MAX_THREADS
	.align		4
.L_4689:
        /*0154*/ 	.byte	0x04, 0x05
        /*0156*/ 	.short	(.L_4691 - .L_4690)
.L_4690:
        /*0158*/ 	.word	0x00000200
        /*015c*/ 	.word	0x00000001
        /*0160*/ 	.word	0x00000001


	//----- nvinfo : EIATTR_CRS_STACK_SIZE
	.align		4
.L_4691:
        /*0164*/ 	.byte	0x04, 0x1e
        /*0166*/ 	.short	(.L_4693 - .L_4692)
.L_4692:
        /*0168*/ 	.word	0x00000000


	//----- nvinfo : EIATTR_CBANK_PARAM_SIZE
	.align		4
.L_4693:
        /*016c*/ 	.byte	0x03, 0x19
        /*016e*/ 	.short	0x0048


	//----- nvinfo : EIATTR_PARAM_CBANK
	.align		4
        /*0170*/ 	.byte	0x04, 0x0a
        /*0172*/ 	.short	(.L_4695 - .L_4694)
	.align		4
.L_4694:
        /*0174*/ 	.word	index@(.nv.constant0._Z33kPreconditionOptimizer32bit2StateI6__halfLi6ELi4096ELi8EEvPT_S2_PfS3_S3_ffffiffi)
        /*0178*/ 	.short	0x0380
        /*017a*/ 	.short	0x0048


	//----- nvinfo : EIATTR_SW_WAR
	.align		4
.L_4695:
        /*017c*/ 	.byte	0x04, 0x36
        /*017e*/ 	.short	(.L_4697 - .L_4696)
.L_4696:
        /*0180*/ 	.word	0x00000008
.L_4697:


//--------------------- .nv.info._Z33kPreconditionOptimizer32bit2StateIfLi6ELi4096ELi8EEvPT_S1_PfS2_S2_ffffiffi --------------------------
	.section	.nv.info._Z33kPreconditionOptimizer32bit2StateIfLi6ELi4096ELi8EEvPT_S1_PfS2_S2_ffffiffi,"",@"SHT_CUDA_INFO"
	.sectionflags	@""
	.align	4


	//----- nvinfo : EIATTR_CUDA_API_VERSION
	.align		4
        /*0000*/ 	.byte	0x04, 0x37
        /*0002*/ 	.short	(.L_4699 - .L_4698)
.L_4698:
        /*0004*/ 	.word	0x00000082


	//----- nvinfo : EIATTR_KPARAM_INFO
	.align		4
.L_4699:
        /*0008*/ 	.byte	0x04, 0x17
        /*000a*/ 	.short	(.L_4701 - .L_4700)
.L_4700:
        /*000c*/ 	.word	0x00000000
        /*0010*/ 	.short	0x000c
        /*0012*/ 	.short	0x0044
        /*0014*/ 	.byte	0x00, 0xf0, 0x11, 0x00


	//----- nvinfo : EIATTR_KPARAM_INFO
	.align		4
.L_4701:
        /*0018*/ 	.byte	0x04, 0x17
        /*001a*/ 	.short	(.L_4703 - .L_4702)
.L_4702:
        /*001c*/ 	.word	0x00000000
        /*0020*/ 	.short	0x000b
        /*0022*/ 	.short	0x0040
        /*0024*/ 	.byte	0x00, 0xf0, 0x11, 0x00


	//----- nvinfo : EIATTR_KPARAM_INFO
	.align		4
.L_4703:
        /*0028*/ 	.byte	0x04, 0x17
        /*002a*/ 	.short	(.L_4705 - .L_4704)
.L_4704:
        /*002c*/ 	.word	0x00000000
        /*0030*/ 	.short	0x000a
        /*0032*/ 	.short	0x003c
        /*0034*/ 	.byte	0x00, 0xf0, 0x11, 0x00


	//----- nvinfo : EIATTR_KPARAM_INFO
	.align		4
.L_4705:
        /*0038*/ 	.byte	0x04, 0x17
        /*003a*/ 	.short	(.L_4707 - .L_4706)
.L_4706:
        /*003c*/ 	.word	0x00000000
        /*0040*/ 	.short	0x0009
        /*0042*/ 	.short	0x0038
        /*0044*/ 	.byte	0x00, 0xf0, 0x11, 0x00


	//----- nvinfo : EIATTR_KPARAM_INFO
	.align		4
.L_4707:
        /*0048*/ 	.byte	0x04, 0x17
        /*004a*/ 	.short	(.L_4709 - .L_4708)
.L_4708:
        /*004c*/ 	.word	0x00000000
        /*0050*/ 	.short	0x0008
        /*0052*/ 	.short	0x0034
        /*0054*/ 	.byte	0x00, 0xf0, 0x11, 0x00


	//----- nvinfo : EIATTR_KPARAM_INFO
	.align		4
.L_4709:
        /*0058*/ 	.byte	0x04, 0x17
        /*005a*/ 	.short	(.L_4711 - .L_4710)
.L_4710:
        /*005c*/ 	.word	0x00000000
        /*0060*/ 	.short	0x0007
        /*0062*/ 	.short	0x0030
        /*0064*/ 	.byte	0x00, 0xf0, 0x11, 0x00


	//----- nvinfo : EIATTR_KPARAM_INFO
	.align		4
.L_4711:
        /*0068*/ 	.byte	0x04, 0x17
        /*006a*/ 	.short	(.L_4713 - .L_4712)
.L_4712:
        /*006c*/ 	.word	0x00000000
        /*0070*/ 	.short	0x0006
        /*0072*/ 	.short	0x002c
        /*0074*/ 	.byte	0x00, 0xf0, 0x11, 0x00


	//----- nvinfo : EIATTR_KPARAM_INFO
	.align		4
.L_4713:
        /*0078*/ 	.byte	0x04, 0x17
        /*007a*/ 	.short	(.L_4715 - .L_4714)
.L_4714:
        /*007c*/ 	.word	0x00000000
        /*0080*/ 	.short	0x0005
        /*0082*/ 	.short	0x0028
        /*0084*/ 	.byte	0x00, 0xf0, 0x11, 0x00


	//----- nvinfo : EIATTR_KPARAM_INFO
	.align		4
.L_4715:
        /*0088*/ 	.byte	0x04, 0x17
        /*008a*/ 	.short	(.L_4717 - .L_4716)
.L_4716:
        /*008c*/ 	.word	0x00000000
        /*0090*/ 	.short	0x0004
        /*0092*/ 	.short	0x0020
        /*0094*/ 	.byte	0x00, 0xf5, 0x21, 0x00


	//----- nvinfo : EIATTR_KPARAM_INFO
	.align		4
.L_4717:
        /*0098*/ 	.byte	0x04, 0x17
        /*009a*/ 	.short	(.L_4719 - .L_4718)
.L_4718:
        /*009c*/ 	.word	0x00000000
        /*00a0*/ 	.short	0x0003
        /*00a2*/ 	.short	0x0018
        /*00a4*/ 	.byte	0x00, 0xf5, 0x21, 0x00


	//----- nvinfo : EIATTR_KPARAM_INFO
	.align		4
.L_4719:
        /*00a8*/ 	.byte	0x04, 0x17
        /*00aa*/ 	.short	(.L_4721 - .L_4720)
.L_4720:
        /*00ac*/ 	.word	0x00000000
        /*00b0*/ 	.short	0x0002
        /*00b2*/ 	.short	0x0010
        /*00b4*/ 	.byte	0x00, 0xf5, 0x21, 0x00


	//----- nvinfo : EIATTR_KPARAM_INFO
	.align		4
.L_4721:
        /*00b8*/ 	.byte	0x04, 0x17
        /*00ba*/ 	.short	(.L_4723 - .L_4722)
.L_4722:
        /*00bc*/ 	.word	0x00000000
        /*00c0*/ 	.short	0x0001
        /*00c2*/ 	.short	0x0008
        /*00c4*/ 	.byte	0x00, 0xf5, 0x21, 0x00


	//----- nvinfo : EIATTR_KPARAM_INFO
	.align		4
.L_4723:
        /*00c8*/ 	.byte	0x04, 0x17
        /*00ca*/ 	.short	(.L_4725 - .L_4724)
.L_4724:
        /*00cc*/ 	.word	0x00000000
        /*00d0*/ 	.short	0x0000
        /*00d2*/ 	.short	0x0000
        /*00d4*/ 	.byte	0x00, 0xf5, 0x21, 0x00


	//----- nvinfo : EIATTR_SPARSE_MMA_MASK
	.align		4
.L_4725:
        /*00d8*/ 	.byte	0x03, 0x50
        /*00da*/ 	.short	0x0000


	//----- nvinfo : EIATTR_MAXREG_COUNT
	.align		4
        /*00dc*/ 	.byte	0x03, 0x1b
        /*00de*/ 	.short	0x0080


	//----- nvinfo : EIATTR_NUM_BARRIERS
	.align		4
        /*00e0*/ 	.byte	0x02, 0x4c
        /*00e2*/ 	.byte	0x01
	.zero		1


	//----- nvinfo : EIATTR_MERCURY_ISA_VERSION
	.align		4
        /*00e4*/ 	.byte	0x03, 0x5f
        /*00e6*/ 	.short	0x0101


	//----- nvinfo : EIATTR_UNUSED_LOAD_BYTE_OFFSET
	.align		4
        /*00e8*/ 	.byte	0x04, 0x44
        /*00ea*/ 	.short	(.L_4727 - .L_4726)


	//   ....[0]....
.L_4726:
        /*00ec*/ 	.word	0x00000ce0
        /*00f0*/ 	.word	0x0000fff0


	//----- nvinfo : EIATTR_COOP_GROUP_MASK_REGIDS
	.align		4
.L_4727:
        /*00f4*/ 	.byte	0x04, 0x29
        /*00f6*/ 	.short	(.L_4729 - .L_4728)


	//   ....[0]....
.L_4728:
        /*00f8*/ 	.word	0xffffffff


	//   ....[1]....
        /*00fc*/ 	.word	0xffffffff


	//   ....[2]....
        /*0100*/ 	.word	0xffffffff


	//   ....[3]....
        /*0104*/ 	.word	0xffffffff


	//   ....[4]....
        /*0108*/ 	.word	0xffffffff


	//   ....[5]....
        /*010c*/ 	.word	0xffffffff


	//   ....[6]....
        /*0110*/ 	.word	0xffffffff


	//   ....[7]....
        /*0114*/ 	.word	0xffffffff


	//   ....[8]....
        /*0118*/ 	.word	0xffffffff


	//----- nvinfo : EIATTR_COOP_GROUP_INSTR_OFFSETS
	.align		4
.L_4729:
        /*011c*/ 	.byte	0x04, 0x28
        /*011e*/ 	.short	(.L_4731 - .L_4730)


	//   ....[0]....
.L_4730:
        /*0120*/ 	.word	0x00000740


	//   ....[1]....
        /*0124*/ 	.word	0x000008e0


	//   ....[2]....
        /*0128*/ 	.word	0x00000ae0


	//   ....[3]....
        /*012c*/ 	.word	0x00000b00


	//   ....[4]....
        /*0130*/ 	.word	0x00000b20


	//   ....[5]....
        /*0134*/ 	.word	0x00000b40


	//   ....[6]....
        /*0138*/ 	.word	0x00000b60


	//   ....[7]....
        /*013c*/ 	.word	0x00000c50


	//   ....[8]....
        /*0140*/ 	.word	0x00000e40


	//----- nvinfo : EIATTR_VRC_CTA_INIT_COUNT
	.align		4
.L_4731:
        /*0144*/ 	.byte	0x02, 0x4a
	.zero		1
	.zero		1


	//----- nvinfo : EIATTR_EXIT_INSTR_OFFSETS
	.align		4
        /*0148*/ 	.byte	0x04, 0x1c
        /*014a*/ 	.short	(.L_4733 - .L_4732)


	//   ....[0]....
.L_4732:
        /*014c*/ 	.word	0x000000d0


	//   ....[1]....
        /*0150*/ 	.word	0x00000e60


	//----- nvinfo : EIATTR_MAX_THREADS
	.align		4
.L_4733:
        /*0154*/ 	.byte	0x04, 0x05
        /*0156*/ 	.short	(.L_4735 - .L_4734)
.L_4734:
        /*0158*/ 	.word	0x00000200
        /*015c*/ 	.word	0x00000001
        /*0160*/ 	.word	0x00000001


	//----- nvinfo : EIATTR_CRS_STACK_SIZE
	.align		4
.L_4735:
        /*0164*/ 	.byte	0x04, 0x1e
        /*0166*/ 	.short	(.L_4737 - .L_4736)
.L_4736:
        /*0168*/ 	.word	0x00000000


	//----- nvinfo : EIATTR_CBANK_PARAM_SIZE
	.align		4
.L_4737:
        /*016c*/ 	.byte	0x03, 0x19
        /*016e*/ 	.short	0x0048


	//----- nvinfo : EIATTR_PARAM_CBANK
	.align		4
        /*0170*/ 	.byte	0x04, 0x0a
        /*0172*/ 	.short	(.L_4739 - .L_4738)
	.align		4
.L_4738:
        /*0174*/ 	.word	index@(.nv.constant0._Z33kPreconditionOptimizer32bit2StateIfLi6ELi4096ELi8EEvPT_S1_PfS2_S2_ffffiffi)
        /*0178*/ 	.short	0x0380
        /*017a*/ 	.short	0x0048


	//----- nvinfo : EIATTR_SW_WAR
	.align		4
.L_4739:
        /*017c*/ 	.byte	0x04, 0x36
        /*017e*/ 	.short	(.L_4741 - .L_4740)
.L_4740:
        /*0180*/ 	.word	0x00000008
.L_4741:


//--------------------- .nv.info._Z33kPreconditionOptimizer32bit2StateI13__nv_bfloat16Li0ELi4096ELi8EEvPT_S2_PfS3_S3_ffffiffi --------------------------
	.section	.nv.info._Z33kPreconditionOptimizer32bit2StateI13__nv_bfloat16Li0ELi4096ELi8EEvPT_S2_PfS3_S3_ffffiffi,"",@"SHT_CUDA_INFO"
	.sectionflags	@""
	.align	4


	//----- nvinfo : EIATTR_CUDA_API_VERSION
	.align		4
        /*0000*/ 	.byte	0x04, 0x37
        /*0002*/ 	.short	(.L_4743 - .L_4742)
.L_4742:
        /*0004*/ 	.word	0x00000082


	//----- nvinfo : EIATTR_KPARAM_INFO
	.align		4
.L_4743:
        /*0008*/ 	.byte	0x04, 0x17
        /*000a*/ 	.short	(.L_4745 - .L_4744)
.L_4744:
        /*000c*/ 	.word	0x00000000
        /*0010*/ 	.short	0x000c
        /*0012*/ 	.short	0x0044
        /*0014*/ 	.byte	0x00, 0xf0, 0x11, 0x00


	//----- nvinfo : EIATTR_KPARAM_INFO
	.align		4
.L_4745:
        /*0018*/ 	.byte	0x04, 0x17
        /*001a*/ 	.short	(.L_4747 - .L_4746)
.L_4746:
        /*001c*/ 	.word	0x00000000
        /*0020*/ 	.short	0x000b
        /*0022*/ 	.short	0x0040
        /*0024*/ 	.byte	0x00, 0xf0, 0x11, 0x00


	//----- nvinfo : EIATTR_KPARAM_INFO
	.align		4
.L_4747:
        /*0028*/ 	.byte	0x04, 0x17
        /*002a*/ 	.short	(.L_4749 - .L_4748)
.L_4748:
        /*002c*/ 	.word	0x00000000
        /*0030*/ 	.short	0x000a
        /*0032*/ 	.short	0x003c
        /*0034*/ 	.byte	0x00, 0xf0, 0x11, 0x00


	//----- nvinfo : EIATTR_KPARAM_INFO
	.align		4
.L_4749:
        /*0038*/ 	.byte	0x04, 0x17
        /*003a*/ 	.short	(.L_4751 - .L_4750)
.L_4750:
        /*003c*/ 	.word	0x00000000
        /*0040*/ 	.short	0x0009
        /*0042*/ 	.short	0x0038
        /*0044*/ 	.byte	0x00, 0xf0, 0x11, 0x00


	//----- nvinfo : EIATTR_KPARAM_INFO
	.align		4
.L_4751:
        /*0048*/ 	.byte	0x04, 0x17
        /*004a*/ 	.short	(.L_4753 - .L_4752)
.L_4752:
        /*004c*/ 	.word	0x00000000
        /*0050*/ 	.short	0x0008
        /*0052*/ 	.short	0x0034
        /*0054*/ 	.byte	0x00, 0xf0, 0x11, 0x00


	//----- nvinfo : EIATTR_KPARAM_INFO
	.align		4
.L_4753:
        /*0058*/ 	.byte	0x04, 0x17
        /*005a*/ 	.short	(.L_4755 - .L_4754)
.L_4754:
        /*005c*/ 	.word	0x00000000
        /*0060*/ 	.short	0x0007
        /*0062*/ 	.short	0x0030
        /*0064*/ 	.byte	0x00, 0xf0, 0x11, 0x00


	//----- nvinfo : EIATTR_KPARAM_INFO
	.align		4
.L_4755:
        /*0068*/ 	.byte	0x04, 0x17
        /*006a*/ 	.short	(.L_4757 - .L_4756)
.L_4756:
        /*006c*/ 	.word	0x00000000
        /*0070*/ 	.short	0x0006
        /*0072*/ 	.short	0x002c
        /*0074*/ 	.byte	0x00, 0xf0, 0x11, 0x00


	//----- nvinfo : EIATTR_KPARAM_INFO
	.align		4
.L_4757:
        /*0078*/ 	.byte	0x04, 0x17
        /*007a*/ 	.short	(.L_4759 - .L_4758)
.L_4758:
        /*007c*/ 	.word	0x00000000
        /*0080*/ 	.short	0x0005
        /*0082*/ 	.short	0x0028
        /*0084*/ 	.byte	0x00, 0xf0, 0x11, 0x00


	//----- nvinfo : EIATTR_KPARAM_INFO
	.align		4
.L_4759:
        /*0088*/ 	.byte	0x04, 0x17
        /*008a*/ 	.short	(.L_4761 - .L_4760)
.L_4760:
        /*008c*/ 	.word	0x00000000
        /*0090*/ 	.short	0x0004
        /*0092*/ 	.short	0x0020
        /*0094*/ 	.byte	0x00, 0xf5, 0x21, 0x00


	//----- nvinfo : EIATTR_KPARAM_INFO
	.align		4
.L_4761:
        /*0098*/ 	.byte	0x04, 0x17
        /*009a*/ 	.short	(.L_4763 - .L_4762)
.L_4762:
        /*009c*/ 	.word	0x00000000
        /*00a0*/ 	.short	0x0003
        /*00a2*/ 	.short	0x0018
        /*00a4*/ 	.byte	0x00, 0xf5, 0x21, 0x00


	//----- nvinfo : EIATTR_KPARAM_INFO
	.align		4
.L_4763:
        /*00a8*/ 	.byte	0x04, 0x17
        /*00aa*/ 	.short	(.L_4765 - .L_4764)
.L_4764:
        /*00ac*/ 	.word	0x00000000
        /*00b0*/ 	.short	0x0002
        /*00b2*/ 	.short	0x0010
        /*00b4*/ 	.byte	0x00, 0xf5, 0x21, 0x00


	//----- nvinfo : EIATTR_KPARAM_INFO
	.align		4
.L_4765:
        /*00b8*/ 	.byte	0x04, 0x17
        /*00ba*/ 	.short	(.L_4767 - .L_4766)
.L_4766:
        /*00bc*/ 	.word	0x00000000
        /*00c0*/ 	.short	0x0001
        /*00c2*/ 	.short	0x0008
        /*00c4*/ 	.byte	0x00, 0xf5, 0x21, 0x00


	//----- nvinfo : EIATTR_KPARAM_INFO
	.align		4
.L_4767:
        /*00c8*/ 	.byte	0x04, 0x17
        /*00ca*/ 	.short	(.L_4769 - .L_4768)
.L_4768:
        /*00cc*/ 	.word	0x00000000
        /*00d0*/ 	.short	0x0000
        /*00d2*/ 	.short	0x0000
        /*00d4*/ 	.byte	0x00, 0xf5, 0x21, 0x00


	//----- nvinfo : EIATTR_SPARSE_MMA_MASK
	.align		4
.L_4769:
        /*00d8*/ 	.byte	0x03, 0x50
        /*00da*/ 	.short	0x0000


	//----- nvinfo : EIATTR_MAXREG_COUNT
	.align		4
        /*00dc*/ 	.byte	0x03, 0x1b
        /*00de*/ 	.short	0x0080


	//----- nvinfo : EIATTR_NUM_BARRIERS
	.align		4
        /*00e0*/ 	.byte	0x02, 0x4c
        /*00e2*/ 	.byte	0x01
	.zero		1


	//----- nvinfo : EIATTR_MERCURY_ISA_VERSION
	.align		4
        /*00e4*/ 	.byte	0x03, 0x5f
        /*00e6*/ 	.short	0x0101


	//----- nvinfo : EIATTR_UNUSED_LOAD_BYTE_OFFSET
	.align		4
        /*00e8*/ 	.byte	0x04, 0x44
        /*00ea*/ 	.short	(.L_4771 - .L_4770)


	//   ....[0]....
.L_4770:
        /*00ec*/ 	.word	0x00001730
        /*00f0*/ 	.word	0x0000fff0


	//----- nvinfo : EIATTR_COOP_GROUP_MASK_REGIDS
	.align		4
.L_4771:
        /*00f4*/ 	.byte	0x04, 0x29
        /*00f6*/ 	.short	(.L_4773 - .L_4772)


	//   ....[0]....
.L_4772:
        /*00f8*/ 	.word	0xffffffff


	//   ....[1]....
        /*00fc*/ 	.word	0xffffffff


	//   ....[2]....
        /*0100*/ 	.word	0xffffffff


	//   ....[3]....
        /*0104*/ 	.word	0xffffffff


	//   ....[4]....
        /*0108*/ 	.word	0xffffffff


	//   ....[5]....
        /*010c*/ 	.word	0xffffffff


	//   ....[6]....
        /*0110*/ 	.word	0xffffffff


	//   ....[7]....
        /*0114*/ 	.word	0xffffffff


	//   ....[8]....
        /*0118*/ 	.word	0xffffffff


	//----- nvinfo : EIATTR_COOP_GROUP_INSTR_OFFSETS
	.align		4
.L_4773:
        /*011c*/ 	.byte	0x04, 0x28
        /*011e*/ 	.short	(.L_4775 - .L_4774)


	//   ....[0]....
.L_4774:
        /*0120*/ 	.word	0x00000890


	//   ....[1]....
        /*0124*/ 	.word	0x00000b30


	//   ....[2]....
        /*0128*/ 	.word	0x00000de0


	//   ....[3]....
        /*012c*/ 	.word	0x000015c0


	//   ....[4]....
        /*0130*/ 	.word	0x000015e0


	//   ....[5]....
        /*0134*/ 	.word	0x00001600


	//   ....[6]....
        /*0138*/ 	.word	0x00001620


	//   ....[7]....
        /*013c*/ 	.word	0x00001640


	//   ....[8]....
        /*0140*/ 	.word	0x00001880


	//----- nvinfo : EIATTR_VRC_CTA_INIT_COUNT
	.align		4
.L_4775:
        /*0144*/ 	.byte	0x02, 0x4a
	.zero		1
	.zero		1


	//----- nvinfo : EIATTR_EXIT_INSTR_OFFSETS
	.align		4
        /*0148*/ 	.byte	0x04, 0x1c
        /*014a*/ 	.short	(.L_4777 - .L_4776)


	//   ....[0]....
.L_4776:
        /*014c*/ 	.word	0x000000d0


	//   ....[1]....
        /*0150*/ 	.word	0x000018a0


	//----- nvinfo : EIATTR_MAX_THREADS
	.align		4
.L_4777:
        /*0154*/ 	.byte	0x04, 0x05
        /*0156*/ 	.short	(.L_4779 - .L_4778)
.L_4778:
        /*0158*/ 	.word	0x00000200
        /*015c*/ 	.word	0x00000001
        /*0160*/ 	.word	0x00000001


	//----- nvinfo : EIATTR_CRS_STACK_SIZE
	.align		4
.L_4779:
        /*0164*/ 	.byte	0x04, 0x1e
        /*0166*/ 	.short	(.L_4781 - .L_4780)
.L_4780:
        /*0168*/ 	.word	0x00000000


	//----- nvinfo : EIATTR_CBANK_PARAM_SIZE
	.align		4
.L_4781:
        /*016c*/ 	.byte	0x03, 0x19
        /*016e*/ 	.short	0x0048


	//----- nvinfo : EIATTR_PARAM_CBANK
	.align		4
        /*0170*/ 	.byte	0x04, 0x0a
        /*0172*/ 	.short	(.L_4783 - .L_4782)
	.align		4
.L_4782:
        /*0174*/ 	.word	index@(.nv.constant0._Z33kPreconditionOptimizer32bit2StateI13__nv_bfloat16Li0ELi4096ELi8EEvPT_S2_PfS3_S3_ffffiffi)
        /*0178*/ 	.short	0x0380
        /*017a*/ 	.short	0x0048


	//----- nvinfo : EIATTR_SW_WAR
	.align		4
.L_4783:
        /*017c*/ 	.byte	0x04, 0x36
        /*017e*/ 	.short	(.L_4785 - .L_4784)
.L_4784:
        /*0180*/ 	.word	0x00000008
.L_4785:


//--------------------- .nv.info._Z33kPreconditionOptimizer32bit2StateI6__halfLi0ELi4096ELi8EEvPT_S2_PfS3_S3_ffffiffi --------------------------
	.section	.nv.info._Z33kPreconditionOptimizer32bit2StateI6__halfLi0ELi4096ELi8EEvPT_S2_PfS3_S3_ffffiffi,"",@"SHT_CUDA_INFO"
	.sectionflags	@""
	.align	4


	//----- nvinfo : EIATTR_CUDA_API_VERSION
	.align		4
        /*0000*/ 	.byte	0x04, 0x37
        /*0002*/ 	.short	(.L_4787 - .L_4786)
.L_4786:
        /*0004*/ 	.word	0x00000082


	//----- nvinfo : EIATTR_KPARAM_INFO
	.align		4
.L_4787:
        /*0008*/ 	.byte	0x04, 0x17
        /*000a*/ 	.short	(.L_4789 - .L_4788)
.L_4788:
        /*000c*/ 	.word	0x00000000
        /*0010*/ 	.short	0x000c
        /*0012*/ 	.short	0x0044
        /*0014*/ 	.byte	0x00, 0xf0, 0x11, 0x00


	//----- nvinfo : EIATTR_KPARAM_INFO
	.align		4
.L_4789:
        /*0018*/ 	.byte	0x04, 0x17
        /*001a*/ 	.short	(.L_4791 - .L_4790)
.L_4790:
        /*001c*/ 	.word	0x00000000
        /*0020*/ 	.short	0x000b
        /*0022*/ 	.short	0x0040
        /*0024*/ 	.byte	0x00, 0xf0, 0x11, 0x00


	//----- nvinfo : EIATTR_KPARAM_INFO
	.align		4
.L_4791:
        /*0028*/ 	.byte	0x04, 0x17
        /*002a*/ 	.short	(.L_4793 - .L_4792)
.L_4792:
        /*002c*/ 	.word	0x00000000
        /*0030*/ 	.short	0x000a
        /*0032*/ 	.short	0x003c
        /*0034*/ 	.byte	0x00, 0xf0, 0x11, 0x00


	//----- nvinfo : EIATTR_KPARAM_INFO
	.align		4
.L_4793:
        /*0038*/ 	.byte	0x04, 0x17
        /*003a*/ 	.short	(.L_4795 - .L_4794)
.L_4794:
        /*003c*/ 	.word	0x00000000
        /*0040*/ 	.short	0x0009
        /*0042*/ 	.short	0x0038
        /*0044*/ 	.byte	0x00, 0xf0, 0x11, 0x00


	//----- nvinfo : EIATTR_KPARAM_INFO
	.align		4
.L_4795:
        /*0048*/ 	.byte	0x04, 0x17
        /*004a*/ 	.short	(.L_4797 - .L_4796)
.L_4796:
        /*004c*/ 	.word	0x00000000
        /*0050*/ 	.short	0x0008
        /*0052*/ 	.short	0x0034
        /*0054*/ 	.byte	0x00, 0xf0, 0x11, 0x00


	//----- nvinfo : EIATTR_KPARAM_INFO
	.align		4
.L_4797:
        /*0058*/ 	.byte	0x04, 0x17
        /*005a*/ 	.short	(.L_4799 - .L_4798)
.L_4798:
        /*005c*/ 	.word	0x00000000
        /*0060*/ 	.short	0x0007
        /*0062*/ 	.short	0x0030
        /*0064*/ 	.byte	0x00, 0xf0, 0x11, 0x00


	//----- nvinfo : EIATTR_KPARAM_INFO
	.align		4
.L_4799:
        /*0068*/ 	.byte	0x04, 0x17
        /*006a*/ 	.short	(.L_4801 - .L_4800)
.L_4800:
        /*006c*/ 	.word	0x00000000
        /*0070*/ 	.short	0x0006
        /*0072*/ 	.short	0x002c
        /*0074*/ 	.byte	0x00, 0xf0, 0x11, 0x00


	//----- nvinfo : EIATTR_KPARAM_INFO
	.align		4
.L_4801:
        /*0078*/ 	.byte	0x04, 0x17
        /*007a*/ 	.short	(.L_4803 - .L_4802)
.L_4802:
        /*007c*/ 	.word	0x00000000
        /*0080*/ 	.short	0x0005
        /*0082*/ 	.short	0x0028
        /*0084*/ 	.byte	0x00, 0xf0, 0x11, 0x00


	//----- nvinfo : EIATTR_KPARAM_INFO
	.align		4
.L_4803:
        /*0088*/ 	.byte	0x04, 0x17
        /*008a*/ 	.short	(.L_4805 - .L_4804)
.L_4804:
        /*008c*/ 	.word	0x00000000
        /*0090*/ 	.short	0x0004
        /*0092*/ 	.short	0x0020
        /*0094*/ 	.byte	0x00, 0xf5, 0x21, 0x00


	//----- nvinfo : EIATTR_KPARAM_INFO
	.align		4
.L_4805:
        /*0098*/ 	.byte	0x04, 0x17
        /*009a*/ 	.short	(.L_4807 - .L_4806)
.L_4806:
        /*009c*/ 	.word	0x00000000
        /*00a0*/ 	.short	0x0003
        /*00a2*/ 	.short	0x0018
        /*00a4*/ 	.byte	0x00, 0xf5, 0x21, 0x00


	//----- nvinfo : EIATTR_KPARAM_INFO
	.align		4
.L_4807:
        /*00a8*/ 	.byte	0x04, 0x17
        /*00aa*/ 	.short	(.L_4809 - .L_4808)
.L_4808:
        /*00ac*/ 	.word	0x00000000
        /*00b0*/ 	.short	0x0002
        /*00b2*/ 	.short	0x0010
        /*00b4*/ 	.byte	0x00, 0xf5, 0x21, 0x00


	//----- nvinfo : EIATTR_KPARAM_INFO
	.align		4
.L_4809:
        /*00b8*/ 	.byte	0x04, 0x17
        /*00ba*/ 	.short	(.L_4811 - .L_4810)
.L_4810:
        /*00bc*/ 	.word	0x00000000
        /*00c0*/ 	.short	0x0001
        /*00c2*/ 	.short	0x0008
        /*00c4*/ 	.byte	0x00, 0xf5, 0x21, 0x00


	//----- nvinfo : EIATTR_KPARAM_INFO
	.align		4
.L_4811:
        /*00c8*/ 	.byte	0x04, 0x17
        /*00ca*/ 	.short	(.L_4813 - .L_4812)
.L_4812:
        /*00cc*/ 	.word	0x00000000
        /*00d0*/ 	.short	0x0000
        /*00d2*/ 	.short	0x0000
        /*00d4*/ 	.byte	0x00, 0xf5, 0x21, 0x00


	//----- nvinfo : EIATTR_SPARSE_MMA_MASK
	.align		4
.L_4813:
        /*00d8*/ 	.byte	0x03, 0x50
        /*00da*/ 	.short	0x0000


	//----- nvinfo : EIATTR_MAXREG_COUNT
	.align		4
        /*00dc*/ 	.byte	0x03, 0x1b
        /*00de*/ 	.short	0x0080


	//----- nvinfo : EIATTR_NUM_BARRIERS
	.align		4
        /*00e0*/ 	.byte	0x02, 0x4c
        /*00e2*/ 	.byte	0x01
	.zero		1


	//----- nvinfo : EIATTR_MERCURY_ISA_VERSION
	.align		4
        /*00e4*/ 	.byte	0x03, 0x5f
        /*00e6*/ 	.short	0x0101


	//----- nvinfo : EIATTR_UNUSED_LOAD_BYTE_OFFSET
	.align		4
        /*00e8*/ 	.byte	0x04, 0x44
        /*00ea*/ 	.short	(.L_4815 - .L_4814)


	//   ....[0]....
.L_4814:
        /*00ec*/ 	.word	0x000016e0
        /*00f0*/ 	.word	0x0000fff0


	//----- nvinfo : EIATTR_COOP_GROUP_MASK_REGIDS
	.align		4
.L_4815:
        /*00f4*/ 	.byte	0x04, 0x29
        /*00f6*/ 	.short	(.L_4817 - .L_4816)


	//   ....[0]....
.L_4816:
        /*00f8*/ 	.word	0xffffffff


	//   ....[1]....
        /*00fc*/ 	.word	0xffffffff


	//   ....[2]....
        /*0100*/ 	.word	0xffffffff


	//   ....[3]....
        /*0104*/ 	.word	0xffffffff


	//   ....[4]....
        /*0108*/ 	.word	0xffffffff


	//   ....[5]....
        /*010c*/ 	.word	0xffffffff


	//   ....[6]....
        /*0110*/ 	.word	0xffffffff


	//   ....[7]....
        /*0114*/ 	.word	0xffffffff


	//   ....[8]....
        /*0118*/ 	.word	0xffffffff


	//----- nvinfo : EIATTR_COOP_GROUP_INSTR_OFFSETS
	.align		4
.L_4817:
        /*011c*/ 	.byte	0x04, 0x28
        /*011e*/ 	.short	(.L_4819 - .L_4818)


	//   ....[0]....
.L_4818:
        /*0120*/ 	.word	0x00000880


	//   ....[1]....
        /*0124*/ 	.word	0x00000b40


	//   ....[2]....
        /*0128*/ 	.word	0x00000df0


	//   ....[3]....
        /*012c*/ 	.word	0x00001570


	//   ....[4]....
        /*0130*/ 	.word	0x00001590


	//   ....[5]....
        /*0134*/ 	.word	0x000015b0


	//   ....[6]....
        /*0138*/ 	.word	0x000015d0


	//   ....[7]....
        /*013c*/ 	.word	0x000015f0


	//   ....[8]....
        /*0140*/ 	.word	0x00001830


	//----- nvinfo : EIATTR_VRC_CTA_INIT_COUNT
	.align		4
.L_4819:
        /*0144*/ 	.byte	0x02, 0x4a
	.zero		1
	.zero		1


	//----- nvinfo : EIATTR_EXIT_INSTR_OFFSETS
	.align		4
        /*0148*/ 	.byte	0x04, 0x1c
        /*014a*/ 	.short	(.L_4821 - .L_4820)


	//   ....[0]....
.L_4820:
        /*014c*/ 	.word	0x000000d0


	//   ....[1]....
        /*0150*/ 	.word	0x00001850


	//----- nvinfo : EIATTR_MAX_THREADS
	.align		4
.L_4821:
        /*0154*/ 	.byte	0x04, 0x05
        /*0156*/ 	.short	(.L_4823 - .L_4822)
.L_4822:
        /*0158*/ 	.word	0x00000200
        /*015c*/ 	.word	0x00000001
        /*0160*/ 	.word	0x00000001


	//----- nvinfo : EIATTR_CRS_STACK_SIZE
	.align		4
.L_4823:
        /*0164*/ 	.byte	0x04, 0x1e
        /*0166*/ 	.short	(.L_4825 - .L_4824)
.L_4824:
        /*0168*/ 	.word	0x00000000


	//----- nvinfo : EIATTR_CBANK_PARAM_SIZE
	.align		4
.L_4825:
        /*016c*/ 	.byte	0x03, 0x19
        /*016e*/ 	.short	0x0048


	//----- nvinfo : EIATTR_PARAM_CBANK
	.align		4
        /*0170*/ 	.byte	0x04, 0x0a
        /*0172*/ 	.short	(.L_4827 - .L_4826)
	.align		4
.L_4826:
        /*0174*/ 	.word	index@(.nv.constant0._Z33kPreconditionOptimizer32bit2StateI6__halfLi0ELi4096ELi8EEvPT_S2_PfS3_S3_ffffiffi)
        /*0178*/ 	.short	0x0380
        /*017a*/ 	.short	0x0048


	//----- nvinfo : EIATTR_SW_WAR
	.align		4
.L_4827:
        /*017c*/ 	.byte	0x04, 0x36
        /*017e*/ 	.short	(.L_4829 - .L_4828)
.L_4828:
        /*0180*/ 	.word	0x00000008
.L_4829:


//--------------------- .nv.info._Z33kPreconditionOptimizer32bit2StateIfLi0ELi4096ELi8EEvPT_S1_PfS2_S2_ffffiffi --------------------------
	.section	.nv.info._Z33kPreconditionOptimizer32bit2StateIfLi0ELi4096ELi8EEvPT_S1_PfS2_S2_ffffiffi,"",@"SHT_CUDA_INFO"
	.sectionflags	@""
	.align	4


	//----- nvinfo : EIATTR_CUDA_API_VERSION
	.align		4
        /*0000*/ 	.byte	0x04, 0x37
        /*0002*/ 	.short	(.L_4831 - .L_4830)
.L_4830:
        /*0004*/ 	.word	0x00000082


	//----- nvinfo : EIATTR_KPARAM_INFO
	.align		4
.L_4831:
        /*0008*/ 	.byte	0x04, 0x17
        /*000a*/ 	.short	(.L_4833 - .L_4832)
.L_4832:
        /*000c*/ 	.word	0x00000000
        /*0010*/ 	.short	0x000c
        /*0012*/ 	.short	0x0044
        /*0014*/ 	.byte	0x00, 0xf0, 0x11, 0x00


	//----- nvinfo : EIATTR_KPARAM_INFO
	.align		4
.L_4833:
        /*0018*/ 	.byte	0x04, 0x17
        /*001a*/ 	.short	(.L_4835 - .L_4834)
.L_4834:
        /*001c*/ 	.word	0x00000000
        /*0020*/ 	.short	0x000b
        /*0022*/ 	.short	0x0040
        /*0024*/ 	.byte	0x00, 0xf0, 0x11, 0x00


	//----- nvinfo : EIATTR_KPARAM_INFO
	.align		4
.L_4835:
        /*0028*/ 	.byte	0x04, 0x17
        /*002a*/ 	.short	(.L_4837 - .L_4836)
.L_4836:
        /*002c*/ 	.word	0x00000000
        /*0030*/ 	.short	0x000a
        /*0032*/ 	.short	0x003c
        /*0034*/ 	.byte	0x00, 0xf0, 0x11, 0x00


	//----- nvinfo : EIATTR_KPARAM_INFO
	.align		4
.L_4837:
        /*0038*/ 	.byte	0x04, 0x17
        /*003a*/ 	.short	(.L_4839 - .L_4838)
.L_4838:
        /*003c*/ 	.word	0x00000000
        /*0040*/ 	.short	0x0009
        /*0042*/ 	.short	0x0038
        /*0044*/ 	.byte	0x00, 0xf0, 0x11, 0x00


	//----- nvinfo : EIATTR_KPARAM_INFO
	.align		4
.L_4839:
        /*0048*/ 	.byte	0x04, 0x17
        /*004a*/ 	.short	(.L_4841 - .L_4840)
.L_4840:
        /*004c*/ 	.word	0x00000000
        /*0050*/ 	.short	0x0008
        /*0052*/ 	.short	0x0034
        /*0054*/ 	.byte	0x00, 0xf0, 0x11, 0x00


	//----- nvinfo : EIATTR_KPARAM_INFO
	.align		4
.L_4841:
        /*0058*/ 	.byte	0x04, 0x17
        /*005a*/ 	.short	(.L_4843 - .L_4842)
.L_4842:
        /*005c*/ 	.word	0x00000000
        /*0060*/ 	.short	0x0007
        /*0062*/ 	.short	0x0030
        /*0064*/ 	.byte	0x00, 0xf0, 0x11, 0x00


	//----- nvinfo : EIATTR_KPARAM_INFO
	.align		4
.L_4843:
        /*0068*/ 	.byte	0x04, 0x17
        /*006a*/ 	.short	(.L_4845 - .L_4844)
.L_4844:
        /*006c*/ 	.word	0x00000000
        /*0070*/ 	.short	0x0006
        /*0072*/ 	.short	0x002c
        /*0074*/ 	.byte	0x00, 0xf0, 0x11, 0x00


	//----- nvinfo : EIATTR_KPARAM_INFO
	.align		4
.L_4845:
        /*0078*/ 	.byte	0x04, 0x17
        /*007a*/ 	.short	(.L_4847 - .L_4846)
.L_4846:
        /*007c*/ 	.word	0x00000000
        /*0080*/ 	.short	0x0005
        /*0082*/ 	.short	0x0028
        /*0084*/ 	.byte	0x00, 0xf0, 0x11, 0x00


	//----- nvinfo : EIATTR_KPARAM_INFO
	.align		4
.L_4847:
        /*0088*/ 	.byte	0x04, 0x17
        /*008a*/ 	.short	(.L_4849 - .L_4848)
.L_4848:
        /*008c*/ 	.word	0x00000000
        /*0090*/ 	.short	0x0004
        /*0092*/ 	.short	0x0020
        /*0094*/ 	.byte	0x00, 0xf5, 0x21, 0x00


	//----- nvinfo : EIATTR_KPARAM_INFO
	.align		4
.L_4849:
        /*0098*/ 	.byte	0x04, 0x17
        /*009a*/ 	.short	(.L_4851 - .L_4850)
.L_4850:
        /*009c*/ 	.word	0x00000000
        /*00a0*/ 	.short	0x0003
        /*00a2*/ 	.short	0x0018
        /*00a4*/ 	.byte	0x00, 0xf5, 0x21, 0x00


	//----- nvinfo : EIATTR_KPARAM_INFO
	.align		4
.L_4851:
        /*00a8*/ 	.byte	0x04, 0x17
        /*00aa*/ 	.short	(.L_4853 - .L_4852)
.L_4852:
        /*00ac*/ 	.word	0x00000000
        /*00b0*/ 	.short	0x0002
        /*00b2*/ 	.short	0x0010
        /*00b4*/ 	.byte	0x00, 0xf5, 0x21, 0x00


	//----- nvinfo : EIATTR_KPARAM_INFO
	.align		4
.L_4853:
        /*00b8*/ 	.byte	0x04, 0x17
        /*00ba*/ 	.short	(.L_4855 - .L_4854)
.L_4854:
        /*00bc*/ 	.word	0x00000000
        /*00c0*/ 	.short	0x0001
        /*00c2*/ 	.short	0x0008
        /*00c4*/ 	.byte	0x00, 0xf5, 0x21, 0x00


	//----- nvinfo : EIATTR_KPARAM_INFO
	.align		4
.L_4855:
        /*00c8*/ 	.byte	0x04, 0x17
        /*00ca*/ 	.short	(.L_4857 - .L_4856)
.L_4856:
        /*00cc*/ 	.word	0x00000000
        /*00d0*/ 	.short	0x0000
        /*00d2*/ 	.short	0x0000
        /*00d4*/ 	.byte	0x00, 0xf5, 0x21, 0x00


	//----- nvinfo : EIATTR_SPARSE_MMA_MASK
	.align		4
.L_4857:
        /*00d8*/ 	.byte	0x03, 0x50
        /*00da*/ 	.short	0x0000


	//----- nvinfo : EIATTR_MAXREG_COUNT
	.align		4
        /*00dc*/ 	.byte	0x03, 0x1b
        /*00de*/ 	.short	0x0080


	//----- nvinfo : EIATTR_NUM_BARRIERS
	.align		4
        /*00e0*/ 	.byte	0x02, 0x4c
        /*00e2*/ 	.byte	0x01
	.zero		1


	//----- nvinfo : EIATTR_MERCURY_ISA_VERSION
	.align		4
        /*00e4*/ 	.byte	0x03, 0x5f
        /*00e6*/ 	.short	0x0101


	//----- nvinfo : EIATTR_UNUSED_LOAD_BYTE_OFFSET
	.align		4
        /*00e8*/ 	.byte	0x04, 0x44
        /*00ea*/ 	.short	(.L_4859 - .L_4858)


	//   ....[0]....
.L_4858:
        /*00ec*/ 	.word	0x000014f0
        /*00f0*/ 	.word	0x0000fff0


	//----- nvinfo : EIATTR_COOP_GROUP_MASK_REGIDS
	.align		4
.L_4859:
        /*00f4*/ 	.byte	0x04, 0x29
        /*00f6*/ 	.short	(.L_4861 - .L_4860)


	//   ....[0]....
.L_4860:
        /*00f8*/ 	.word	0xffffffff


	//   ....[1]....
        /*00fc*/ 	.word	0xffffffff


	//   ....[2]....
        /*0100*/ 	.word	0xffffffff


	//   ....[3]....
        /*0104*/ 	.word	0xffffffff


	//   ....[4]....
        /*0108*/ 	.word	0xffffffff


	//   ....[5]....
        /*010c*/ 	.word	0xffffffff


	//   ....[6]....
        /*0110*/ 	.word	0xffffffff


	//   ....[7]....
        /*0114*/ 	.word	0xffffffff


	//   ....[8]....
        /*0118*/ 	.word	0xffffffff


	//----- nvinfo : EIATTR_COOP_GROUP_INSTR_OFFSETS
	.align		4
.L_4861:
        /*011c*/ 	.byte	0x04, 0x28
        /*011e*/ 	.short	(.L_4863 - .L_4862)


	//   ....[0]....
.L_4862:
        /*0120*/ 	.word	0x00000870


	//   ....[1]....
        /*0124*/ 	.word	0x00000a70


	//   ....[2]....
        /*0128*/ 	.word	0x00000cb0


	//   ....[3]....
        /*012c*/ 	.word	0x00001380


	//   ....[4]....
        /*0130*/ 	.word	0x000013a0


	//   ....[5]....
        /*0134*/ 	.word	0x000013c0


	//   ....[6]....
        /*0138*/ 	.word	0x000013e0


	//   ....[7]....
        /*013c*/ 	.word	0x00001400


	//   ....[8]....
        /*0140*/ 	.word	0x00001640


	//----- nvinfo : EIATTR_VRC_CTA_INIT_COUNT
	.align		4
.L_4863:
        /*0144*/ 	.byte	0x02, 0x4a
	.zero		1
	.zero		1


	//----- nvinfo : EIATTR_EXIT_INSTR_OFFSETS
	.align		4
        /*0148*/ 	.byte	0x04, 0x1c
        /*014a*/ 	.short	(.L_4865 - .L_4864)


	//   ....[0]....
.L_4864:
        /*014c*/ 	.word	0x000000d0


	//   ....[1]....
        /*0150*/ 	.word	0x00001660


	//----- nvinfo : EIATTR_MAX_THREADS
	.align		4
.L_4865:
        /*0154*/ 	.byte	0x04, 0x05
        /*0156*/ 	.short	(.L_4867 - .L_4866)
.L_4866:
        /*0158*/ 	.word	0x00000200
        /*015c*/ 	.word	0x00000001
        /*0160*/ 	.word	0x00000001


	//----- nvinfo : EIATTR_CRS_STACK_SIZE
	.align		4
.L_4867:
        /*0164*/ 	.byte	0x04, 0x1e
        /*0166*/ 	.short	(.L_4869 - .L_4868)
.L_4868:
        /*0168*/ 	.word	0x00000000


	//----- nvinfo : EIATTR_CBANK_PARAM_SIZE
	.align		4
.L_4869:
        /*016c*/ 	.byte	0x03, 0x19
        /*016e*/ 	.short	0x0048


	//----- nvinfo : EIATTR_PARAM_CBANK
	.align		4
        /*0170*/ 	.byte	0x04, 0x0a
        /*0172*/ 	.short	(.L_4871 - .L_4870)
	.align		4
.L_4870:
        /*0174*/ 	.word	index@(.nv.constant0._Z33kPreconditionOptimizer32bit2StateIfLi0ELi4096ELi8EEvPT_S1_PfS2_S2_ffffiffi)
        /*0178*/ 	.short	0x0380
        /*017a*/ 	.short	0x0048


	//----- nvinfo : EIATTR_SW_WAR
	.align		4
.L_4871:
        /*017c*/ 	.byte	0x04, 0x36
        /*017e*/ 	.short	(.L_4873 - .L_4872)
.L_4872:
        /*0180*/ 	.word	0x00000008
.L_4873:


//--------------------- .nv.info._Z21kOptimizer32bit1StateI13__nv_bfloat16Li4EEvPT_S2_PfS3_ffffffiffbi --------------------------
	.section	.nv.info._Z21kOptimizer32bit1StateI13__nv_bfloat16Li4EEvPT_S2_PfS3_ffffffiffbi,"",@"SHT_CUDA_INFO"
	.sectionflags	@""
	.align	4


	//----- nvinfo : EIATTR_CUDA_API_VERSION
	.align		4
        /*0000*/ 	.byte	0x04, 0x37
        /*0002*/ 	.short	(.L_4875 - .L_4874)
.L_4874:
        /*0004*/ 	.word	0x00000082


	//----- nvinfo : EIATTR_KPARAM_INFO
	.align		4
.L_4875:
        /*0008*/ 	.byte	0x04, 0x17
        /*000a*/ 	.short	(.L_4877 - .L_4876)
.L_4876:
        /*000c*/ 	.word	0x00000000
        /*0010*/ 	.short	0x000e
        /*0012*/ 	.short	0x0048
        /*0014*/ 	.byte	0x00, 0xf0, 0x11, 0x00


	//----- nvinfo : EIATTR_KPARAM_INFO
	.align		4
.L_4877:
        /*0018*/ 	.byte	0x04, 0x17
        /*001a*/ 	.short	(.L_4879 - .L_4878)
.L_4878:
        /*001c*/ 	.word	0x00000000
        /*0020*/ 	.short	0x000d
        /*0022*/ 	.short	0x0044
        /*0024*/ 	.byte	0x00, 0xf0, 0x05, 0x00


	//----- nvinfo : EIATTR_KPARAM_INFO
	.align		4
.L_4879:
        /*0028*/ 	.byte	0x04, 0x17
        /*002a*/ 	.short	(.L_4881 - .L_4880)
.L_4880:
        /*002c*/ 	.word	0x00000000
        /*0030*/ 	.short	0x000c
        /*0032*/ 	.short	0x0040
        /*0034*/ 	.byte	0x00, 0xf0, 0x11, 0x00


	//----- nvinfo : EIATTR_KPARAM_INFO
	.align		4
.L_4881:
        /*0038*/ 	.byte	0x04, 0x17
        /*003a*/ 	.short	(.L_4883 - .L_4882)
.L_4882:
        /*003c*/ 	.word	0x00000000
        /*0040*/ 	.short	0x000b
        /*0042*/ 	.short	0x003c
        /*0044*/ 	.byte	0x00, 0xf0, 0x11, 0x00


	//----- nvinfo : EIATTR_KPARAM_INFO
	.align		4
.L_4883:
        /*0048*/ 	.byte	0x04, 0x17
        /*004a*/ 	.short	(.L_4885 - .L_4884)
.L_4884:
        /*004c*/ 	.word	0x00000000
        /*0050*/ 	.short	0x000a
        /*0052*/ 	.short	0x0038
        /*0054*/ 	.byte	0x00, 0xf0, 0x11, 0x00


	//----- nvinfo : EIATTR_KPARAM_INFO
	.align		4
.L_4885:
        /*0058*/ 	.byte	0x04, 0x17
        /*005a*/ 	.short	(.L_4887 - .L_4886)
.L_4886:
        /*005c*/ 	.word	0x00000000
        /*0060*/ 	.short	0x0009
        /*0062*/ 	.short	0x0034
        /*0064*/ 	.byte	0x00, 0xf0, 0x11, 0x00


	//----- nvinfo : EIATTR_KPARAM_INFO
	.align		4
.L_4887:
        /*0068*/ 	.byte	0x04, 0x17
        /*006a*/ 	.short	(.L_4889 - .L_4888)
.L_4888:
        /*006c*/ 	.word	0x00000000
        /*0070*/ 	.short	0x0008
        /*0072*/ 	.short	0x0030
        /*0074*/ 	.byte	0x00, 0xf0, 0x11, 0x00


	//----- nvinfo : EIATTR_KPARAM_INFO
	.align		4
.L_4889:
        /*0078*/ 	.byte	0x04, 0x17
        /*007a*/ 	.short	(.L_4891 - .L_4890)
.L_4890:
        /*007c*/ 	.word	0x00000000
        /*0080*/ 	.short	0x0007
        /*0082*/ 	.short	0x002c
        /*0084*/ 	.byte	0x00, 0xf0, 0x11, 0x00


	//----- nvinfo : EIATTR_KPARAM_INFO
	.align		4
.L_4891:
        /*0088*/ 	.byte	0x04, 0x17
        /*008a*/ 	.short	(.L_4893 - .L_4892)
.L_4892:
        /*008c*/ 	.word	0x00000000
        /*0090*/ 	.short	0x0006
        /*0092*/ 	.short	0x0028
        /*0094*/ 	.byte	0x00, 0xf0, 0x11, 0x00


	//----- nvinfo : EIATTR_KPARAM_INFO
	.align		4
.L_4893:
        /*0098*/ 	.byte	0x04, 0x17
        /*009a*/ 	.short	(.L_4895 - .L_4894)
.L_4894:
        /*009c*/ 	.word	0x00000000
        /*00a0*/ 	.short	0x0005
        /*00a2*/ 	.short	0x0024
        /*00a4*/ 	.byte	0x00, 0xf0, 0x11, 0x00


	//----- nvinfo : EIATTR_KPARAM_INFO
	.align		4
.L_4895:
        /*00a8*/ 	.byte	0x04, 0x17
        /*00aa*/ 	.short	(.L_4897 - .L_4896)
.L_4896:
        /*00ac*/ 	.word	0x00000000
        /*00b0*/ 	.short	0x0004
        /*00b2*/ 	.short	0x0020
        /*00b4*/ 	.byte	0x00, 0xf0, 0x11, 0x00


	//----- nvinfo : EIATTR_KPARAM_INFO
	.align		4
.L_4897:
        /*00b8*/ 	.byte	0x04, 0x17
        /*00ba*/ 	.short	(.L_4899 - .L_4898)
.L_4898:
        /*00bc*/ 	.word	0x00000000
        /*00c0*/ 	.short	0x0003
        /*00c2*/ 	.short	0x0018
        /*00c4*/ 	.byte	0x00, 0xf5, 0x21, 0x00


	//----- nvinfo : EIATTR_KPARAM_INFO
	.align		4
.L_4899:
        /*00c8*/ 	.byte	0x04, 0x17
        /*00ca*/ 	.short	(.L_4901 - .L_4900)
.L_4900:
        /*00cc*/ 	.word	0x00000000
        /*00d0*/ 	.short	0x0002
        /*00d2*/ 	.short	0x0010
        /*00d4*/ 	.byte	0x00, 0xf5, 0x21, 0x00


	//----- nvinfo : EIATTR_KPARAM_INFO
	.align		4
.L_4901:
        /*00d8*/ 	.byte	0x04, 0x17
        /*00da*/ 	.short	(.L_4903 - .L_4902)
.L_4902:
        /*00dc*/ 	.word	0x00000000
        /*00e0*/ 	.short	0x0001
        /*00e2*/ 	.short	0x0008
        /*00e4*/ 	.byte	0x00, 0xf5, 0x21, 0x00


	//----- nvinfo : EIATTR_KPARAM_INFO
	.align		4
.L_4903:
        /*00e8*/ 	.byte	0x04, 0x17
        /*00ea*/ 	.short	(.L_4905 - .L_4904)
.L_4904:
        /*00ec*/ 	.word	0x00000000
        /*00f0*/ 	.short	0x0000
        /*00f2*/ 	.short	0x0000
        /*00f4*/ 	.byte	0x00, 0xf5, 0x21, 0x00


	//----- nvinfo : EIATTR_SPARSE_MMA_MASK
	.align		4
.L_4905:
        /*00f8*/ 	.byte	0x03, 0x50
        /*00fa*/ 	.short	0x0000


	//----- nvinfo : EIATTR_MAXREG_COUNT
	.align		4
        /*00fc*/ 	.byte	0x03, 0x1b
        /*00fe*/ 	.short	0x0040


	//----- nvinfo : EIATTR_NUM_BARRIERS
	.align		4
        /*0100*/ 	.byte	0x02, 0x4c
        /*0102*/ 	.byte	0x01
	.zero		1


	//----- nvinfo : EIATTR_MERCURY_ISA_VERSION
	.align		4
        /*0104*/ 	.byte	0x03, 0x5f
        /*0106*/ 	.short	0x0101


	//----- nvinfo : EIATTR_COOP_GROUP_MASK_REGIDS
	.align		4
        /*0108*/ 	.byte	0x04, 0x29
        /*010a*/ 	.short	(.L_4907 - .L_4906)


	//   ....[0]....
.L_4906:
        /*010c*/ 	.word	0xffffffff


	//   ....[1]....
        /*0110*/ 	.word	0xffffffff


	//   ....[2]....
        /*0114*/ 	.word	0xffffffff


	//   ....[3]....
        /*0118*/ 	.word	0xffffffff


	//   ....[4]....
        /*011c*/ 	.word	0xffffffff


	//----- nvinfo : EIATTR_COOP_GROUP_INSTR_OFFSETS
	.align		4
.L_4907:
        /*0120*/ 	.byte	0x04, 0x28
        /*0122*/ 	.short	(.L_4909 - .L_4908)


	//   ....[0]....
.L_4908:
        /*0124*/ 	.word	0x00000400


	//   ....[1]....
        /*0128*/ 	.word	0x000004f0


	//   ....[2]....
        /*012c*/ 	.word	0x000005e0


	//   ....[3]....
        /*0130*/ 	.word	0x00000d90


	//   ....[4]....
        /*0134*/ 	.word	0x00000eb0


	//----- nvinfo : EIATTR_VRC_CTA_INIT_COUNT
	.align		4
.L_4909:
        /*0138*/ 	.byte	0x02, 0x4a
	.zero		1
	.zero		1


	//----- nvinfo : EIATTR_EXIT_INSTR_OFFSETS
	.align		4
        /*013c*/ 	.byte	0x04, 0x1c
        /*013e*/ 	.short	(.L_4911 - .L_4910)


	//   ....[0]....
.L_4910:
        /*0140*/ 	.word	0x000000d0


	//   ....[1]....
        /*0144*/ 	.word	0x00000fc0


	//----- nvinfo : EIATTR_MAX_THREADS
	.align		4
.L_4911:
        /*0148*/ 	.byte	0x04, 0x05
        /*014a*/ 	.short	(.L_4913 - .L_4912)
.L_4912:
        /*014c*/ 	.word	0x00000400
        /*0150*/ 	.word	0x00000001
        /*0154*/ 	.word	0x00000001


	//----- nvinfo : EIATTR_CRS_STACK_SIZE
	.align		4
.L_4913:
        /*0158*/ 	.byte	0x04, 0x1e
        /*015a*/ 	.short	(.L_4915 - .L_4914)
.L_4914:
        /*015c*/ 	.word	0x00000000


	//----- nvinfo : EIATTR_CBANK_PARAM_SIZE
	.align		4
.L_4915:
        /*0160*/ 	.byte	0x03, 0x19
        /*0162*/ 	.short	0x004c


	//----- nvinfo : EIATTR_PARAM_CBANK
	.align		4
        /*0164*/ 	.byte	0x04, 0x0a
        /*0166*/ 	.short	(.L_4917 - .L_4916)
	.align		4
.L_4916:
        /*0168*/ 	.word	index@(.nv.constant0._Z21kOptimizer32bit1StateI13__nv_bfloat16Li4EEvPT_S2_PfS3_ffffffiffbi)
        /*016c*/ 	.short	0x0380
        /*016e*/ 	.short	0x004c


	//----- nvinfo : EIATTR_SW_WAR
	.align		4
.L_4917:
        /*0170*/ 	.byte	0x04, 0x36
        /*0172*/ 	.short	(.L_4919 - .L_4918)
.L_4918:
        /*0174*/ 	.word	0x00000008
.L_4919:


//--------------------- .nv.info._Z21kOptimizer32bit1StateIfLi4EEvPT_S1_PfS2_ffffffiffbi --------------------------
	.section	.nv.info._Z21kOptimizer32bit1StateIfLi4EEvPT_S1_PfS2_ffffffiffbi,"",@"SHT_CUDA_INFO"
	.sectionflags	@""
	.align	4


	//----- nvinfo : EIATTR_CUDA_API_VERSION
	.align		4
        /*0000*/ 	.byte	0x04, 0x37
        /*0002*/ 	.short	(.L_4921 - .L_4920)
.L_4920:
        /*0004*/ 	.word	0x00000082


	//----- nvinfo : EIATTR_KPARAM_INFO
	.align		4
.L_4921:
        /*0008*/ 	.byte	0x04, 0x17
        /*000a*/ 	.short	(.L_4923 - .L_4922)
.L_4922:
        /*000c*/ 	.word	0x00000000
        /*0010*/ 	.short	0x000e
        /*0012*/ 	.short	0x0048
        /*0014*/ 	.byte	0x00, 0xf0, 0x11, 0x00


	//----- nvinfo : EIATTR_KPARAM_INFO
	.align		4
.L_4923:
        /*0018*/ 	.byte	0x04, 0x17
        /*001a*/ 	.short	(.L_4925 - .L_4924)
.L_4924:
        /*001c*/ 	.word	0x00000000
        /*0020*/ 	.short	0x000d
        /*0022*/ 	.short	0x0044
        /*0024*/ 	.byte	0x00, 0xf0, 0x05, 0x00


	//----- nvinfo : EIATTR_KPARAM_INFO
	.align		4
.L_4925:
        /*0028*/ 	.byte	0x04, 0x17
        /*002a*/ 	.short	(.L_4927 - .L_4926)
.L_4926:
        /*002c*/ 	.word	0x00000000
        /*0030*/ 	.short	0x000c
        /*0032*/ 	.short	0x0040
        /*0034*/ 	.byte	0x00, 0xf0, 0x11, 0x00


	//----- nvinfo : EIATTR_KPARAM_INFO
	.align		4
.L_4927:
        /*0038*/ 	.byte	0x04, 0x17
        /*003a*/ 	.short	(.L_4929 - .L_4928)
.L_4928:
        /*003c*/ 	.word	0x00000000
        /*0040*/ 	.short	0x000b
        /*0042*/ 	.short	0x003c
        /*0044*/ 	.byte	0x00, 0xf0, 0x11, 0x00


	//----- nvinfo : EIATTR_KPARAM_INFO
	.align		4
.L_4929:
        /*0048*/ 	.byte	0x04, 0x17
        /*004a*/ 	.short	(.L_4931 - .L_4930)
.L_4930:
        /*004c*/ 	.word	0x00000000
        /*0050*/ 	.short	0x000a
        /*0052*/ 	.short	0x0038
        /*0054*/ 	.byte	0x00, 0xf0, 0x11, 0x00


	//----- nvinfo : EIATTR_KPARAM_INFO
	.align		4
.L_4931:
        /*0058*/ 	.byte	0x04, 0x17
        /*005a*/ 	.short	(.L_4933 - .L_4932)
.L_4932:
        /*005c*/ 	.word	0x00000000
        /*0060*/ 	.short	0x0009
        /*0062*/ 	.short	0x0034
        /*0064*/ 	.byte	0x00, 0xf0, 0x11, 0x00


	//----- nvinfo : EIATTR_KPARAM_INFO
	.align		4
.L_4933:
        /*0068*/ 	.byte	0x04, 0x17
        /*006a*/ 	.short	(.L_4935 - .L_4934)
.L_4934:
        /*006c*/ 	.word	0x00000000
        /*0070*/ 	.short	0x0008
        /*0072*/ 	.short	0x0030
        /*0074*/ 	.byte	0x00, 0xf0, 0x11, 0x00


	//----- nvinfo : EIATTR_KPARAM_INFO
	.align		4
.L_4935:
        /*0078*/ 	.byte	0x04, 0x17
        /*007a*/ 	.short	(.L_4937 - .L_4936)
.L_4936:
        /*007c*/ 	.word	0x00000000
        /*0080*/ 	.short	0x0007
        /*0082*/ 	.short	0x002c
        /*0084*/ 	.byte	0x00, 0xf0, 0x11, 0x00


	//----- nvinfo : EIATTR_KPARAM_INFO
	.align		4
.L_4937:
        /*0088*/ 	.byte	0x04, 0x17
        /*008a*/ 	.short	(.L_4939 - .L_4938)
.L_4938:
        /*008c*/ 	.word	0x00000000
        /*0090*/ 	.short	0x0006
        /*0092*/ 	.short	0x0028
        /*0094*/ 	.byte	0x00, 0xf0, 0x11, 0x00


	//----- nvinfo : EIATTR_KPARAM_INFO
	.align		4
.L_4939:
        /*0098*/ 	.byte	0x04, 0x17
        /*009a*/ 	.short	(.L_4941 - .L_4940)
.L_4940:
        /*009c*/ 	.word	0x00000000
        /*00a0*/ 	.short	0x0005
        /*00a2*/ 	.short	0x0024
        /*00a4*/ 	.byte	0x00, 0xf0, 0x11, 0x00


	//----- nvinfo : EIATTR_KPARAM_INFO
	.align		4
.L_4941:
        /*00a8*/ 	.byte	0x04, 0x17
        /*00aa*/ 	.short	(.L_4943 - .L_4942)
.L_4942:
        /*00ac*/ 	.word	0x00000000
        /*00b0*/ 	.short	0x0004
        /*00b2*/ 	.short	0x0020
        /*00b4*/ 	.byte	0x00, 0xf0, 0x11, 0x00


	//----- nvinfo : EIATTR_KPARAM_INFO
	.align		4
.L_4943:
        /*00b8*/ 	.byte	0x04, 0x17
        /*00ba*/ 	.short	(.L_4945 - .L_4944)
.L_4944:
        /*00bc*/ 	.word	0x00000000
        /*00c0*/ 	.short	0x0003
        /*00c2*/ 	.short	0x0018
        /*00c4*/ 	.byte	0x00, 0xf5, 0x21, 0x00


	//----- nvinfo : EIATTR_KPARAM_INFO
	.align		4
.L_4945:
        /*00c8*/ 	.byte	0x04, 0x17
        /*00ca*/ 	.short	(.L_4947 - .L_4946)
.L_4946:
        /*00cc*/ 	.word	0x00000000
        /*00d0*/ 	.short	0x0002
        /*00d2*/ 	.short	0x0010
        /*00d4*/ 	.byte	0x00, 0xf5, 0x21, 0x00


	//----- nvinfo : EIATTR_KPARAM_INFO
	.align		4
.L_4947:
        /*00d8*/ 	.byte	0x04, 0x17
        /*00da*/ 	.short	(.L_4949 - .L_4948)
.L_4948:
        /*00dc*/ 	.word	0x00000000
        /*00e0*/ 	.short	0x0001
        /*00e2*/ 	.short	0x0008
        /*00e4*/ 	.byte	0x00, 0xf5, 0x21, 0x00


	//----- nvinfo : EIATTR_KPARAM_INFO
	.align		4
.L_4949:
        /*00e8*/ 	.byte	0x04, 0x17
        /*00ea*/ 	.short	(.L_4951 - .L_4950)
.L_4950:
        /*00ec*/ 	.word	0x00000000
        /*00f0*/ 	.short	0x0000
        /*00f2*/ 	.short	0x0000
        /*00f4*/ 	.byte	0x00, 0xf5, 0x21, 0x00


	//----- nvinfo : EIATTR_SPARSE_MMA_MASK
	.align		4
.L_4951:
        /*00f8*/ 	.byte	0x03, 0x50
        /*00fa*/ 	.short	0x0000


	//----- nvinfo : EIATTR_MAXREG_COUNT
	.align		4
        /*00fc*/ 	.byte	0x03, 0x1b
        /*00fe*/ 	.short	0x0040


	//----- nvinfo : EIATTR_NUM_BARRIERS
	.align		4
        /*0100*/ 	.byte	0x02, 0x4c
        /*0102*/ 	.byte	0x01
	.zero		1


	//----- nvinfo : EIATTR_MERCURY_ISA_VERSION
	.align		4
        /*0104*/ 	.byte	0x03, 0x5f
        /*0106*/ 	.short	0x0101


	//----- nvinfo : EIATTR_COOP_GROUP_MASK_REGIDS
	.align		4
        /*0108*/ 	.byte	0x04, 0x29
        /*010a*/ 	.short	(.L_4953 - .L_4952)


	//   ....[0]....
.L_4952:
        /*010c*/ 	.word	0xffffffff


	//   ....[1]....
        /*0110*/ 	.word	0xffffffff


	//   ....[2]....
        /*0114*/ 	.word	0xffffffff


	//   ....[3]....
        /*0118*/ 	.word	0xffffffff


	//   ....[4]....
        /*011c*/ 	.word	0xffffffff


	//----- nvinfo : EIATTR_COOP_GROUP_INSTR_OFFSETS
	.align		4
.L_4953:
        /*0120*/ 	.byte	0x04, 0x28
        /*0122*/ 	.short	(.L_4955 - .L_4954)


	//   ....[0]....
.L_4954:
        /*0124*/ 	.word	0x000003e0


	//   ....[1]....
        /*0128*/ 	.word	0x000004b0


	//   ....[2]....
        /*012c*/ 	.word	0x00000590


	//   ....[3]....
        /*0130*/ 	.word	0x00000980


	//   ....[4]....
        /*0134*/ 	.word	0x00000aa0


	//----- nvinfo : EIATTR_VRC_CTA_INIT_COUNT
	.align		4
.L_4955:
        /*0138*/ 	.byte	0x02, 0x4a
	.zero		1
	.zero		1


	//----- nvinfo : EIATTR_EXIT_INSTR_OFFSETS
	.align		4
        /*013c*/ 	.byte	0x04, 0x1c
        /*013e*/ 	.short	(.L_4957 - .L_4956)


	//   ....[0]....
.L_4956:
        /*0140*/ 	.word	0x000000d0


	//   ....[1]....
        /*0144*/ 	.word	0x00000bb0


	//----- nvinfo : EIATTR_MAX_THREADS
	.align		4
.L_4957:
        /*0148*/ 	.byte	0x04, 0x05
        /*014a*/ 	.short	(.L_4959 - .L_4958)
.L_4958:
        /*014c*/ 	.word	0x00000400
        /*0150*/ 	.word	0x00000001
        /*0154*/ 	.word	0x00000001


	//----- nvinfo : EIATTR_CBANK_PARAM_SIZE
	.align		4
.L_4959:
        /*0158*/ 	.byte	0x03, 0x19
        /*015a*/ 	.short	0x004c


	//----- nvinfo : EIATTR_PARAM_CBANK
	.align		4
        /*015c*/ 	.byte	0x04, 0x0a
        /*015e*/ 	.short	(.L_4961 - .L_4960)
	.align		4
.L_4960:
        /*0160*/ 	.word	index@(.nv.constant0._Z21kOptimizer32bit1StateIfLi4EEvPT_S1_PfS2_ffffffiffbi)
        /*0164*/ 	.short	0x0380
        /*0166*/ 	.short	0x004c


	//----- nvinfo : EIATTR_SW_WAR
	.align		4
.L_4961:
        /*0168*/ 	.byte	0x04, 0x36
        /*016a*/ 	.short	(.L_4963 - .L_4962)
.L_4962:
        /*016c*/ 	.word	0x00000008
.L_4963:


//--------------------- .nv.info._Z21kOptimizer32bit1StateI6__halfLi4EEvPT_S2_PfS3_ffffffiffbi --------------------------
	.section	.nv.info._Z21kOptimizer32bit1StateI6__halfLi4EEvPT_S2_PfS3_ffffffiffbi,"",@"SHT_CUDA_INFO"
	.sectionflags	@""
	.align	4


	//----- nvinfo : EIATTR_CUDA_API_VERSION
	.align		4
        /*0000*/ 	.byte	0x04, 0x37
        /*0002*/ 	.short	(.L_4965 - .L_4964)
.L_4964:
        /*0004*/ 	.word	0x00000082


	//----- nvinfo : EIATTR_KPARAM_INFO
	.align		4
.L_4965:
        /*0008*/ 	.byte	0x04, 0x17
        /*000a*/ 	.short	(.L_4967 - .L_4966)
.L_4966:
        /*000c*/ 	.word	0x00000000
        /*0010*/ 	.short	0x000e
        /*0012*/ 	.short	0x0048
        /*0014*/ 	.byte	0x00, 0xf0, 0x11, 0x00


	//----- nvinfo : EIATTR_KPARAM_INFO
	.align		4
.L_4967:
        /*0018*/ 	.byte	0x04, 0x17
        /*001a*/ 	.short	(.L_4969 - .L_4968)
.L_4968:
        /*001c*/ 	.word	0x00000000
        /*0020*/ 	.short	0x000d
        /*0022*/ 	.short	0x0044
        /*0024*/ 	.byte	0x00, 0xf0, 0x05, 0x00


	//----- nvinfo : EIATTR_KPARAM_INFO
	.align		4
.L_4969:
        /*0028*/ 	.byte	0x04, 0x17
        /*002a*/ 	.short	(.L_4971 - .L_4970)
.L_4970:
        /*002c*/ 	.word	0x00000000
        /*0030*/ 	.short	0x000c
        /*0032*/ 	.short	0x0040
        /*0034*/ 	.byte	0x00, 0xf0, 0x11, 0x00


	//----- nvinfo : EIATTR_KPARAM_INFO
	.align		4
.L_4971:
        /*0038*/ 	.byte	0x04, 0x17
        /*003a*/ 	.short	(.L_4973 - .L_4972)
.L_4972:
        /*003c*/ 	.word	0x00000000
        /*0040*/ 	.short	0x000b
        /*0042*/ 	.short	0x003c
        /*0044*/ 	.byte	0x00, 0xf0, 0x11, 0x00


	//----- nvinfo : EIATTR_KPARAM_INFO
	.align		4
.L_4973:
        /*0048*/ 	.byte	0x04, 0x17
        /*004a*/ 	.short	(.L_4975 - .L_4974)
.L_4974:
        /*004c*/ 	.word	0x00000000
        /*0050*/ 	.short	0x000a
        /*0052*/ 	.short	0x0038
        /*0054*/ 	.byte	0x00, 0xf0, 0x11, 0x00


	//----- nvinfo : EIATTR_KPARAM_INFO
	.align		4
.L_4975:
        /*0058*/ 	.byte	0x04, 0x17
        /*005a*/ 	.short	(.L_4977 - .L_4976)
.L_4976:
        /*005c*/ 	.word	0x00000000
        /*0060*/ 	.short	0x0009
        /*0062*/ 	.short	0x0034
        /*0064*/ 	.byte	0x00, 0xf0, 0x11, 0x00


	//----- nvinfo : EIATTR_KPARAM_INFO
	.align		4
.L_4977:
        /*0068*/ 	.byte	0x04, 0x17
        /*006a*/ 	.short	(.L_4979 - .L_4978)
.L_4978:
        /*006c*/ 	.word	0x00000000
        /*0070*/ 	.short	0x0008
        /*0072*/ 	.short	0x0030
        /*0074*/ 	.byte	0x00, 0xf0, 0x11, 0x00


	//----- nvinfo : EIATTR_KPARAM_INFO
	.align		4
.L_4979:
        /*0078*/ 	.byte	0x04, 0x17
        /*007a*/ 	.short	(.L_4981 - .L_4980)
.L_4980:
        /*007c*/ 	.word	0x00000000
        /*0080*/ 	.short	0x0007
        /*0082*/ 	.short	0x002c
        /*0084*/ 	.byte	0x00, 0xf0, 0x11, 0x00


	//----- nvinfo : EIATTR_KPARAM_INFO
	.align		4
.L_4981:
        /*0088*/ 	.byte	0x04, 0x17
        /*008a*/ 	.short	(.L_4983 - .L_4982)
.L_4982:
        /*008c*/ 	.word	0x00000000
        /*0090*/ 	.short	0x0006
        /*0092*/ 	.short	0x0028
        /*0094*/ 	.byte	0x00, 0xf0, 0x11, 0x00


	//----- nvinfo : EIATTR_KPARAM_INFO
	.align		4
.L_4983:
        /*0098*/ 	.byte	0x04, 0x17
        /*009a*/ 	.short	(.L_4985 - .L_4984)
.L_4984:
        /*009c*/ 	.word	0x00000000
        /*00a0*/ 	.short	0x0005
        /*00a2*/ 	.short	0x0024
        /*00a4*/ 	.byte	0x00, 0xf0, 0x11, 0x00


	//----- nvinfo : EIATTR_KPARAM_INFO
	.align		4
.L_4985:
        /*00a8*/ 	.byte	0x04, 0x17
        /*00aa*/ 	.short	(.L_4987 - .L_4986)
.L_4986:
        /*00ac*/ 	.word	0x00000000
        /*00b0*/ 	.short	0x0004
        /*00b2*/ 	.short	0x0020
        /*00b4*/ 	.byte	0x00, 0xf0, 0x11, 0x00


	//----- nvinfo : EIATTR_KPARAM_INFO
	.align		4
.L_4987:
        /*00b8*/ 	.byte	0x04, 0x17
        /*00ba*/ 	.short	(.L_4989 - .L_4988)
.L_4988:
        /*00bc*/ 	.word	0x00000000
        /*00c0*/ 	.short	0x0003
        /*00c2*/ 	.short	0x0018
        /*00c4*/ 	.byte	0x00, 0xf5, 0x21, 0x00


	//----- nvinfo : EIATTR_KPARAM_INFO
	.align		4
.L_4989:
        /*00c8*/ 	.byte	0x04, 0x17
        /*00ca*/ 	.short	(.L_4991 - .L_4990)
.L_4990:
        /*00cc*/ 	.word	0x00000000
        /*00d0*/ 	.short	0x0002
        /*00d2*/ 	.short	0x0010
        /*00d4*/ 	.byte	0x00, 0xf5, 0x21, 0x00


	//----- nvinfo : EIATTR_KPARAM_INFO
	.align		4
.L_4991:
        /*00d8*/ 	.byte	0x04, 0x17
        /*00da*/ 	.short	(.L_4993 - .L_4992)
.L_4992:
        /*00dc*/ 	.word	0x00000000
        /*00e0*/ 	.short	0x0001
        /*00e2*/ 	.short	0x0008
        /*00e4*/ 	.byte	0x00, 0xf5, 0x21, 0x00


	//----- nvinfo : EIATTR_KPARAM_INFO
	.align		4
.L_4993:
        /*00e8*/ 	.byte	0x04, 0x17
        /*00ea*/ 	.short	(.L_4995 - .L_4994)
.L_4994:
        /*00ec*/ 	.word	0x00000000
        /*00f0*/ 	.short	0x0000
        /*00f2*/ 	.short	0x0000
        /*00f4*/ 	.byte	0x00, 0xf5, 0x21, 0x00


	//----- nvinfo : EIATTR_SPARSE_MMA_MASK
	.align		4
.L_4995:
        /*00f8*/ 	.byte	0x03, 0x50
        /*00fa*/ 	.short	0x0000


	//----- nvinfo : EIATTR_MAXREG_COUNT
	.align		4
        /*00fc*/ 	.byte	0x03, 0x1b
        /*00fe*/ 	.short	0x0040


	//----- nvinfo : EIATTR_NUM_BARRIERS
	.align		4
        /*0100*/ 	.byte	0x02, 0x4c
        /*0102*/ 	.byte	0x01
	.zero		1


	//----- nvinfo : EIATTR_MERCURY_ISA_VERSION
	.align		4
        /*0104*/ 	.byte	0x03, 0x5f
        /*0106*/ 	.short	0x0101


	//----- nvinfo : EIATTR_COOP_GROUP_MASK_REGIDS
	.align		4
        /*0108*/ 	.byte	0x04, 0x29
        /*010a*/ 	.short	(.L_4997 - .L_4996)


	//   ....[0]....
.L_4996:
        /*010c*/ 	.word	0xffffffff


	//   ....[1]....
        /*0110*/ 	.word	0xffffffff


	//   ....[2]....
        /*0114*/ 	.word	0xffffffff


	//   ....[3]....
        /*0118*/ 	.word	0xffffffff


	//   ....[4]....
        /*011c*/ 	.word	0xffffffff


	//----- nvinfo : EIATTR_COOP_GROUP_INSTR_OFFSETS
	.align		4
.L_4997:
        /*0120*/ 	.byte	0x04, 0x28
        /*0122*/ 	.short	(.L_4999 - .L_4998)


	//   ....[0]....
.L_4998:
        /*0124*/ 	.word	0x00000400


	//   ....[1]....
        /*0128*/ 	.word	0x000004f0


	//   ....[2]....
        /*012c*/ 	.word	0x000005d0


	//   ....[3]....
        /*0130*/ 	.word	0x00000d00


	//   ....[4]....
        /*0134*/ 	.word	0x00000e20


	//----- nvinfo : EIATTR_VRC_CTA_INIT_COUNT
	.align		4
.L_4999:
        /*0138*/ 	.byte	0x02, 0x4a
	.zero		1
	.zero		1


	//----- nvinfo : EIATTR_EXIT_INSTR_OFFSETS
	.align		4
        /*013c*/ 	.byte	0x04, 0x1c
        /*013e*/ 	.short	(.L_5001 - .L_5000)


	//   ....[0]....
.L_5000:
        /*0140*/ 	.word	0x000000d0


	//   ....[1]....
        /*0144*/ 	.word	0x00000f30


	//----- nvinfo : EIATTR_MAX_THREADS
	.align		4
.L_5001:
        /*0148*/ 	.byte	0x04, 0x05
        /*014a*/ 	.short	(.L_5003 - .L_5002)
.L_5002:
        /*014c*/ 	.word	0x00000400
        /*0150*/ 	.word	0x00000001
        /*0154*/ 	.word	0x00000001


	//----- nvinfo : EIATTR_CRS_STACK_SIZE
	.align		4
.L_5003:
        /*0158*/ 	.byte	0x04, 0x1e
        /*015a*/ 	.short	(.L_5005 - .L_5004)
.L_5004:
        /*015c*/ 	.word	0x00000000


	//----- nvinfo : EIATTR_CBANK_PARAM_SIZE
	.align		4
.L_5005:
        /*0160*/ 	.byte	0x03, 0x19
        /*0162*/ 	.short	0x004c


	//----- nvinfo : EIATTR_PARAM_CBANK
	.align		4
        /*0164*/ 	.byte	0x04, 0x0a
        /*0166*/ 	.short	(.L_5007 - .L_5006)
	.align		4
.L_5006:
        /*0168*/ 	.word	index@(.nv.constant0._Z21kOptimizer32bit1StateI6__halfLi4EEvPT_S2_PfS3_ffffffiffbi)
        /*016c*/ 	.short	0x0380
        /*016e*/ 	.short	0x004c


	//----- nvinfo : EIATTR_SW_WAR
	.align		4
.L_5007:
        /*0170*/ 	.byte	0x04, 0x36
        /*0172*/ 	.short	(.L_5009 - .L_5008)
.L_5008:
        /*0174*/ 	.word	0x00000008
.L_5009:


//--------------------- .nv.info._Z21kOptimizer32bit1StateI13__nv_bfloat16Li5EEvPT_S2_PfS3_ffffffiffbi --------------------------
	.section	.nv.info._Z21kOptimizer32bit1StateI13__nv_bfloat16Li5EEvPT_S2_PfS3_ffffffiffbi,"",@"SHT_CUDA_INFO"
	.sectionflags	@""
	.align	4


	//----- nvinfo : EIATTR_CUDA_API_VERSION
	.align		4
        /*0000*/ 	.byte	0x04, 0x37
        /*0002*/ 	.short	(.L_5011 - .L_5010)
.L_5010:
        /*0004*/ 	.word	0x00000082


	//----- nvinfo : EIATTR_KPARAM_INFO
	.align		4
.L_5011:
        /*0008*/ 	.byte	0x04, 0x17
        /*000a*/ 	.short	(.L_5013 - .L_5012)
.L_5012:
        /*000c*/ 	.word	0x00000000
        /*0010*/ 	.short	0x000e
        /*0012*/ 	.short	0x0048
        /*0014*/ 	.byte	0x00, 0xf0, 0x11, 0x00


	//----- nvinfo : EIATTR_KPARAM_INFO
	.align		4
.L_5013:
        /*0018*/ 	.byte	0x04, 0x17
        /*001a*/ 	.short	(.L_5015 - .L_5014)
.L_5014:
        /*001c*/ 	.word	0x00000000
        /*0020*/ 	.short	0x000d
        /*0022*/ 	.short	0x0044
        /*0024*/ 	.byte	0x00, 0xf0, 0x05, 0x00


	//----- nvinfo : EIATTR_KPARAM_INFO
	.align		4
.L_5015:
        /*0028*/ 	.byte	0x04, 0x17
        /*002a*/ 	.short	(.L_5017 - .L_5016)
.L_5016:
        /*002c*/ 	.word	0x00000000
        /*0030*/ 	.short	0x000c
        /*0032*/ 	.short	0x0040
        /*0034*/ 	.byte	0x00, 0xf0, 0x11, 0x00


	//----- nvinfo : EIATTR_KPARAM_INFO
	.align		4
.L_5017:
        /*0038*/ 	.byte	0x04, 0x17
        /*003a*/ 	.short	(.L_5019 - .L_5018)
.L_5018:
        /*003c*/ 	.word	0x00000000
        /*0040*/ 	.short	0x000b
        /*0042*/ 	.short	0x003c
        /*0044*/ 	.byte	0x00, 0xf0, 0x11, 0x00


	//----- nvinfo : EIATTR_KPARAM_INFO
	.align		4
.L_5019:
        /*0048*/ 	.byte	0x04, 0x17
        /*004a*/ 	.short	(.L_5021 - .L_5020)
.L_5020:
        /*004c*/ 	.word	0x00000000
        /*0050*/ 	.short	0x000a
        /*0052*/ 	.short	0x0038
        /*0054*/ 	.byte	0x00, 0xf0, 0x11, 0x00


	//----- nvinfo : EIATTR_KPARAM_INFO
	.align		4
.L_5021:
        /*0058*/ 	.byte	0x04, 0x17
        /*005a*/ 	.short	(.L_5023 - .L_5022)
.L_5022:
        /*005c*/ 	.word	0x00000000
        /*0060*/ 	.short	0x0009
        /*0062*/ 	.short	0x0034
        /*0064*/ 	.byte	0x00, 0xf0, 0x11, 0x00


	//----- nvinfo : EIATTR_KPARAM_INFO
	.align		4
.L_5023:
        /*0068*/ 	.byte	0x04, 0x17
        /*006a*/ 	.short	(.L_5025 - .L_5024)
.L_5024:
        /*006c*/ 	.word	0x00000000
        /*0070*/ 	.short	0x0008
        /*0072*/ 	.short	0x0030
        /*0074*/ 	.byte	0x00, 0xf0, 0x11, 0x00


	//----- nvinfo : EIATTR_KPARAM_INFO
	.align		4
.L_5025:
        /*0078*/ 	.byte	0x04, 0x17
        /*007a*/ 	.short	(.L_5027 - .L_5026)
.L_5026:
        /*007c*/ 	.word	0x00000000
        /*0080*/ 	.short	0x0007
        /*0082*/ 	.short	0x002c
        /*0084*/ 	.byte	0x00, 0xf0, 0x11, 0x00


	//----- nvinfo : EIATTR_KPARAM_INFO
	.align		4
.L_5027:
        /*0088*/ 	.byte	0x04, 0x17
        /*008a*/ 	.short	(.L_5029 - .L_5028)
.L_5028:
        /*008c*/ 	.word	0x00000000
        /*0090*/ 	.short	0x0006
        /*0092*/ 	.short	0x0028
        /*0094*/ 	.byte	0x00, 0xf0, 0x11, 0x00


	//----- nvinfo : EIATTR_KPARAM_INFO
	.align		4
.L_5029:
        /*0098*/ 	.byte	0x04, 0x17
        /*009a*/ 	.short	(.L_5031 - .L_5030)
.L_5030:
        /*009c*/ 	.word	0x00000000
        /*00a0*/ 	.short	0x0005
        /*00a2*/ 	.short	0x0024
        /*00a4*/ 	.byte	0x00, 0xf0, 0x11, 0x00


	//----- nvinfo : EIATTR_KPARAM_INFO
	.align		4
.L_5031:
        /*00a8*/ 	.byte	0x04, 0x17
        /*00aa*/ 	.short	(.L_5033 - .L_5032)
.L_5032:
        /*00ac*/ 	.word	0x00000000
        /*00b0*/ 	.short	0x0004
        /*00b2*/ 	.short	0x0020
        /*00b4*/ 	.byte	0x00, 0xf0, 0x11, 0x00


	//----- nvinfo : EIATTR_KPARAM_INFO
	.align		4
.L_5033:
        /*00b8*/ 	.byte	0x04, 0x17
        /*00ba*/ 	.short	(.L_5035 - .L_5034)
.L_5034:
        /*00bc*/ 	.word	0x00000000
        /*00c0*/ 	.short	0x0003
        /*00c2*/ 	.short	0x0018
        /*00c4*/ 	.byte	0x00, 0xf5, 0x21, 0x00


	//----- nvinfo : EIATTR_KPARAM_INFO
	.align		4
.L_5035:
        /*00c8*/ 	.byte	0x04, 0x17
        /*00ca*/ 	.short	(.L_5037 - .L_5036)
.L_5036:
        /*00cc*/ 	.word	0x00000000
        /*00d0*/ 	.short	0x0002
        /*00d2*/ 	.short	0x0010
        /*00d4*/ 	.byte	0x00, 0xf5, 0x21, 0x00


	//----- nvinfo : EIATTR_KPARAM_INFO
	.align		4
.L_5037:
        /*00d8*/ 	.byte	0x04, 0x17
        /*00da*/ 	.short	(.L_5039 - .L_5038)
.L_5038:
        /*00dc*/ 	.word	0x00000000
        /*00e0*/ 	.short	0x0001
        /*00e2*/ 	.short	0x0008
        /*00e4*/ 	.byte	0x00, 0xf5, 0x21, 0x00


	//----- nvinfo : EIATTR_KPARAM_INFO
	.align		4
.L_5039:
        /*00e8*/ 	.byte	0x04, 0x17
        /*00ea*/ 	.short	(.L_5041 - .L_5040)
.L_5040:
        /*00ec*/ 	.word	0x00000000
        /*00f0*/ 	.short	0x0000
        /*00f2*/ 	.short	0x0000
        /*00f4*/ 	.byte	0x00, 0xf5, 0x21, 0x00


	//----- nvinfo : EIATTR_SPARSE_MMA_MASK
	.align		4
.L_5041:
        /*00f8*/ 	.byte	0x03, 0x50
        /*00fa*/ 	.short	0x0000


	//----- nvinfo : EIATTR_MAXREG_COUNT
	.align		4
        /*00fc*/ 	.byte	0x03, 0x1b
        /*00fe*/ 	.short	0x0040


	//----- nvinfo : EIATTR_NUM_BARRIERS
	.align		4
        /*0100*/ 	.byte	0x02, 0x4c
        /*0102*/ 	.byte	0x01
	.zero		1


	//----- nvinfo : EIATTR_MERCURY_ISA_VERSION
	.align		4
        /*0104*/ 	.byte	0x03, 0x5f
        /*0106*/ 	.short	0x0101


	//----- nvinfo : EIATTR_COOP_GROUP_MASK_REGIDS
	.align		4
        /*0108*/ 	.byte	0x04, 0x29
        /*010a*/ 	.short	(.L_5043 - .L_5042)


	//   ....[0]....
.L_5042:
        /*010c*/ 	.word	0xffffffff


	//   ....[1]....
        /*0110*/ 	.word	0xffffffff


	//   ....[2]....
        /*0114*/ 	.word	0xffffffff


	//   ....[3]....
        /*0118*/ 	.word	0xffffffff


	//   ....[4]....
        /*011c*/ 	.word	0xffffffff


	//----- nvinfo : EIATTR_COOP_GROUP_INSTR_OFFSETS
	.align		4
.L_5043:
        /*0120*/ 	.byte	0x04, 0x28
        /*0122*/ 	.short	(.L_5045 - .L_5044)


	//   ....[0]....
.L_5044:
        /*0124*/ 	.word	0x00000510


	//   ....[1]....
        /*0128*/ 	.word	0x00000600


	//   ....[2]....
        /*012c*/ 	.word	0x000006f0


	//   ....[3]....
        /*0130*/ 	.word	0x00000ff0


	//   ....[4]....
        /*0134*/ 	.word	0x00001110


	//----- nvinfo : EIATTR_VRC_CTA_INIT_COUNT
	.align		4
.L_5045:
        /*0138*/ 	.byte	0x02, 0x4a
	.zero		1
	.zero		1


	//----- nvinfo : EIATTR_EXIT_INSTR_OFFSETS
	.align		4
        /*013c*/ 	.byte	0x04, 0x1c
        /*013e*/ 	.short	(.L_5047 - .L_5046)


	//   ....[0]....
.L_5046:
        /*0140*/ 	.word	0x000001c0


	//   ....[1]....
        /*0144*/ 	.word	0x00001220


	//----- nvinfo : EIATTR_MAX_THREADS
	.align		4
.L_5047:
        /*0148*/ 	.byte	0x04, 0x05
        /*014a*/ 	.short	(.L_5049 - .L_5048)
.L_5048:
        /*014c*/ 	.word	0x00000400
        /*0150*/ 	.word	0x00000001
        /*0154*/ 	.word	0x00000001


	//----- nvinfo : EIATTR_CRS_STACK_SIZE
	.align		4
.L_5049:
        /*0158*/ 	.byte	0x04, 0x1e
        /*015a*/ 	.short	(.L_5051 - .L_5050)
.L_5050:
        /*015c*/ 	.word	0x00000000


	//----- nvinfo : EIATTR_CBANK_PARAM_SIZE
	.align		4
.L_5051:
        /*0160*/ 	.byte	0x03, 0x19
        /*0162*/ 	.short	0x004c


	//----- nvinfo : EIATTR_PARAM_CBANK
	.align		4
        /*0164*/ 	.byte	0x04, 0x0a
        /*0166*/ 	.short	(.L_5053 - .L_5052)
	.align		4
.L_5052:
        /*0168*/ 	.word	index@(.nv.constant0._Z21kOptimizer32bit1StateI13__nv_bfloat16Li5EEvPT_S2_PfS3_ffffffiffbi)
        /*016c*/ 	.short	0x0380
        /*016e*/ 	.short	0x004c


	//----- nvinfo : EIATTR_SW_WAR
	.align		4
.L_5053:
        /*0170*/ 	.byte	0x04, 0x36
        /*0172*/ 	.short	(.L_5055 - .L_5054)
.L_5054:
        /*0174*/ 	.word	0x00000008
.L_5055:


//--------------------- .nv.info._Z21kOptimizer32bit1StateIfLi5EEvPT_S1_PfS2_ffffffiffbi --------------------------
	.section	.nv.info._Z21kOptimizer32bit1StateIfLi5EEvPT_S1_PfS2_ffffffiffbi,"",@"SHT_CUDA_INFO"
	.sectionflags	@""
	.align	4


	//----- nvinfo : EIATTR_CUDA_API_VERSION
	.align		4
        /*0000*/ 	.byte	0x04, 0x37
        /*0002*/ 	.short	(.L_5057 - .L_5056)
.L_5056:
        /*0004*/ 	.word	0x00000082


	//----- nvinfo : EIATTR_KPARAM_INFO
	.align		4
.L_5057:
        /*0008*/ 	.byte	0x04, 0x17
        /*000a*/ 	.short	(.L_5059 - .L_5058)
.L_5058:
        /*000c*/ 	.word	0x00000000
        /*0010*/ 	.short	0x000e
        /*0012*/ 	.short	0x0048
        /*0014*/ 	.byte	0x00, 0xf0, 0x11, 0x00


	//----- nvinfo : EIATTR_KPARAM_INFO
	.align		4
.L_5059:
        /*0018*/ 	.byte	0x04, 0x17
        /*001a*/ 	.short	(.L_5061 - .L_5060)
.L_5060:
        /*001c*/ 	.word	0x00000000
        /*0020*/ 	.short	0x000d
        /*0022*/ 	.short	0x0044
        /*0024*/ 	.byte	0x00, 0xf0, 0x05, 0x00


	//----- nvinfo : EIATTR_KPARAM_INFO
	.align		4
.L_5061:
        /*0028*/ 	.byte	0x04, 0x17
        /*002a*/ 	.short	(.L_5063 - .L_5062)
.L_5062:
        /*002c*/ 	.word	0x00000000
        /*0030*/ 	.short	0x000c
        /*0032*/ 	.short	0x0040
        /*0034*/ 	.byte	0x00, 0xf0, 0x11, 0x00


	//----- nvinfo : EIATTR_KPARAM_INFO
	.align		4
.L_5063:
        /*0038*/ 	.byte	0x04, 0x17
        /*003a*/ 	.short	(.L_5065 - .L_5064)
.L_5064:
        /*003c*/ 	.word	0x00000000
        /*0040*/ 	.short	0x000b
        /*0042*/ 	.short	0x003c
        /*0044*/ 	.byte	0x00, 0xf0, 0x11, 0x00


	//----- nvinfo : EIATTR_KPARAM_INFO
	.align		4
.L_5065:
        /*0048*/ 	.byte	0x04, 0x17
        /*004a*/ 	.short	(.L_5067 - .L_5066)
.L_5066:
        /*004c*/ 	.word	0x00000000
        /*0050*/ 	.short	0x000a
        /*0052*/ 	.short	0x0038
        /*0054*/ 	.byte	0x00, 0xf0, 0x11, 0x00


	//----- nvinfo : EIATTR_KPARAM_INFO
	.align		4
.L_5067:
        /*0058*/ 	.byte	0x04, 0x17
        /*005a*/ 	.short	(.L_5069 - .L_5068)
.L_5068:
        /*005c*/ 	.word	0x00000000
        /*0060*/ 	.short	0x0009
        /*0062*/ 	.short	0x0034
        /*0064*/ 	.byte	0x00, 0xf0, 0x11, 0x00


	//----- nvinfo : EIATTR_KPARAM_INFO
	.align		4
.L_5069:
        /*0068*/ 	.byte	0x04, 0x17
        /*006a*/ 	.short	(.L_5071 - .L_5070)
.L_5070:
        /*006c*/ 	.word	0x00000000
        /*0070*/ 	.short	0x0008
        /*0072*/ 	.short	0x0030
        /*0074*/ 	.byte	0x00, 0xf0, 0x11, 0x00


	//----- nvinfo : EIATTR_KPARAM_INFO
	.align		4
.L_5071:
        /*0078*/ 	.byte	0x04, 0x17
        /*007a*/ 	.short	(.L_5073 - .L_5072)
.L_5072:
        /*007c*/ 	.word	0x00000000
        /*0080*/ 	.short	0x0007
        /*0082*/ 	.short	0x002c
        /*0084*/ 	.byte	0x00, 0xf0, 0x11, 0x00


	//----- nvinfo : EIATTR_KPARAM_INFO
	.align		4
.L_5073:
        /*0088*/ 	.byte	0x04, 0x17
        /*008a*/ 	.short	(.L_5075 - .L_5074)
.L_5074:
        /*008c*/ 	.word	0x00000000
        /*0090*/ 	.short	0x0006
        /*0092*/ 	.short	0x0028
        /*0094*/ 	.byte	0x00, 0xf0, 0x11, 0x00


	//----- nvinfo : EIATTR_KPARAM_INFO
	.align		4
.L_5075:
        /*0098*/ 	.byte	0x04, 0x17
        /*009a*/ 	.short	(.L_5077 - .L_5076)
.L_5076:
        /*009c*/ 	.word	0x00000000
        /*00a0*/ 	.short	0x0005
        /*00a2*/ 	.short	0x0024
        /*00a4*/ 	.byte	0x00, 0xf0, 0x11, 0x00


	//----- nvinfo : EIATTR_KPARAM_INFO
	.align		4
.L_5077:
        /*00a8*/ 	.byte	0x04, 0x17
        /*00aa*/ 	.short	(.L_5079 - .L_5078)
.L_5078:
        /*00ac*/ 	.word	0x00000000
        /*00b0*/ 	.short	0x0004
        /*00b2*/ 	.short	0x0020
        /*00b4*/ 	.byte	0x00, 0xf0, 0x11, 0x00


	//----- nvinfo : EIATTR_KPARAM_INFO
	.align		4
.L_5079:
        /*00b8*/ 	.byte	0x04, 0x17
        /*00ba*/ 	.short	(.L_5081 - .L_5080)
.L_5080:
        /*00bc*/ 	.word	0x00000000
        /*00c0*/ 	.short	0x0003
        /*00c2*/ 	.short	0x0018
        /*00c4*/ 	.byte	0x00, 0xf5, 0x21, 0x00


	//----- nvinfo : EIATTR_KPARAM_INFO
	.align		4
.L_5081:
        /*00c8*/ 	.byte	0x04, 0x17
        /*00ca*/ 	.short	(.L_5083 - .L_5082)
.L_5082:
        /*00cc*/ 	.word	0x00000000
        /*00d0*/ 	.short	0x0002
        /*00d2*/ 	.short	0x0010
        /*00d4*/ 	.byte	0x00, 0xf5, 0x21, 0x00


	//----- nvinfo : EIATTR_KPARAM_INFO
	.align		4
.L_5083:
        /*00d8*/ 	.byte	0x04, 0x17
        /*00da*/ 	.short	(.L_5085 - .L_5084)
.L_5084:
        /*00dc*/ 	.word	0x00000000
        /*00e0*/ 	.short	0x0001
        /*00e2*/ 	.short	0x0008
        /*00e4*/ 	.byte	0x00, 0xf5, 0x21, 0x00


	//----- nvinfo : EIATTR_KPARAM_INFO
	.align		4
.L_5085:
        /*00e8*/ 	.byte	0x04, 0x17
        /*00ea*/ 	.short	(.L_5087 - .L_5086)
.L_5086:
        /*00ec*/ 	.word	0x00000000
        /*00f0*/ 	.short	0x0000
        /*00f2*/ 	.short	0x0000
        /*00f4*/ 	.byte	0x00, 0xf5, 0x21, 0x00


	//----- nvinfo : EIATTR_SPARSE_MMA_MASK
	.align		4
.L_5087:
        /*00f8*/ 	.byte	0x03, 0x50
        /*00fa*/ 	.short	0x0000


	//----- nvinfo : EIATTR_MAXREG_COUNT
	.align		4
        /*00fc*/ 	.byte	0x03, 0x1b
        /*00fe*/ 	.short	0x0040


	//----- nvinfo : EIATTR_NUM_BARRIERS
	.align		4
        /*0100*/ 	.byte	0x02, 0x4c
        /*0102*/ 	.byte	0x01
	.zero		1


	//----- nvinfo : EIATTR_MERCURY_ISA_VERSION
	.align		4
        /*0104*/ 	.byte	0x03, 0x5f
        /*0106*/ 	.short	0x0101


	//----- nvinfo : EIATTR_COOP_GROUP_MASK_REGIDS
	.align		4
        /*0108*/ 	.byte	0x04, 0x29
        /*010a*/ 	.short	(.L_5089 - .L_5088)


	//   ....[0]....
.L_5088:
        /*010c*/ 	.word	0xffffffff


	//   ....[1]....
        /*0110*/ 	.word	0xffffffff


	//   ....[2]....
        /*0114*/ 	.word	0xffffffff


	//   ....[3]....
        /*0118*/ 	.word	0xffffffff


	//   ....[4]....
        /*011c*/ 	.word	0xffffffff


	//----- nvinfo : EIATTR_COOP_GROUP_INSTR_OFFSETS
	.align		4
.L_5089:
        /*0120*/ 	.byte	0x04, 0x28
        /*0122*/ 	.short	(.L_5091 - .L_5090)


	//   ....[0]....
.L_5090:
        /*0124*/ 	.word	0x00000510


	//   ....[1]....
        /*0128*/ 	.word	0x000005e0


	//   ....[2]....
        /*012c*/ 	.word	0x000006c0


	//   ....[3]....
        /*0130*/ 	.word	0x00000cb0


	//   ....[4]....
        /*0134*/ 	.word	0x00000dd0


	//----- nvinfo : EIATTR_VRC_CTA_INIT_COUNT
	.align		4
.L_5091:
        /*0138*/ 	.byte	0x02, 0x4a
	.zero		1
	.zero		1


	//----- nvinfo : EIATTR_EXIT_INSTR_OFFSETS
	.align		4
        /*013c*/ 	.byte	0x04, 0x1c
        /*013e*/ 	.short	(.L_5093 - .L_5092)


	//   ....[0]....
.L_5092:
        /*0140*/ 	.word	0x000001c0


	//   ....[1]....
        /*0144*/ 	.word	0x00000ee0


	//----- nvinfo : EIATTR_MAX_THREADS
	.align		4
.L_5093:
        /*0148*/ 	.byte	0x04, 0x05
        /*014a*/ 	.short	(.L_5095 - .L_5094)
.L_5094:
        /*014c*/ 	.word	0x00000400
        /*0150*/ 	.word	0x00000001
        /*0154*/ 	.word	0x00000001


	//----- nvinfo : EIATTR_CRS_STACK_SIZE
	.align		4
.L_5095:
        /*0158*/ 	.byte	0x04, 0x1e
        /*015a*/ 	.short	(.L_5097 - .L_5096)
.L_5096:
        /*015c*/ 	.word	0x00000000


	//----- nvinfo : EIATTR_CBANK_PARAM_SIZE
	.align		4
.L_5097:
        /*0160*/ 	.byte	0x03, 0x19
        /*0162*/ 	.short	0x004c


	//----- nvinfo : EIATTR_PARAM_CBANK
	.align		4
        /*0164*/ 	.byte	0x04, 0x0a
        /*0166*/ 	.short	(.L_5099 - .L_5098)
	.align		4
.L_5098:
        /*0168*/ 	.word	index@(.nv.constant0._Z21kOptimizer32bit1StateIfLi5EEvPT_S1_PfS2_ffffffiffbi)
        /*016c*/ 	.short	0x0380
        /*016e*/ 	.short	0x004c


	//----- nvinfo : EIATTR_SW_WAR
	.align		4
.L_5099:
        /*0170*/ 	.byte	0x04, 0x36
        /*0172*/ 	.short	(.L_5101 - .L_5100)
.L_5100:
        /*0174*/ 	.word	0x00000008
.L_5101:


//--------------------- .nv.info._Z21kOptimizer32bit1StateI6__halfLi5EEvPT_S2_PfS3_ffffffiffbi --------------------------
	.section	.nv.info._Z21kOptimizer32bit1StateI6__halfLi5EEvPT_S2_PfS3_ffffffiffbi,"",@"SHT_CUDA_INFO"
	.sectionflags	@""
	.align	4


	//----- nvinfo : EIATTR_CUDA_API_VERSION
	.align		4
        /*0000*/ 	.byte	0x04, 0x37
        /*0002*/ 	.short	(.L_5103 - .L_5102)
.L_5102:
        /*0004*/ 	.word	0x00000082


	//----- nvinfo : EIATTR_KPARAM_INFO
	.align		4
.L_5103:
        /*0008*/ 	.byte	0x04, 0x17
        /*000a*/ 	.short	(.L_5105 - .L_5104)
.L_5104:
        /*000c*/ 	.word	0x00000000
        /*0010*/ 	.short	0x000e
        /*0012*/ 	.short	0x0048
        /*0014*/ 	.byte	0x00, 0xf0, 0x11, 0x00


	//----- nvinfo : EIATTR_KPARAM_INFO
	.align		4
.L_5105:
        /*0018*/ 	.byte	0x04, 0x17
        /*001a*/ 	.short	(.L_5107 - .L_5106)
.L_5106:
        /*001c*/ 	.word	0x00000000
        /*0020*/ 	.short	0x000d
        /*0022*/ 	.short	0x0044
        /*0024*/ 	.byte	0x00, 0xf0, 0x05, 0x00


	//----- nvinfo : EIATTR_KPARAM_INFO
	.align		4
.L_5107:
        /*0028*/ 	.byte	0x04, 0x17
        /*002a*/ 	.short	(.L_5109 - .L_5108)
.L_5108:
        /*002c*/ 	.word	0x00000000
        /*0030*/ 	.short	0x000c
        /*0032*/ 	.short	0x0040
        /*0034*/ 	.byte	0x00, 0xf0, 0x11, 0x00


	//----- nvinfo : EIATTR_KPARAM_INFO
	.align		4
.L_5109:
        /*0038*/ 	.byte	0x04, 0x17
        /*003a*/ 	.short	(.L_5111 - .L_5110)
.L_5110:
        /*003c*/ 	.word	0x00000000
        /*0040*/ 	.short	0x000b
        /*0042*/ 	.short	0x003c
        /*0044*/ 	.byte	0x00, 0xf0, 0x11, 0x00


	//----- nvinfo : EIATTR_KPARAM_INFO
	.align		4
.L_5111:
        /*0048*/ 	.byte	0x04, 0x17
        /*004a*/ 	.short	(.L_5113 - .L_5112)
.L_5112:
        /*004c*/ 	.word	0x00000000
        /*0050*/ 	.short	0x000a
        /*0052*/ 	.short	0x0038
        /*0054*/ 	.byte	0x00, 0xf0, 0x11, 0x00


	//----- nvinfo : EIATTR_KPARAM_INFO
	.align		4
.L_5113:
        /*0058*/ 	.byte	0x04, 0x17
        /*005a*/ 	.short	(.L_5115 - .L_5114)
.L_5114:
        /*005c*/ 	.word	0x00000000
        /*0060*/ 	.short	0x0009
        /*0062*/ 	.short	0x0034
        /*0064*/ 	.byte	0x00, 0xf0, 0x11, 0x00


	//----- nvinfo : EIATTR_KPARAM_INFO
	.align		4
.L_5115:
        /*0068*/ 	.byte	0x04, 0x17
        /*006a*/ 	.short	(.L_5117 - .L_5116)
.L_5116:
        /*006c*/ 	.word	0x00000000
        /*0070*/ 	.short	0x0008
        /*0072*/ 	.short	0x0030
        /*0074*/ 	.byte	0x00, 0xf0, 0x11, 0x00


	//----- nvinfo : EIATTR_KPARAM_INFO
	.align		4
.L_5117:
        /*0078*/ 	.byte	0x04, 0x17
        /*007a*/ 	.short	(.L_5119 - .L_5118)
.L_5118:
        /*007c*/ 	.word	0x00000000
        /*0080*/ 	.short	0x0007
        /*0082*/ 	.short	0x002c
        /*0084*/ 	.byte	0x00, 0xf0, 0x11, 0x00


	//----- nvinfo : EIATTR_KPARAM_INFO
	.align		4
.L_5119:
        /*0088*/ 	.byte	0x04, 0x17
        /*008a*/ 	.short	(.L_5121 - .L_5120)
.L_5120:
        /*008c*/ 	.word	0x00000000
        /*0090*/ 	.short	0x0006
        /*0092*/ 	.short	0x0028
        /*0094*/ 	.byte	0x00, 0xf0, 0x11, 0x00


	//----- nvinfo : EIATTR_KPARAM_INFO
	.align		4
.L_5121:
        /*0098*/ 	.byte	0x04, 0x17
        /*009a*/ 	.short	(.L_5123 - .L_5122)
.L_5122:
        /*009c*/ 	.word	0x00000000
        /*00a0*/ 	.short	0x0005
        /*00a2*/ 	.short	0x0024
        /*00a4*/ 	.byte	0x00, 0xf0, 0x11, 0x00


	//----- nvinfo : EIATTR_KPARAM_INFO
	.align		4
.L_5123:
        /*00a8*/ 	.byte	0x04, 0x17
        /*00aa*/ 	.short	(.L_5125 - .L_5124)
.L_5124:
        /*00ac*/ 	.word	0x00000000
        /*00b0*/ 	.short	0x0004
        /*00b2*/ 	.short	0x0020
        /*00b4*/ 	.byte	0x00, 0xf0, 0x11, 0x00


	//----- nvinfo : EIATTR_KPARAM_INFO
	.align		4
.L_5125:
        /*00b8*/ 	.byte	0x04, 0x17
        /*00ba*/ 	.short	(.L_5127 - .L_5126)
.L_5126:
        /*00bc*/ 	.word	0x00000000
        /*00c0*/ 	.short	0x0003
        /*00c2*/ 	.short	0x0018
        /*00c4*/ 	.byte	0x00, 0xf5, 0x21, 0x00


	//----- nvinfo : EIATTR_KPARAM_INFO
	.align		4
.L_5127:
        /*00c8*/ 	.byte	0x04, 0x17
        /*00ca*/ 	.short	(.L_5129 - .L_5128)
.L_5128:
        /*00cc*/ 	.word	0x00000000
        /*00d0*/ 	.short	0x0002
        /*00d2*/ 	.short	0x0010
        /*00d4*/ 	.byte	0x00, 0xf5, 0x21, 0x00


	//----- nvinfo : EIATTR_KPARAM_INFO
	.align		4
.L_5129:
        /*00d8*/ 	.byte	0x04, 0x17
        /*00da*/ 	.short	(.L_5131 - .L_5130)
.L_5130:
        /*00dc*/ 	.word	0x00000000
        /*00e0*/ 	.short	0x0001
        /*00e2*/ 	.short	0x0008
        /*00e4*/ 	.byte	0x00, 0xf5, 0x21, 0x00


	//----- nvinfo : EIATTR_KPARAM_INFO
	.align		4
.L_5131:
        /*00e8*/ 	.byte	0x04, 0x17
        /*00ea*/ 	.short	(.L_5133 - .L_5132)
.L_5132:
        /*00ec*/ 	.word	0x00000000
        /*00f0*/ 	.short	0x0000
        /*00f2*/ 	.short	0x0000
        /*00f4*/ 	.byte	0x00, 0xf5, 0x21, 0x00


	//----- nvinfo : EIATTR_SPARSE_MMA_MASK
	.align		4
.L_5133:
        /*00f8*/ 	.byte	0x03, 0x50
        /*00fa*/ 	.short	0x0000


	//----- nvinfo : EIATTR_MAXREG_COUNT
	.align		4
        /*00fc*/ 	.byte	0x03, 0x1b
        /*00fe*/ 	.short	0x0040


	//----- nvinfo : EIATTR_NUM_BARRIERS
	.align		4
        /*0100*/ 	.byte	0x02, 0x4c
        /*0102*/ 	.byte	0x01
	.zero		1


	//----- nvinfo : EIATTR_MERCURY_ISA_VERSION
	.align		4
        /*0104*/ 	.byte	0x03, 0x5f
        /*0106*/ 	.short	0x0101


	//----- nvinfo : EIATTR_COOP_GROUP_MASK_REGIDS
	.align		4
        /*0108*/ 	.byte	0x04, 0x29
        /*010a*/ 	.short	(.L_5135 - .L_5134)


	//   ....[0]....
.L_5134:
        /*010c*/ 	.word	0xffffffff


	//   ....[1]....
        /*0110*/ 	.word	0xffffffff


	//   ....[2]....
        /*0114*/ 	.word	0xffffffff


	//   ....[3]....
        /*0118*/ 	.word	0xffffffff


	//   ....[4]....
        /*011c*/ 	.word	0xffffffff


	//----- nvinfo : EIATTR_COOP_GROUP_INSTR_OFFSETS
	.align		4
.L_5135:
        /*0120*/ 	.byte	0x04, 0x28
        /*0122*/ 	.short	(.L_5137 - .L_5136)


	//   ....[0]....
.L_5136:
        /*0124*/ 	.word	0x00000510


	//   ....[1]....
        /*0128*/ 	.word	0x00000600


	//   ....[2]....
        /*012c*/ 	.word	0x000006e0


	//   ....[3]....
        /*0130*/ 	.word	0x00000f90


	//   ....[4]....
        /*0134*/ 	.word	0x000010b0


	//----- nvinfo : EIATTR_VRC_CTA_INIT_COUNT
	.align		4
.L_5137:
        /*0138*/ 	.byte	0x02, 0x4a
	.zero		1
	.zero		1


	//----- nvinfo : EIATTR_EXIT_INSTR_OFFSETS
	.align		4
        /*013c*/ 	.byte	0x04, 0x1c
        /*013e*/ 	.short	(.L_5139 - .L_5138)


	//   ....[0]....
.L_5138:
        /*0140*/ 	.word	0x000001c0


	//   ....[1]....
        /*0144*/ 	.word	0x000011c0


	//----- nvinfo : EIATTR_MAX_THREADS
	.align		4
.L_5139:
        /*0148*/ 	.byte	0x04, 0x05
        /*014a*/ 	.short	(.L_5141 - .L_5140)
.L_5140:
        /*014c*/ 	.word	0x00000400
        /*0150*/ 	.word	0x00000001
        /*0154*/ 	.word	0x00000001


	//----- nvinfo : EIATTR_CRS_STACK_SIZE
	.align		4
.L_5141:
        /*0158*/ 	.byte	0x04, 0x1e
        /*015a*/ 	.short	(.L_5143 - .L_5142)
.L_5142:
        /*015c*/ 	.word	0x00000000


	//----- nvinfo : EIATTR_CBANK_PARAM_SIZE
	.align		4
.L_5143:
        /*0160*/ 	.byte	0x03, 0x19
        /*0162*/ 	.short	0x004c


	//----- nvinfo : EIATTR_PARAM_CBANK
	.align		4
        /*0164*/ 	.byte	0x04, 0x0a
        /*0166*/ 	.short	(.L_5145 - .L_5144)
	.align		4
.L_5144:
        /*0168*/ 	.word	index@(.nv.constant0._Z21kOptimizer32bit1StateI6__halfLi5EEvPT_S2_PfS3_ffffffiffbi)
        /*016c*/ 	.short	0x0380
        /*016e*/ 	.short	0x004c


	//----- nvinfo : EIATTR_SW_WAR
	.align		4
.L_5145:
        /*0170*/ 	.byte	0x04, 0x36
        /*0172*/ 	.short	(.L_5147 - .L_5146)
.L_5146:
        /*0174*/ 	.word	0x00000008
.L_5147:


//--------------------- .nv.info._Z21kOptimizer32bit1StateI13__nv_bfloat16Li2EEvPT_S2_PfS3_ffffffiffbi --------------------------
	.section	.nv.info._Z21kOptimizer32bit1StateI13__nv_bfloat16Li2EEvPT_S2_PfS3_ffffffiffbi,"",@"SHT_CUDA_INFO"
	.sectionflags	@""
	.align	4


	//----- nvinfo : EIATTR_CUDA_API_VERSION
	.align		4
        /*0000*/ 	.byte	0x04, 0x37
        /*0002*/ 	.short	(.L_5149 - .L_5148)
.L_5148:
        /*0004*/ 	.word	0x00000082


	//----- nvinfo : EIATTR_KPARAM_INFO
	.align		4
.L_5149:
        /*0008*/ 	.byte	0x04, 0x17
        /*000a*/ 	.short	(.L_5151 - .L_5150)
.L_5150:
        /*000c*/ 	.word	0x00000000
        /*0010*/ 	.short	0x000e
        /*0012*/ 	.short	0x0048
        /*0014*/ 	.byte	0x00, 0xf0, 0x11, 0x00


	//----- nvinfo : EIATTR_KPARAM_INFO
	.align		4
.L_5151:
        /*0018*/ 	.byte	0x04, 0x17
        /*001a*/ 	.short	(.L_5153 - .L_5152)
.L_5152:
        /*001c*/ 	.word	0x00000000
        /*0020*/ 	.short	0x000d
        /*0022*/ 	.short	0x0044
        /*0024*/ 	.byte	0x00, 0xf0, 0x05, 0x00


	//----- nvinfo : EIATTR_KPARAM_INFO
	.align		4
.L_5153:
        /*0028*/ 	.byte	0x04, 0x17
        /*002a*/ 	.short	(.L_5155 - .L_5154)
.L_5154:
        /*002c*/ 	.word	0x00000000
        /*0030*/ 	.short	0x000c
        /*0032*/ 	.short	0x0040
        /*0034*/ 	.byte	0x00, 0xf0, 0x11, 0x00


	//----- nvinfo : EIATTR_KPARAM_INFO
	.align		4
.L_5155:
        /*0038*/ 	.byte	0x04, 0x17
        /*003a*/ 	.short	(.L_5157 - .L_5156)
.L_5156:
        /*003c*/ 	.word	0x00000000
        /*0040*/ 	.short	0x000b
        /*0042*/ 	.short	0x003c
        /*0044*/ 	.byte	0x00, 0xf0, 0x11, 0x00


	//----- nvinfo : EIATTR_KPARAM_INFO
	.align		4
.L_5157:
        /*0048*/ 	.byte	0x04, 0x17
        /*004a*/ 	.short	(.L_5159 - .L_5158)
.L_5158:
        /*004c*/ 	.word	0x00000000
        /*0050*/ 	.short	0x000a
        /*0052*/ 	.short	0x0038
        /*0054*/ 	.byte	0x00, 0xf0, 0x11, 0x00


	//----- nvinfo : EIATTR_KPARAM_INFO
	.align		4
.L_5159:
        /*0058*/ 	.byte	0x04, 0x17
        /*005a*/ 	.short	(.L_5161 - .L_5160)
.L_5160:
        /*005c*/ 	.word	0x00000000
        /*0060*/ 	.short	0x0009
        /*0062*/ 	.short	0x0034
        /*0064*/ 	.byte	0x00, 0xf0, 0x11, 0x00


	//----- nvinfo : EIATTR_KPARAM_INFO
	.align		4
.L_5161:
        /*0068*/ 	.byte	0x04, 0x17
        /*006a*/ 	.short	(.L_5163 - .L_5162)
.L_5162:
        /*006c*/ 	.word	0x00000000
        /*0070*/ 	.short	0x0008
        /*0072*/ 	.short	0x0030
        /*0074*/ 	.byte	0x00, 0xf0, 0x11, 0x00


	//----- nvinfo : EIATTR_KPARAM_INFO
	.align		4
.L_5163:
        /*0078*/ 	.byte	0x04, 0x17
        /*007a*/ 	.short	(.L_5165 - .L_5164)
.L_5164:
        /*007c*/ 	.word	0x00000000
        /*0080*/ 	.short	0x0007
        /*0082*/ 	.short	0x002c
        /*0084*/ 	.byte	0x00, 0xf0, 0x11, 0x00


	//----- nvinfo : EIATTR_KPARAM_INFO
	.align		4
.L_5165:
        /*0088*/ 	.byte	0x04, 0x17
        /*008a*/ 	.short	(.L_5167 - .L_5166)
.L_5166:
        /*008c*/ 	.word	0x00000000
        /*0090*/ 	.short	0x0006
        /*0092*/ 	.short	0x0028
        /*0094*/ 	.byte	0x00, 0xf0, 0x11, 0x00


	//----- nvinfo : EIATTR_KPARAM_INFO
	.align		4
.L_5167:
        /*0098*/ 	.byte	0x04, 0x17
        /*009a*/ 	.short	(.L_5169 - .L_5168)
.L_5168:
        /*009c*/ 	.word	0x00000000
        /*00a0*/ 	.short	0x0005
        /*00a2*/ 	.short	0x0024
        /*00a4*/ 	.byte	0x00, 0xf0, 0x11, 0x00


	//----- nvinfo : EIATTR_KPARAM_INFO
	.align		4
.L_5169:
        /*00a8*/ 	.byte	0x04, 0x17
        /*00aa*/ 	.short	(.L_5171 - .L_5170)
.L_5170:
        /*00ac*/ 	.word	0x00000000
        /*00b0*/ 	.short	0x0004
        /*00b2*/ 	.short	0x0020
        /*00b4*/ 	.byte	0x00, 0xf0, 0x11, 0x00


	//----- nvinfo : EIATTR_KPARAM_INFO
	.align		4
.L_5171:
        /*00b8*/ 	.byte	0x04, 0x17
        /*00ba*/ 	.short	(.L_5173 - .L_5172)
.L_5172:
        /*00bc*/ 	.word	0x00000000
        /*00c0*/ 	.short	0x0003
        /*00c2*/ 	.short	0x0018
        /*00c4*/ 	.byte	0x00, 0xf5, 0x21, 0x00


	//----- nvinfo : EIATTR_KPARAM_INFO
	.align		4
.L_5173:
        /*00c8*/ 	.byte	0x04, 0x17
        /*00ca*/ 	.short	(.L_5175 - .L_5174)
.L_5174:
        /*00cc*/ 	.word	0x00000000
        /*00d0*/ 	.short	0x0002
        /*00d2*/ 	.short	0x0010
        /*00d4*/ 	.byte	0x00, 0xf5, 0x21, 0x00


	//----- nvinfo : EIATTR_KPARAM_INFO
	.align		4
.L_5175:
        /*00d8*/ 	.byte	0x04, 0x17
        /*00da*/ 	.short	(.L_5177 - .L_5176)
.L_5176:
        /*00dc*/ 	.word	0x00000000
        /*00e0*/ 	.short	0x0001
        /*00e2*/ 	.short	0x0008
        /*00e4*/ 	.byte	0x00, 0xf5, 0x21, 0x00


	//----- nvinfo : EIATTR_KPARAM_INFO
	.align		4
.L_5177:
        /*00e8*/ 	.byte	0x04, 0x17
        /*00ea*/ 	.short	(.L_5179 - .L_5178)
.L_5178:
        /*00ec*/ 	.word	0x00000000
        /*00f0*/ 	.short	0x0000
        /*00f2*/ 	.short	0x0000
        /*00f4*/ 	.byte	0x00, 0xf5, 0x21, 0x00


	//----- nvinfo : EIATTR_SPARSE_MMA_MASK
	.align		4
.L_5179:
        /*00f8*/ 	.byte	0x03, 0x50
        /*00fa*/ 	.short	0x0000


	//----- nvinfo : EIATTR_MAXREG_COUNT
	.align		4
        /*00fc*/ 	.byte	0x03, 0x1b
        /*00fe*/ 	.short	0x0040


	//----- nvinfo : EIATTR_NUM_BARRIERS
	.align		4
        /*0100*/ 	.byte	0x02, 0x4c
        /*0102*/ 	.byte	0x01
	.zero		1


	//----- nvinfo : EIATTR_MERCURY_ISA_VERSION
	.align		4
        /*0104*/ 	.byte	0x03, 0x5f
        /*0106*/ 	.short	0x0101


	//----- nvinfo : EIATTR_COOP_GROUP_MASK_REGIDS
	.align		4
        /*0108*/ 	.byte	0x04, 0x29
        /*010a*/ 	.short	(.L_5181 - .L_5180)


	//   ....[0]....
.L_5180:
        /*010c*/ 	.word	0xffffffff


	//   ....[1]....
        /*0110*/ 	.word	0xffffffff


	//   ....[2]....
        /*0114*/ 	.word	0xffffffff


	//   ....[3]....
        /*0118*/ 	.word	0xffffffff


	//   ....[4]....
        /*011c*/ 	.word	0xffffffff


	//----- nvinfo : EIATTR_COOP_GROUP_INSTR_OFFSETS
	.align		4
.L_5181:
        /*0120*/ 	.byte	0x04, 0x28
        /*0122*/ 	.short	(.L_5183 - .L_5182)


	//   ....[0]....
.L_5182:
        /*0124*/ 	.word	0x00000510


	//   ....[1]....
        /*0128*/ 	.word	0x00000600


	//   ....[2]....
        /*012c*/ 	.word	0x000006f0


	//   ....[3]....
        /*0130*/ 	.word	0x00000f60


	//   ....[4]....
        /*0134*/ 	.word	0x00001080


	//----- nvinfo : EIATTR_VRC_CTA_INIT_COUNT
	.align		4
.L_5183:
        /*0138*/ 	.byte	0x02, 0x4a
	.zero		1
	.zero		1


	//----- nvinfo : EIATTR_EXIT_INSTR_OFFSETS
	.align		4
        /*013c*/ 	.byte	0x04, 0x1c
        /*013e*/ 	.short	(.L_5185 - .L_5184)


	//   ....[0]....
.L_5184:
        /*0140*/ 	.word	0x000001c0


	//   ....[1]....
        /*0144*/ 	.word	0x00001190


	//----- nvinfo : EIATTR_MAX_THREADS
	.align		4
.L_5185:
        /*0148*/ 	.byte	0x04, 0x05
        /*014a*/ 	.short	(.L_5187 - .L_5186)
.L_5186:
        /*014c*/ 	.word	0x00000400
        /*0150*/ 	.word	0x00000001
        /*0154*/ 	.word	0x00000001


	//----- nvinfo : EIATTR_CRS_STACK_SIZE
	.align		4
.L_5187:
        /*0158*/ 	.byte	0x04, 0x1e
        /*015a*/ 	.short	(.L_5189 - .L_5188)
.L_5188:
        /*015c*/ 	.word	0x00000000


	//----- nvinfo : EIATTR_CBANK_PARAM_SIZE
	.align		4
.L_5189:
        /*0160*/ 	.byte	0x03, 0x19
        /*0162*/ 	.short	0x004c


	//----- nvinfo : EIATTR_PARAM_CBANK
	.align		4
        /*0164*/ 	.byte	0x04, 0x0a
        /*0166*/ 	.short	(.L_5191 - .L_5190)
	.align		4
.L_5190:
        /*0168*/ 	.word	index@(.nv.constant0._Z21kOptimizer32bit1StateI13__nv_bfloat16Li2EEvPT_S2_PfS3_ffffffiffbi)
        /*016c*/ 	.short	0x0380
        /*016e*/ 	.short	0x004c


	//----- nvinfo : EIATTR_SW_WAR
	.align		4
.L_5191:
        /*0170*/ 	.byte	0x04, 0x36
        /*0172*/ 	.short	(.L_5193 - .L_5192)
.L_5192:
        /*0174*/ 	.word	0x00000008
.L_5193:


//--------------------- .nv.info._Z21kOptimizer32bit1StateIfLi2EEvPT_S1_PfS2_ffffffiffbi --------------------------
	.section	.nv.info._Z21kOptimizer32bit1StateIfLi2EEvPT_S1_PfS2_ffffffiffbi,"",@"SHT_CUDA_INFO"
	.sectionflags	@""
	.align	4


	//----- nvinfo : EIATTR_CUDA_API_VERSION
	.align		4
        /*0000*/ 	.byte	0x04, 0x37
        /*0002*/ 	.short	(.L_5195 - .L_5194)
.L_5194:
        /*0004*/ 	.word	0x00000082


	//----- nvinfo : EIATTR_KPARAM_INFO
	.align		4
.L_5195:
        /*0008*/ 	.byte	0x04, 0x17
        /*000a*/ 	.short	(.L_5197 - .L_5196)
.L_5196:
        /*000c*/ 	.word	0x00000000
        /*0010*/ 	.short	0x000e
        /*0012*/ 	.short	0x0048
        /*0014*/ 	.byte	0x00, 0xf0, 0x11, 0x00


	//----- nvinfo : EIATTR_KPARAM_INFO
	.align		4
.L_5197:
        /*0018*/ 	.byte	0x04, 0x17
        /*001a*/ 	.short	(.L_5199 - .L_5198)
.L_5198:
        /*001c*/ 	.word	0x00000000
        /*0020*/ 	.short	0x000d
        /*0022*/ 	.short	0x0044
        /*0024*/ 	.byte	0x00, 0xf0, 0x05, 0x00


	//----- nvinfo : EIATTR_KPARAM_INFO
	.align		4
.L_5199:
        /*0028*/ 	.byte	0x04, 0x17
        /*002a*/ 	.short	(.L_5201 - .L_5200)
.L_5200:
        /*002c*/ 	.word	0x00000000
        /*0030*/ 	.short	0x000c
        /*0032*/ 	.short	0x0040
        /*0034*/ 	.byte	0x00, 0xf0, 0x11, 0x00


	//----- nvinfo : EIATTR_KPARAM_INFO
	.align		4
.L_5201:
        /*0038*/ 	.byte	0x04, 0x17
        /*003a*/ 	.short	(.L_5203 - .L_5202)
.L_5202:
        /*003c*/ 	.word	0x00000000
        /*0040*/ 	.short	0x000b
        /*0042*/ 	.short	0x003c
        /*0044*/ 	.byte	0x00, 0xf0, 0x11, 0x00


	//----- nvinfo : EIATTR_KPARAM_INFO
	.align		4
.L_5203:
        /*0048*/ 	.byte	0x04, 0x17
        /*004a*/ 	.short	(.L_5205 - .L_5204)
.L_5204:
        /*004c*/ 	.word	0x00000000
        /*0050*/ 	.short	0x000a
        /*0052*/ 	.short	0x0038
        /*0054*/ 	.byte	0x00, 0xf0, 0x11, 0x00


	//----- nvinfo : EIATTR_KPARAM_INFO
	.align		4
.L_5205:
        /*0058*/ 	.byte	0x04, 0x17
        /*005a*/ 	.short	(.L_5207 - .L_5206)
.L_5206:
        /*005c*/ 	.word	0x00000000
        /*0060*/ 	.short	0x0009
        /*0062*/ 	.short	0x0034
        /*0064*/ 	.byte	0x00, 0xf0, 0x11, 0x00


	//----- nvinfo : EIATTR_KPARAM_INFO
	.align		4
.L_5207:
        /*0068*/ 	.byte	0x04, 0x17
        /*006a*/ 	.short	(.L_5209 - .L_5208)
.L_5208:
        /*006c*/ 	.word	0x00000000
        /*0070*/ 	.short	0x0008
        /*0072*/ 	.short	0x0030
        /*0074*/ 	.byte	0x00, 0xf0, 0x11, 0x00


	//----- nvinfo : EIATTR_KPARAM_INFO
	.align		4
.L_5209:
        /*0078*/ 	.byte	0x04, 0x17
        /*007a*/ 	.short	(.L_5211 - .L_5210)
.L_5210:
        /*007c*/ 	.word	0x00000000
        /*0080*/ 	.short	0x0007
        /*0082*/ 	.short	0x002c
        /*0084*/ 	.byte	0x00, 0xf0, 0x11, 0x00


	//----- nvinfo : EIATTR_KPARAM_INFO
	.align		4
.L_5211:
        /*0088*/ 	.byte	0x04, 0x17
        /*008a*/ 	.short	(.L_5213 - .L_5212)
.L_5212:
        /*008c*/ 	.word	0x00000000
        /*0090*/ 	.short	0x0006
        /*0092*/ 	.short	0x0028
        /*0094*/ 	.byte	0x00, 0xf0, 0x11, 0x00


	//----- nvinfo : EIATTR_KPARAM_INFO
	.align		4
.L_5213:
        /*0098*/ 	.byte	0x04, 0x17
        /*009a*/ 	.short	(.L_5215 - .L_5214)
.L_5214:
        /*009c*/ 	.word	0x00000000
        /*00a0*/ 	.short	0x0005
        /*00a2*/ 	.short	0x0024
        /*00a4*/ 	.byte	0x00, 0xf0, 0x11, 0x00


	//----- nvinfo : EIATTR_KPARAM_INFO
	.align		4
.L_5215:
        /*00a8*/ 	.byte	0x04, 0x17
        /*00aa*/ 	.short	(.L_5217 - .L_5216)
.L_5216:
        /*00ac*/ 	.word	0x00000000
        /*00b0*/ 	.short	0x0004
        /*00b2*/ 	.short	0x0020
        /*00b4*/ 	.byte	0x00, 0xf0, 0x11, 0x00


	//----- nvinfo : EIATTR_KPARAM_INFO
	.align		4
.L_5217:
        /*00b8*/ 	.byte	0x04, 0x17
        /*00ba*/ 	.short	(.L_5219 - .L_5218)
.L_5218:
        /*00bc*/ 	.word	0x00000000
        /*00c0*/ 	.short	0x0003
        /*00c2*/ 	.short	0x0018
        /*00c4*/ 	.byte	0x00, 0xf5, 0x21, 0x00


	//----- nvinfo : EIATTR_KPARAM_INFO
	.align		4
.L_5219:
        /*00c8*/ 	.byte	0x04, 0x17
        /*00ca*/ 	.short	(.L_5221 - .L_5220)
.L_5220:
        /*00cc*/ 	.word	0x00000000
        /*00d0*/ 	.short	0x0002
        /*00d2*/ 	.short	0x0010
        /*00d4*/ 	.byte	0x00, 0xf5, 0x21, 0x00


	//----- nvinfo : EIATTR_KPARAM_INFO
	.align		4
.L_5221:
        /*00d8*/ 	.byte	0x04, 0x17
        /*00da*/ 	.short	(.L_5223 - .L_5222)
.L_5222:
        /*00dc*/ 	.word	0x00000000
        /*00e0*/ 	.short	0x0001
        /*00e2*/ 	.short	0x0008
        /*00e4*/ 	.byte	0x00, 0xf5, 0x21, 0x00


	//----- nvinfo : EIATTR_KPARAM_INFO
	.align		4
.L_5223:
        /*00e8*/ 	.byte	0x04, 0x17
        /*00ea*/ 	.short	(.L_5225 - .L_5224)
.L_5224:
        /*00ec*/ 	.word	0x00000000
        /*00f0*/ 	.short	0x0000
        /*00f2*/ 	.short	0x0000
        /*00f4*/ 	.byte	0x00, 0xf5, 0x21, 0x00


	//----- nvinfo : EIATTR_SPARSE_MMA_MASK
	.align		4
.L_5225:
        /*00f8*/ 	.byte	0x03, 0x50
        /*00fa*/ 	.short	0x0000


	//----- nvinfo : EIATTR_MAXREG_COUNT
	.align		4
        /*00fc*/ 	.byte	0x03, 0x1b
        /*00fe*/ 	.short	0x0040


	//----- nvinfo : EIATTR_NUM_BARRIERS
	.align		4
        /*0100*/ 	.byte	0x02, 0x4c
        /*0102*/ 	.byte	0x01
	.zero		1


	//----- nvinfo : EIATTR_MERCURY_ISA_VERSION
	.align		4
        /*0104*/ 	.byte	0x03, 0x5f
        /*0106*/ 	.short	0x0101


	//----- nvinfo : EIATTR_COOP_GROUP_MASK_REGIDS
	.align		4
        /*0108*/ 	.byte	0x04, 0x29
        /*010a*/ 	.short	(.L_5227 - .L_5226)


	//   ....[0]....
.L_5226:
        /*010c*/ 	.word	0xffffffff


	//   ....[1]....
        /*0110*/ 	.word	0xffffffff


	//   ....[2]....
        /*0114*/ 	.word	0xffffffff


	//   ....[3]....
        /*0118*/ 	.word	0xffffffff


	//   ....[4]....
        /*011c*/ 	.word	0xffffffff


	//----- nvinfo : EIATTR_COOP_GROUP_INSTR_OFFSETS
	.align		4
.L_5227:
        /*0120*/ 	.byte	0x04, 0x28
        /*0122*/ 	.short	(.L_5229 - .L_5228)


	//   ....[0]....
.L_5228:
        /*0124*/ 	.word	0x00000510


	//   ....[1]....
        /*0128*/ 	.word	0x000005e0


	//   ....[2]....
        /*012c*/ 	.word	0x000006c0


	//   ....[3]....
        /*0130*/ 	.word	0x00000bf0


	//   ....[4]....
        /*0134*/ 	.word	0x00000d10


	//----- nvinfo : EIATTR_VRC_CTA_INIT_COUNT
	.align		4
.L_5229:
        /*0138*/ 	.byte	0x02, 0x4a
	.zero		1
	.zero		1


	//----- nvinfo : EIATTR_EXIT_INSTR_OFFSETS
	.align		4
        /*013c*/ 	.byte	0x04, 0x1c
        /*013e*/ 	.short	(.L_5231 - .L_5230)


	//   ....[0]....
.L_5230:
        /*0140*/ 	.word	0x000001c0


	//   ....[1]....
        /*0144*/ 	.word	0x00000e20


	//----- nvinfo : EIATTR_MAX_THREADS
	.align		4
.L_5231:
        /*0148*/ 	.byte	0x04, 0x05
        /*014a*/ 	.short	(.L_5233 - .L_5232)
.L_5232:
        /*014c*/ 	.word	0x00000400
        /*0150*/ 	.word	0x00000001
        /*0154*/ 	.word	0x00000001


	//----- nvinfo : EIATTR_CRS_STACK_SIZE
	.align		4
.L_5233:
        /*0158*/ 	.byte	0x04, 0x1e
        /*015a*/ 	.short	(.L_5235 - .L_5234)
.L_5234:
        /*015c*/ 	.word	0x00000000


	//----- nvinfo : EIATTR_CBANK_PARAM_SIZE
	.align		4
.L_5235:
        /*0160*/ 	.byte	0x03, 0x19
        /*0162*/ 	.short	0x004c


	//----- nvinfo : EIATTR_PARAM_CBANK
	.align		4
        /*0164*/ 	.byte	0x04, 0x0a
        /*0166*/ 	.short	(.L_5237 - .L_5236)
	.align		4
.L_5236:
        /*0168*/ 	.word	index@(.nv.constant0._Z21kOptimizer32bit1StateIfLi2EEvPT_S1_PfS2_ffffffiffbi)
        /*016c*/ 	.short	0x0380
        /*016e*/ 	.short	0x004c


	//----- nvinfo : EIATTR_SW_WAR
	.align		4
.L_5237:
        /*0170*/ 	.byte	0x04, 0x36
        /*0172*/ 	.short	(.L_5239 - .L_5238)
.L_5238:
        /*0174*/ 	.word	0x00000008
.L_5239:


//--------------------- .nv.info._Z21kOptimizer32bit1StateI6__halfLi2EEvPT_S2_PfS3_ffffffiffbi --------------------------
	.section	.nv.info._Z21kOptimizer32bit1StateI6__halfLi2EEvPT_S2_PfS3_ffffffiffbi,"",@"SHT_CUDA_INFO"
	.sectionflags	@""
	.align	4


	//----- nvinfo : EIATTR_CUDA_API_VERSION
	.align		4
        /*0000*/ 	.byte	0x04, 0x37
        /*0002*/ 	.short	(.L_5241 - .L_5240)
.L_5240:
        /*0004*/ 	.word	0x00000082


	//----- nvinfo : EIATTR_KPARAM_INFO
	.align		4
.L_5241:
        /*0008*/ 	.byte	0x04, 0x17
        /*000a*/ 	.short	(.L_5243 - .L_5242)
.L_5242:
        /*000c*/ 	.word	0x00000000
        /*0010*/ 	.short	0x000e
        /*0012*/ 	.short	0x0048
        /*0014*/ 	.byte	0x00, 0xf0, 0x11, 0x00


	//----- nvinfo : EIATTR_KPARAM_INFO
	.align		4
.L_5243:
        /*0018*/ 	.byte	0x04, 0x17
        /*001a*/ 	.short	(.L_5245 - .L_5244)
.L_5244:
        /*001c*/ 	.word	0x00000000
        /*0020*/ 	.short	0x000d
        /*0022*/ 	.short	0x0044
        /*0024*/ 	.byte	0x00, 0xf0, 0x05, 0x00


	//----- nvinfo : EIATTR_KPARAM_INFO
	.align		4
.L_5245:
        /*0028*/ 	.byte	0x04, 0x17
        /*002a*/ 	.short	(.L_5247 - .L_5246)
.L_5246:
        /*002c*/ 	.word	0x00000000
        /*0030*/ 	.short	0x000c
        /*0032*/ 	.short	0x0040
        /*0034*/ 	.byte	0x00, 0xf0, 0x11, 0x00


	//----- nvinfo : EIATTR_KPARAM_INFO
	.align		4
.L_5247:
        /*0038*/ 	.byte	0x04, 0x17
        /*003a*/ 	.short	(.L_5249 - .L_5248)
.L_5248:
        /*003c*/ 	.word	0x00000000
        /*0040*/ 	.short	0x000b
        /*0042*/ 	.short	0x003c
        /*0044*/ 	.byte	0x00, 0xf0, 0x11, 0x00


	//----- nvinfo : EIATTR_KPARAM_INFO
	.align		4
.L_5249:
        /*0048*/ 	.byte	0x04, 0x17
        /*004a*/ 	.short	(.L_5251 - .L_5250)
.L_5250:
        /*004c*/ 	.word	0x00000000
        /*0050*/ 	.short	0x000a
        /*0052*/ 	.short	0x0038
        /*0054*/ 	.byte	0x00, 0xf0, 0x11, 0x00


	//----- nvinfo : EIATTR_KPARAM_INFO
	.align		4
.L_5251:
        /*0058*/ 	.byte	0x04, 0x17
        /*005a*/ 	.short	(.L_5253 - .L_5252)
.L_5252:
        /*005c*/ 	.word	0x00000000
        /*0060*/ 	.short	0x0009
        /*0062*/ 	.short	0x0034
        /*0064*/ 	.byte	0x00, 0xf0, 0x11, 0x00


	//----- nvinfo : EIATTR_KPARAM_INFO
	.align		4
.L_5253:
        /*0068*/ 	.byte	0x04, 0x17
        /*006a*/ 	.short	(.L_5255 - .L_5254)
.L_5254:
        /*006c*/ 	.word	0x00000000
        /*0070*/ 	.short	0x0008
        /*0072*/ 	.short	0x0030
        /*0074*/ 	.byte	0x00, 0xf0, 0x11, 0x00


	//----- nvinfo : EIATTR_KPARAM_INFO
	.align		4
.L_5255:
        /*0078*/ 	.byte	0x04, 0x17
        /*007a*/ 	.short	(.L_5257 - .L_5256)
.L_5256:
        /*007c*/ 	.word	0x00000000
        /*0080*/ 	.short	0x0007
        /*0082*/ 	.short	0x002c
        /*0084*/ 	.byte	0x00, 0xf0, 0x11, 0x00


	//----- nvinfo : EIATTR_KPARAM_INFO
	.align		4
.L_5257:
        /*0088*/ 	.byte	0x04, 0x17
        /*008a*/ 	.short	(.L_5259 - .L_5258)
.L_5258:
        /*008c*/ 	.word	0x00000000
        /*0090*/ 	.short	0x0006
        /*0092*/ 	.short	0x0028
        /*0094*/ 	.byte	0x00, 0xf0, 0x11, 0x00


	//----- nvinfo : EIATTR_KPARAM_INFO
	.align		4
.L_5259:
        /*0098*/ 	.byte	0x04, 0x17
        /*009a*/ 	.short	(.L_5261 - .L_5260)
.L_5260:
        /*009c*/ 	.word	0x00000000
        /*00a0*/ 	.short	0x0005
        /*00a2*/ 	.short	0x0024
        /*00a4*/ 	.byte	0x00, 0xf0, 0x11, 0x00


	//----- nvinfo : EIATTR_KPARAM_INFO
	.align		4
.L_5261:
        /*00a8*/ 	.byte	0x04, 0x17
        /*00aa*/ 	.short	(.L_5263 - .L_5262)
.L_5262:
        /*00ac*/ 	.word	0x00000000
        /*00b0*/ 	.short	0x0004
        /*00b2*/ 	.short	0x0020
        /*00b4*/ 	.byte	0x00, 0xf0, 0x11, 0x00


	//----- nvinfo : EIATTR_KPARAM_INFO
	.align		4
.L_5263:
        /*00b8*/ 	.byte	0x04, 0x17
        /*00ba*/ 	.short	(.L_5265 - .L_5264)
.L_5264:
        /*00bc*/ 	.word	0x00000000
        /*00c0*/ 	.short	0x0003
        /*00c2*/ 	.short	0x0018
        /*00c4*/ 	.byte	0x00, 0xf5, 0x21, 0x00


	//----- nvinfo : EIATTR_KPARAM_INFO
	.align		4
.L_5265:
        /*00c8*/ 	.byte	0x04, 0x17
        /*00ca*/ 	.short	(.L_5267 - .L_5266)
.L_5266:
        /*00cc*/ 	.word	0x00000000
        /*00d0*/ 	.short	0x0002
        /*00d2*/ 	.short	0x0010
        /*00d4*/ 	.byte	0x00, 0xf5, 0x21, 0x00


	//----- nvinfo : EIATTR_KPARAM_INFO
	.align		4
.L_5267:
        /*00d8*/ 	.byte	0x04, 0x17
        /*00da*/ 	.short	(.L_5269 - .L_5268)
.L_5268:
        /*00dc*/ 	.word	0x00000000
        /*00e0*/ 	.short	0x0001
        /*00e2*/ 	.short	0x0008
        /*00e4*/ 	.byte	0x00, 0xf5, 0x21, 0x00


	//----- nvinfo : EIATTR_KPARAM_INFO
	.align		4
.L_5269:
        /*00e8*/ 	.byte	0x04, 0x17
        /*00ea*/ 	.short	(.L_5271 - .L_5270)
.L_5270:
        /*00ec*/ 	.word	0x00000000
        /*00f0*/ 	.short	0x0000
        /*00f2*/ 	.short	0x0000
        /*00f4*/ 	.byte	0x00, 0xf5, 0x21, 0x00


	//----- nvinfo : EIATTR_SPARSE_MMA_MASK
	.align		4
.L_5271:
        /*00f8*/ 	.byte	0x03, 0x50
        /*00fa*/ 	.short	0x0000


	//----- nvinfo : EIATTR_MAXREG_COUNT
	.align		4
        /*00fc*/ 	.byte	0x03, 0x1b
        /*00fe*/ 	.short	0x0040


	//----- nvinfo : EIATTR_NUM_BARRIERS
	.align		4
        /*0100*/ 	.byte	0x02, 0x4c
        /*0102*/ 	.byte	0x01
	.zero		1


	//----- nvinfo : EIATTR_MERCURY_ISA_VERSION
	.align		4
        /*0104*/ 	.byte	0x03, 0x5f
        /*0106*/ 	.short	0x0101


	//----- nvinfo : EIATTR_COOP_GROUP_MASK_REGIDS
	.align		4
        /*0108*/ 	.byte	0x04, 0x29
        /*010a*/ 	.short	(.L_5273 - .L_5272)


	//   ....[0]....
.L_5272:
        /*010c*/ 	.word	0xffffffff


	//   ....[1]....
        /*0110*/ 	.word	0xffffffff


	//   ....[2]....
        /*0114*/ 	.word	0xffffffff


	//   ....[3]....
        /*0118*/ 	.word	0xffffffff


	//   ....[4]....
        /*011c*/ 	.word	0xffffffff


	//----- nvinfo : EIATTR_COOP_GROUP_INSTR_OFFSETS
	.align		4
.L_5273:
        /*0120*/ 	.byte	0x04, 0x28
        /*0122*/ 	.short	(.L_5275 - .L_5274)


	//   ....[0]....
.L_5274:
        /*0124*/ 	.word	0x00000510


	//   ....[1]....
        /*0128*/ 	.word	0x00000600


	//   ....[2]....
        /*012c*/ 	.word	0x000006e0


	//   ....[3]....
        /*0130*/ 	.word	0x00000ed0


	//   ....[4]....
        /*0134*/ 	.word	0x00000ff0


	//----- nvinfo : EIATTR_VRC_CTA_INIT_COUNT
	.align		4
.L_5275:
        /*0138*/ 	.byte	0x02, 0x4a
	.zero		1
	.zero		1


	//----- nvinfo : EIATTR_EXIT_INSTR_OFFSETS
	.align		4
        /*013c*/ 	.byte	0x04, 0x1c
        /*013e*/ 	.short	(.L_5277 - .L_5276)


	//   ....[0]....
.L_5276:
        /*0140*/ 	.word	0x000001c0


	//   ....[1]....
        /*0144*/ 	.word	0x00001100


	//----- nvinfo : EIATTR_MAX_THREADS
	.align		4
.L_5277:
        /*0148*/ 	.byte	0x04, 0x05
        /*014a*/ 	.short	(.L_5279 - .L_5278)
.L_5278:
        /*014c*/ 	.word	0x00000400
        /*0150*/ 	.word	0x00000001
        /*0154*/ 	.word	0x00000001


	//----- nvinfo : EIATTR_CRS_STACK_SIZE
	.align		4
.L_5279:
        /*0158*/ 	.byte	0x04, 0x1e
        /*015a*/ 	.short	(.L_5281 - .L_5280)
.L_5280:
        /*015c*/ 	.word	0x00000000


	//----- nvinfo : EIATTR_CBANK_PARAM_SIZE
	.align		4
.L_5281:
        /*0160*/ 	.byte	0x03, 0x19
        /*0162*/ 	.short	0x004c


	//----- nvinfo : EIATTR_PARAM_CBANK
	.align		4
        /*0164*/ 	.byte	0x04, 0x0a
        /*0166*/ 	.short	(.L_5283 - .L_5282)
	.align		4
.L_5282:
        /*0168*/ 	.word	index@(.nv.constant0._Z21kOptimizer32bit1StateI6__halfLi2EEvPT_S2_PfS3_ffffffiffbi)
        /*016c*/ 	.short	0x0380
        /*016e*/ 	.short	0x004c


	//----- nvinfo : EIATTR_SW_WAR
	.align		4
.L_5283:
        /*0170*/ 	.byte	0x04, 0x36
        /*0172*/ 	.short	(.L_5285 - .L_5284)
.L_5284:
        /*0174*/ 	.word	0x00000008
.L_5285:


//--------------------- .nv.info._Z21kOptimizer32bit1StateI13__nv_bfloat16Li1EEvPT_S2_PfS3_ffffffiffbi --------------------------
	.section	.nv.info._Z21kOptimizer32bit1StateI13__nv_bfloat16Li1EEvPT_S2_PfS3_ffffffiffbi,"",@"SHT_CUDA_INFO"
	.sectionflags	@""
	.align	4


	//----- nvinfo : EIATTR_CUDA_API_VERSION
	.align		4
        /*0000*/ 	.byte	0x04, 0x37
        /*0002*/ 	.short	(.L_5287 - .L_5286)
.L_5286:
        /*0004*/ 	.word	0x00000082


	//----- nvinfo : EIATTR_KPARAM_INFO
	.align		4
.L_5287:
        /*0008*/ 	.byte	0x04, 0x17
        /*000a*/ 	.short	(.L_5289 - .L_5288)
.L_5288:
        /*000c*/ 	.word	0x00000000
        /*0010*/ 	.short	0x000e
        /*0012*/ 	.short	0x0048
        /*0014*/ 	.byte	0x00, 0xf0, 0x11, 0x00


	//----- nvinfo : EIATTR_KPARAM_INFO
	.align		4
.L_5289:
        /*0018*/ 	.byte	0x04, 0x17
        /*001a*/ 	.short	(.L_5291 - .L_5290)
.L_5290:
        /*001c*/ 	.word	0x00000000
        /*0020*/ 	.short	0x000d
        /*0022*/ 	.short	0x0044
        /*0024*/ 	.byte	0x00, 0xf0, 0x05, 0x00


	//----- nvinfo : EIATTR_KPARAM_INFO
	.align		4
.L_5291:
        /*0028*/ 	.byte	0x04, 0x17
        /*002a*/ 	.short	(.L_5293 - .L_5292)
.L_5292:
        /*002c*/ 	.word	0x00000000
        /*0030*/ 	.short	0x000c
        /*0032*/ 	.short	0x0040
        /*0034*/ 	.byte	0x00, 0xf0, 0x11, 0x00


	//----- nvinfo : EIATTR_KPARAM_INFO
	.align		4
.L_5293:
        /*0038*/ 	.byte	0x04, 0x17
        /*003a*/ 	.short	(.L_5295 - .L_5294)
.L_5294:
        /*003c*/ 	.word	0x00000000
        /*0040*/ 	.short	0x000b
        /*0042*/ 	.short	0x003c
        /*0044*/ 	.byte	0x00, 0xf0, 0x11, 0x00


	//----- nvinfo : EIATTR_KPARAM_INFO
	.align		4
.L_5295:
        /*0048*/ 	.byte	0x04, 0x17
        /*004a*/ 	.short	(.L_5297 - .L_5296)
.L_5296:
        /*004c*/ 	.word	0x00000000
        /*0050*/ 	.short	0x000a
        /*0052*/ 	.short	0x0038
        /*0054*/ 	.byte	0x00, 0xf0, 0x11, 0x00


	//----- nvinfo : EIATTR_KPARAM_INFO
	.align		4
.L_5297:
        /*0058*/ 	.byte	0x04, 0x17
        /*005a*/ 	.short	(.L_5299 - .L_5298)
.L_5298:
        /*005c*/ 	.word	0x00000000
        /*0060*/ 	.short	0x0009
        /*0062*/ 	.short	0x0034
        /*0064*/ 	.byte	0x00, 0xf0, 0x11, 0x00


	//----- nvinfo : EIATTR_KPARAM_INFO
	.align		4
.L_5299:
        /*0068*/ 	.byte	0x04, 0x17
        /*006a*/ 	.short	(.L_5301 - .L_5300)
.L_5300:
        /*006c*/ 	.word	0x00000000
        /*0070*/ 	.short	0x0008
        /*0072*/ 	.short	0x0030
        /*0074*/ 	.byte	0x00, 0xf0, 0x11, 0x00


	//----- nvinfo : EIATTR_KPARAM_INFO
	.align		4
.L_5301:
        /*0078*/ 	.byte	0x04, 0x17
        /*007a*/ 	.short	(.L_5303 - .L_5302)
.L_5302:
        /*007c*/ 	.word	0x00000000
        /*0080*/ 	.short	0x0007
        /*0082*/ 	.short	0x002c
        /*0084*/ 	.byte	0x00, 0xf0, 0x11, 0x00


	//----- nvinfo : EIATTR_KPARAM_INFO
	.align		4
.L_5303:
        /*0088*/ 	.byte	0x04, 0x17
        /*008a*/ 	.short	(.L_5305 - .L_5304)
.L_5304:
        /*008c*/ 	.word	0x00000000
        /*0090*/ 	.short	0x0006
        /*0092*/ 	.short	0x0028
        /*0094*/ 	.byte	0x00, 0xf0, 0x11, 0x00


	//----- nvinfo : EIATTR_KPARAM_INFO
	.align		4
.L_5305:
        /*0098*/ 	.byte	0x04, 0x17
        /*009a*/ 	.short	(.L_5307 - .L_5306)
.L_5306:
        /*009c*/ 	.word	0x00000000
        /*00a0*/ 	.short	0x0005
        /*00a2*/ 	.short	0x0024
        /*00a4*/ 	.byte	0x00, 0xf0, 0x11, 0x00


	//----- nvinfo : EIATTR_KPARAM_INFO
	.align		4
.L_5307:
        /*00a8*/ 	.byte	0x04, 0x17
        /*00aa*/ 	.short	(.L_5309 - .L_5308)
.L_5308:
        /*00ac*/ 	.word	0x00000000
        /*00b0*/ 	.short	0x0004
        /*00b2*/ 	.short	0x0020
        /*00b4*/ 	.byte	0x00, 0xf0, 0x11, 0x00


	//----- nvinfo : EIATTR_KPARAM_INFO
	.align		4
.L_5309:
        /*00b8*/ 	.byte	0x04, 0x17
        /*00ba*/ 	.short	(.L_5311 - .L_5310)
.L_5310:
        /*00bc*/ 	.word	0x00000000
        /*00c0*/ 	.short	0x0003
        /*00c2*/ 	.short	0x0018
        /*00c4*/ 	.byte	0x00, 0xf5, 0x21, 0x00


	//----- nvinfo : EIATTR_KPARAM_INFO
	.align		4
.L_5311:
        /*00c8*/ 	.byte	0x04, 0x17
        /*00ca*/ 	.short	(.L_5313 - .L_5312)
.L_5312:
        /*00cc*/ 	.word	0x00000000
        /*00d0*/ 	.short	0x0002
        /*00d2*/ 	.short	0x0010
        /*00d4*/ 	.byte	0x00, 0xf5, 0x21, 0x00


	//----- nvinfo : EIATTR_KPARAM_INFO
	.align		4
.L_5313:
        /*00d8*/ 	.byte	0x04, 0x17
        /*00da*/ 	.short	(.L_5315 - .L_5314)
.L_5314:
        /*00dc*/ 	.word	0x00000000
        /*00e0*/ 	.short	0x0001
        /*00e2*/ 	.short	0x0008
        /*00e4*/ 	.byte	0x00, 0xf5, 0x21, 0x00


	//----- nvinfo : EIATTR_KPARAM_INFO
	.align		4
.L_5315:
        /*00e8*/ 	.byte	0x04, 0x17
        /*00ea*/ 	.short	(.L_5317 - .L_5316)
.L_5316:
        /*00ec*/ 	.word	0x00000000
        /*00f0*/ 	.short	0x0000
        /*00f2*/ 	.short	0x0000
        /*00f4*/ 	.byte	0x00, 0xf5, 0x21, 0x00


	//----- nvinfo : EIATTR_SPARSE_MMA_MASK
	.align		4
.L_5317:
        /*00f8*/ 	.byte	0x03, 0x50
        /*00fa*/ 	.short	0x0000


	//----- nvinfo : EIATTR_MAXREG_COUNT
	.align		4
        /*00fc*/ 	.byte	0x03, 0x1b
        /*00fe*/ 	.short	0x0040


	//----- nvinfo : EIATTR_NUM_BARRIERS
	.align		4
        /*0100*/ 	.byte	0x02, 0x4c
        /*0102*/ 	.byte	0x01
	.zero		1


	//----- nvinfo : EIATTR_MERCURY_ISA_VERSION
	.align		4
        /*0104*/ 	.byte	0x03, 0x5f
        /*0106*/ 	.short	0x0101


	//----- nvinfo : EIATTR_COOP_GROUP_MASK_REGIDS
	.align		4
        /*0108*/ 	.byte	0x04, 0x29
        /*010a*/ 	.short	(.L_5319 - .L_5318)


	//   ....[0]....
.L_5318:
        /*010c*/ 	.word	0xffffffff


	//   ....[1]....
        /*0110*/ 	.word	0xffffffff


	//   ....[2]....
        /*0114*/ 	.word	0xffffffff


	//   ....[3]....
        /*0118*/ 	.word	0xffffffff


	//   ....[4]....
        /*011c*/ 	.word	0xffffffff


	//----- nvinfo : EIATTR_COOP_GROUP_INSTR_OFFSETS
	.align		4
.L_5319:
        /*0120*/ 	.byte	0x04, 0x28
        /*0122*/ 	.short	(.L_5321 - .L_5320)


	//   ....[0]....
.L_5320:
        /*0124*/ 	.word	0x000004e0


	//   ....[1]....
        /*0128*/ 	.word	0x000005d0


	//   ....[2]....
        /*012c*/ 	.word	0x000006c0


	//   ....[3]....
        /*0130*/ 	.word	0x00000e20


	//   ....[4]....
        /*0134*/ 	.word	0x00000f40


	//----- nvinfo : EIATTR_VRC_CTA_INIT_COUNT
	.align		4
.L_5321:
        /*0138*/ 	.byte	0x02, 0x4a
	.zero		1
	.zero		1


	//----- nvinfo : EIATTR_EXIT_INSTR_OFFSETS
	.align		4
        /*013c*/ 	.byte	0x04, 0x1c
        /*013e*/ 	.short	(.L_5323 - .L_5322)


	//   ....[0]....
.L_5322:
        /*0140*/ 	.word	0x000001c0


	//   ....[1]....
        /*0144*/ 	.word	0x00001050


	//----- nvinfo : EIATTR_MAX_THREADS
	.align		4
.L_5323:
        /*0148*/ 	.byte	0x04, 0x05
        /*014a*/ 	.short	(.L_5325 - .L_5324)
.L_5324:
        /*014c*/ 	.word	0x00000400
        /*0150*/ 	.word	0x00000001
        /*0154*/ 	.word	0x00000001


	//----- nvinfo : EIATTR_CRS_STACK_SIZE
	.align		4
.L_5325:
        /*0158*/ 	.byte	0x04, 0x1e
        /*015a*/ 	.short	(.L_5327 - .L_5326)
.L_5326:
        /*015c*/ 	.word	0x00000000


	//----- nvinfo : EIATTR_CBANK_PARAM_SIZE
	.align		4
.L_5327:
        /*0160*/ 	.byte	0x03, 0x19
        /*0162*/ 	.short	0x004c


	//----- nvinfo : EIATTR_PARAM_CBANK
	.align		4
        /*0164*/ 	.byte	0x04, 0x0a
        /*0166*/ 	.short	(.L_5329 - .L_5328)
	.align		4
.L_5328:
        /*0168*/ 	.word	index@(.nv.constant0._Z21kOptimizer32bit1StateI13__nv_bfloat16Li1EEvPT_S2_PfS3_ffffffiffbi)
        /*016c*/ 	.short	0x0380
        /*016e*/ 	.short	0x004c


	//----- nvinfo : EIATTR_SW_WAR
	.align		4
.L_5329:
        /*0170*/ 	.byte	0x04, 0x36
        /*0172*/ 	.short	(.L_5331 - .L_5330)
.L_5330:
        /*0174*/ 	.word	0x00000008
.L_5331:


//--------------------- .nv.info._Z21kOptimizer32bit1StateIfLi1EEvPT_S1_PfS2_ffffffiffbi --------------------------
	.section	.nv.info._Z21kOptimizer32bit1StateIfLi1EEvPT_S1_PfS2_ffffffiffbi,"",@"SHT_CUDA_INFO"
	.sectionflags	@""
	.align	4


	//----- nvinfo : EIATTR_CUDA_API_VERSION
	.align		4
        /*0000*/ 	.byte	0x04, 0x37
        /*0002*/ 	.short	(.L_5333 - .L_5332)
.L_5332:
        /*0004*/ 	.word	0x00000082


	//----- nvinfo : EIATTR_KPARAM_INFO
	.align		4
.L_5333:
        /*0008*/ 	.byte	0x04, 0x17
        /*000a*/ 	.short	(.L_5335 - .L_5334)
.L_5334:
        /*000c*/ 	.word	0x00000000
        /*0010*/ 	.short	0x000e
        /*0012*/ 	.short	0x0048
        /*0014*/ 	.byte	0x00, 0xf0, 0x11, 0x00


	//----- nvinfo : EIATTR_KPARAM_INFO
	.align		4
.L_5335:
        /*0018*/ 	.byte	0x04, 0x17
        /*001a*/ 	.short	(.L_5337 - .L_5336)
.L_5336:
        /*001c*/ 	.word	0x00000000
        /*0020*/ 	.short	0x000d
        /*0022*/ 	.short	0x0044
        /*0024*/ 	.byte	0x00, 0xf0, 0x05, 0x00


	//----- nvinfo : EIATTR_KPARAM_INFO
	.align		4
.L_5337:
        /*0028*/ 	.byte	0x04, 0x17
        /*002a*/ 	.short	(.L_5339 - .L_5338)
.L_5338:
        /*002c*/ 	.word	0x00000000
        /*0030*/ 	.short	0x000c
        /*0032*/ 	.short	0x0040
        /*0034*/ 	.byte	0x00, 0xf0, 0x11, 0x00


	//----- nvinfo : EIATTR_KPARAM_INFO
	.align		4
.L_5339:
        /*0038*/ 	.byte	0x04, 0x17
        /*003a*/ 	.short	(.L_5341 - .L_5340)
.L_5340:
        /*003c*/ 	.word	0x00000000
        /*0040*/ 	.short	0x000b
        /*0042*/ 	.short	0x003c
        /*0044*/ 	.byte	0x00, 0xf0, 0x11, 0x00


	//----- nvinfo : EIATTR_KPARAM_INFO
	.align		4
.L_5341:
        /*0048*/ 	.byte	0x04, 0x17
        /*004a*/ 	.short	(.L_5343 - .L_5342)
.L_5342:
        /*004c*/ 	.word	0x00000000
        /*0050*/ 	.short	0x000a
        /*0052*/ 	.short	0x0038
        /*0054*/ 	.byte	0x00, 0xf0, 0x11, 0x00


	//----- nvinfo : EIATTR_KPARAM_INFO
	.align		4
.L_5343:
        /*0058*/ 	.byte	0x04, 0x17
        /*005a*/ 	.short	(.L_5345 - .L_5344)
.L_5344:
        /*005c*/ 	.word	0x00000000
        /*0060*/ 	.short	0x0009
        /*0062*/ 	.short	0x0034
        /*0064*/ 	.byte	0x00, 0xf0, 0x11, 0x00


	//----- nvinfo : EIATTR_KPARAM_INFO
	.align		4
.L_5345:
        /*0068*/ 	.byte	0x04, 0x17
        /*006a*/ 	.short	(.L_5347 - .L_5346)
.L_5346:
        /*006c*/ 	.word	0x00000000
        /*0070*/ 	.short	0x0008
        /*0072*/ 	.short	0x0030
        /*0074*/ 	.byte	0x00, 0xf0, 0x11, 0x00


	//----- nvinfo : EIATTR_KPARAM_INFO
	.align		4
.L_5347:
        /*0078*/ 	.byte	0x04, 0x17
        /*007a*/ 	.short	(.L_5349 - .L_5348)
.L_5348:
        /*007c*/ 	.word	0x00000000
        /*0080*/ 	.short	0x0007
        /*0082*/ 	.short	0x002c
        /*0084*/ 	.byte	0x00, 0xf0, 0x11, 0x00


	//----- nvinfo : EIATTR_KPARAM_INFO
	.align		4
.L_5349:
        /*0088*/ 	.byte	0x04, 0x17
        /*008a*/ 	.short	(.L_5351 - .L_5350)
.L_5350:
        /*008c*/ 	.word	0x00000000
        /*0090*/ 	.short	0x0006
        /*0092*/ 	.short	0x0028
        /*0094*/ 	.byte	0x00, 0xf0, 0x11, 0x00


	//----- nvinfo : EIATTR_KPARAM_INFO
	.align		4
.L_5351:
        /*0098*/ 	.byte	0x04, 0x17
        /*009a*/ 	.short	(.L_5353 - .L_5352)
.L_5352:
        /*009c*/ 	.word	0x00000000
        /*00a0*/ 	.short	0x0005
        /*00a2*/ 	.short	0x0024
        /*00a4*/ 	.byte	0x00, 0xf0, 0x11, 0x00


	//----- nvinfo : EIATTR_KPARAM_INFO
	.align		4
.L_5353:
        /*00a8*/ 	.byte	0x04, 0x17
        /*00aa*/ 	.short	(.L_5355 - .L_5354)
.L_5354:
        /*00ac*/ 	.word	0x00000000
        /*00b0*/ 	.short	0x0004
        /*00b2*/ 	.short	0x0020
        /*00b4*/ 	.byte	0x00, 0xf0, 0x11, 0x00


	//----- nvinfo : EIATTR_KPARAM_INFO
	.align		4
.L_5355:
        /*00b8*/ 	.byte	0x04, 0x17
        /*00ba*/ 	.short	(.L_5357 - .L_5356)
.L_5356:
        /*00bc*/ 	.word	0x00000000
        /*00c0*/ 	.short	0x0003
        /*00c2*/ 	.short	0x0018
        /*00c4*/ 	.byte	0x00, 0xf5, 0x21, 0x00


	//----- nvinfo : EIATTR_KPARAM_INFO
	.align		4
.L_5357:
        /*00c8*/ 	.byte	0x04, 0x17
        /*00ca*/ 	.short	(.L_5359 - .L_5358)
.L_5358:
        /*00cc*/ 	.word	0x00000000
        /*00d0*/ 	.short	0x0002
        /*00d2*/ 	.short	0x0010
        /*00d4*/ 	.byte	0x00, 0xf5, 0x21, 0x00


	//----- nvinfo : EIATTR_KPARAM_INFO
	.align		4
.L_5359:
        /*00d8*/ 	.byte	0x04, 0x17
        /*00da*/ 	.short	(.L_5361 - .L_5360)
.L_5360:
        /*00dc*/ 	.word	0x00000000
        /*00e0*/ 	.short	0x0001
        /*00e2*/ 	.short	0x0008
        /*00e4*/ 	.byte	0x00, 0xf5, 0x21, 0x00


	//----- nvinfo : EIATTR_KPARAM_INFO
	.align		4
.L_5361:
        /*00e8*/ 	.byte	0x04, 0x17
        /*00ea*/ 	.short	(.L_5363 - .L_5362)
.L_5362:
        /*00ec*/ 	.word	0x00000000
        /*00f0*/ 	.short	0x0000
        /*00f2*/ 	.short	0x0000
        /*00f4*/ 	.byte	0x00, 0xf5, 0x21, 0x00


	//----- nvinfo : EIATTR_SPARSE_MMA_MASK
	.align		4
.L_5363:
        /*00f8*/ 	.byte	0x03, 0x50
        /*00fa*/ 	.short	0x0000


	//----- nvinfo : EIATTR_MAXREG_COUNT
	.align		4
        /*00fc*/ 	.byte	0x03, 0x1b
        /*00fe*/ 	.short	0x0040


	//----- nvinfo : EIATTR_NUM_BARRIERS
	.align		4
        /*0100*/ 	.byte	0x02, 0x4c
        /*0102*/ 	.byte	0x01
	.zero		1


	//----- nvinfo : EIATTR_MERCURY_ISA_VERSION
	.align		4
        /*0104*/ 	.byte	0x03, 0x5f
        /*0106*/ 	.short	0x0101


	//----- nvinfo : EIATTR_COOP_GROUP_MASK_REGIDS
	.align		4
        /*0108*/ 	.byte	0x04, 0x29
        /*010a*/ 	.short	(.L_5365 - .L_5364)


	//   ....[0]....
.L_5364:
        /*010c*/ 	.word	0xffffffff


	//   ....[1]....
        /*0110*/ 	.word	0xffffffff


	//   ....[2]....
        /*0114*/ 	.word	0xffffffff


	//   ....[3]....
        /*0118*/ 	.word	0xffffffff


	//   ....[4]....
        /*011c*/ 	.word	0xffffffff


	//----- nvinfo : EIATTR_COOP_GROUP_INSTR_OFFSETS
	.align		4
.L_5365:
        /*0120*/ 	.byte	0x04, 0x28
        /*0122*/ 	.short	(.L_5367 - .L_5366)


	//   ....[0]....
.L_5366:
        /*0124*/ 	.word	0x000004c0


	//   ....[1]....
        /*0128*/ 	.word	0x00000590


	//   ....[2]....
        /*012c*/ 	.word	0x00000670


	//   ....[3]....
        /*0130*/ 	.word	0x00000a20


	//   ....[4]....
        /*0134*/ 	.word	0x00000b40


	//----- nvinfo : EIATTR_VRC_CTA_INIT_COUNT
	.align		4
.L_5367:
        /*0138*/ 	.byte	0x02, 0x4a
	.zero		1
	.zero		1


	//----- nvinfo : EIATTR_EXIT_INSTR_OFFSETS
	.align		4
        /*013c*/ 	.byte	0x04, 0x1c
        /*013e*/ 	.short	(.L_5369 - .L_5368)


	//   ....[0]....
.L_5368:
        /*0140*/ 	.word	0x000001c0


	//   ....[1]....
        /*0144*/ 	.word	0x00000c50


	//----- nvinfo : EIATTR_MAX_THREADS
	.align		4
.L_5369:
        /*0148*/ 	.byte	0x04, 0x05
        /*014a*/ 	.short	(.L_5371 - .L_5370)
.L_5370:
        /*014c*/ 	.word	0x00000400
        /*0150*/ 	.word	0x00000001
        /*0154*/ 	.word	0x00000001


	//----- nvinfo : EIATTR_CBANK_PARAM_SIZE
	.align		4
.L_5371:
        /*0158*/ 	.byte	0x03, 0x19
        /*015a*/ 	.short	0x004c


	//----- nvinfo : EIATTR_PARAM_CBANK
	.align		4
        /*015c*/ 	.byte	0x04, 0x0a
        /*015e*/ 	.short	(.L_5373 - .L_5372)
	.align		4
.L_5372:
        /*0160*/ 	.word	index@(.nv.constant0._Z21kOptimizer32bit1StateIfLi1EEvPT_S1_PfS2_ffffffiffbi)
        /*0164*/ 	.short	0x0380
        /*0166*/ 	.short	0x004c


	//----- nvinfo : EIATTR_SW_WAR
	.align		4
.L_5373:
        /*0168*/ 	.byte	0x04, 0x36
        /*016a*/ 	.short	(.L_5375 - .L_5374)
.L_5374:
        /*016c*/ 	.word	0x00000008
.L_5375:


//--------------------- .nv.info._Z21kOptimizer32bit1StateI6__halfLi1EEvPT_S2_PfS3_ffffffiffbi --------------------------
	.section	.nv.info._Z21kOptimizer32bit1StateI6__halfLi1EEvPT_S2_PfS3_ffffffiffbi,"",@"SHT_CUDA_INFO"
	.sectionflags	@""
	.align	4


	//----- nvinfo : EIATTR_CUDA_API_VERSION
	.align		4
        /*0000*/ 	.byte	0x04, 0x37
        /*0002*/ 	.short	(.L_5377 - .L_5376)
.L_5376:
        /*0004*/ 	.word	0x00000082


	//----- nvinfo : EIATTR_KPARAM_INFO
	.align		4
.L_5377:
        /*0008*/ 	.byte	0x04, 0x17
        /*000a*/ 	.short	(.L_5379 - .L_5378)
.L_5378:
        /*000c*/ 	.word	0x00000000
        /*0010*/ 	.short	0x000e
        /*0012*/ 	.short	0x0048
        /*0014*/ 	.byte	0x00, 0xf0, 0x11, 0x00


	//----- nvinfo : EIATTR_KPARAM_INFO
	.align		4
.L_5379:
        /*0018*/ 	.byte	0x04, 0x17
        /*001a*/ 	.short	(.L_5381 - .L_5380)
.L_5380:
        /*001c*/ 	.word	0x00000000
        /*0020*/ 	.short	0x000d
        /*0022*/ 	.short	0x0044
        /*0024*/ 	.byte	0x00, 0xf0, 0x05, 0x00


	//----- nvinfo : EIATTR_KPARAM_INFO
	.align		4
.L_5381:
        /*0028*/ 	.byte	0x04, 0x17
        /*002a*/ 	.short	(.L_5383 - .L_5382)
.L_5382:
        /*002c*/ 	.word	0x00000000
        /*0030*/ 	.short	0x000c
        /*0032*/ 	.short	0x0040
        /*0034*/ 	.byte	0x00, 0xf0, 0x11, 0x00


	//----- nvinfo : EIATTR_KPARAM_INFO
	.align		4
.L_5383:
        /*0038*/ 	.byte	0x04, 0x17
        /*003a*/ 	.short	(.L_5385 - .L_5384)
.L_5384:
        /*003c*/ 	.word	0x00000000
        /*0040*/ 	.short	0x000b
        /*0042*/ 	.short	0x003c
        /*0044*/ 	.byte	0x00, 0xf0, 0x11, 0x00


	//----- nvinfo : EIATTR_KPARAM_INFO
	.align		4
.L_5385:
        /*0048*/ 	.byte	0x04, 0x17
        /*004a*/ 	.short	(.L_5387 - .L_5386)
.L_5386:
        /*004c*/ 	.word	0x00000000
        /*0050*/ 	.short	0x000a
        /*0052*/ 	.short	0x0038
        /*0054*/ 	.byte	0x00, 0xf0, 0x11, 0x00


	//----- nvinfo : EIATTR_KPARAM_INFO
	.align		4
.L_5387:
        /*0058*/ 	.byte	0x04, 0x17
        /*005a*/ 	.short	(.L_5389 - .L_5388)
.L_5388:
        /*005c*/ 	.word	0x00000000
        /*0060*/ 	.short	0x0009
        /*0062*/ 	.short	0x0034
        /*0064*/ 	.byte	0x00, 0xf0, 0x11, 0x00


	//----- nvinfo : EIATTR_KPARAM_INFO
	.align		4
.L_5389:
        /*0068*/ 	.byte	0x04, 0x17
        /*006a*/ 	.short	(.L_5391 - .L_5390)
.L_5390:
        /*006c*/ 	.word	0x00000000
        /*0070*/ 	.short	0x0008
        /*0072*/ 	.short	0x0030
        /*0074*/ 	.byte	0x00, 0xf0, 0x11, 0x00


	//----- nvinfo : EIATTR_KPARAM_INFO
	.align		4
.L_5391:
        /*0078*/ 	.byte	0x04, 0x17
        /*007a*/ 	.short	(.L_5393 - .L_5392)
.L_5392:
        /*007c*/ 	.word	0x00000000
        /*0080*/ 	.short	0x0007
        /*0082*/ 	.short	0x002c
        /*0084*/ 	.byte	0x00, 0xf0, 0x11, 0x00


	//----- nvinfo : EIATTR_KPARAM_INFO
	.align		4
.L_5393:
        /*0088*/ 	.byte	0x04, 0x17
        /*008a*/ 	.short	(.L_5395 - .L_5394)
.L_5394:
        /*008c*/ 	.word	0x00000000
        /*0090*/ 	.short	0x0006
        /*0092*/ 	.short	0x0028
        /*0094*/ 	.byte	0x00, 0xf0, 0x11, 0x00


	//----- nvinfo : EIATTR_KPARAM_INFO
	.align		4
.L_5395:
        /*0098*/ 	.byte	0x04, 0x17
        /*009a*/ 	.short	(.L_5397 - .L_5396)
.L_5396:
        /*009c*/ 	.word	0x00000000
        /*00a0*/ 	.short	0x0005
        /*00a2*/ 	.short	0x0024
        /*00a4*/ 	.byte	0x00, 0xf0, 0x11, 0x00


	//----- nvinfo : EIATTR_KPARAM_INFO
	.align		4
.L_5397:
        /*00a8*/ 	.byte	0x04, 0x17
        /*00aa*/ 	.short	(.L_5399 - .L_5398)
.L_5398:
        /*00ac*/ 	.word	0x00000000
        /*00b0*/ 	.short	0x0004
        /*00b2*/ 	.short	0x0020
        /*00b4*/ 	.byte	0x00, 0xf0, 0x11, 0x00


	//----- nvinfo : EIATTR_KPARAM_INFO
	.align		4
.L_5399:
        /*00b8*/ 	.byte	0x04, 0x17
        /*00ba*/ 	.short	(.L_5401 - .L_5400)
.L_5400:
        /*00bc*/ 	.word	0x00000000
        /*00c0*/ 	.short	0x0003
        /*00c2*/ 	.short	0x0018
        /*00c4*/ 	.byte	0x00, 0xf5, 0x21, 0x00


	//----- nvinfo : EIATTR_KPARAM_INFO
	.align		4
.L_5401:
        /*00c8*/ 	.byte	0x04, 0x17
        /*00ca*/ 	.short	(.L_5403 - .L_5402)
.L_5402:
        /*00cc*/ 	.word	0x00000000
        /*00d0*/ 	.short	0x0002
        /*00d2*/ 	.short	0x0010
        /*00d4*/ 	.byte	0x00, 0xf5, 0x21, 0x00


	//----- nvinfo : EIATTR_KPARAM_INFO
	.align		4
.L_5403:
        /*00d8*/ 	.byte	0x04, 0x17
        /*00da*/ 	.short	(.L_5405 - .L_5404)
.L_5404:
        /*00dc*/ 	.word	0x00000000
        /*00e0*/ 	.short	0x0001
        /*00e2*/ 	.short	0x0008
        /*00e4*/ 	.byte	0x00, 0xf5, 0x21, 0x00


	//----- nvinfo : EIATTR_KPARAM_INFO
	.align		4
.L_5405:
        /*00e8*/ 	.byte	0x04, 0x17
        /*00ea*/ 	.short	(.L_5407 - .L_5406)
.L_5406:
        /*00ec*/ 	.word	0x00000000
        /*00f0*/ 	.short	0x0000
        /*00f2*/ 	.short	0x0000
        /*00f4*/ 	.byte	0x00, 0xf5, 0x21, 0x00


	//----- nvinfo : EIATTR_SPARSE_MMA_MASK
	.align		4
.L_5407:
        /*00f8*/ 	.byte	0x03, 0x50
        /*00fa*/ 	.short	0x0000


	//----- nvinfo : EIATTR_MAXREG_COUNT
	.align		4
        /*00fc*/ 	.byte	0x03, 0x1b
        /*00fe*/ 	.short	0x0040


	//----- nvinfo : EIATTR_NUM_BARRIERS
	.align		4
        /*0100*/ 	.byte	0x02, 0x4c
        /*0102*/ 	.byte	0x01
	.zero		1


	//----- nvinfo : EIATTR_MERCURY_ISA_VERSION
	.align		4
        /*0104*/ 	.byte	0x03, 0x5f
        /*0106*/ 	.short	0x0101


	//----- nvinfo : EIATTR_COOP_GROUP_MASK_REGIDS
	.align		4
        /*0108*/ 	.byte	0x04, 0x29
        /*010a*/ 	.short	(.L_5409 - .L_5408)


	//   ....[0]....
.L_5408:
        /*010c*/ 	.word	0xffffffff


	//   ....[1]....
        /*0110*/ 	.word	0xffffffff


	//   ....[2]....
        /*0114*/ 	.word	0xffffffff


	//   ....[3]....
        /*0118*/ 	.word	0xffffffff


	//   ....[4]....
        /*011c*/ 	.word	0xffffffff


	//----- nvinfo : EIATTR_COOP_GROUP_INSTR_OFFSETS
	.align		4
.L_5409:
        /*0120*/ 	.byte	0x04, 0x28
        /*0122*/ 	.short	(.L_5411 - .L_5410)


	//   ....[0]....
.L_5410:
        /*0124*/ 	.word	0x000004e0


	//   ....[1]....
        /*0128*/ 	.word	0x000005d0


	//   ....[2]....
        /*012c*/ 	.word	0x000006b0


	//   ....[3]....
        /*0130*/ 	.word	0x00000d80


	//   ....[4]....
        /*0134*/ 	.word	0x00000ea0


	//----- nvinfo : EIATTR_VRC_CTA_INIT_COUNT
	.align		4
.L_5411:
        /*0138*/ 	.byte	0x02, 0x4a
	.zero		1
	.zero		1


	//----- nvinfo : EIATTR_EXIT_INSTR_OFFSETS
	.align		4
        /*013c*/ 	.byte	0x04, 0x1c
        /*013e*/ 	.short	(.L_5413 - .L_5412)


	//   ....[0]....
.L_5412:
        /*0140*/ 	.word	0x000001c0


	//   ....[1]....
        /*0144*/ 	.word	0x00000fb0


	//----- nvinfo : EIATTR_MAX_THREADS
	.align		4
.L_5413:
        /*0148*/ 	.byte	0x04, 0x05
        /*014a*/ 	.short	(.L_5415 - .L_5414)
.L_5414:
        /*014c*/ 	.word	0x00000400
        /*0150*/ 	.word	0x00000001
        /*0154*/ 	.word	0x00000001


	//----- nvinfo : EIATTR_CRS_STACK_SIZE
	.align		4
.L_5415:
        /*0158*/ 	.byte	0x04, 0x1e
        /*015a*/ 	.short	(.L_5417 - .L_5416)
.L_5416:
        /*015c*/ 	.word	0x00000000


	//----- nvinfo : EIATTR_CBANK_PARAM_SIZE
	.align		4
.L_5417:
        /*0160*/ 	.byte	0x03, 0x19
        /*0162*/ 	.short	0x004c


	//----- nvinfo : EIATTR_PARAM_CBANK
	.align		4
        /*0164*/ 	.byte	0x04, 0x0a
        /*0166*/ 	.short	(.L_5419 - .L_5418)
	.align		4
.L_5418:
        /*0168*/ 	.word	index@(.nv.constant0._Z21kOptimizer32bit1StateI6__halfLi1EEvPT_S2_PfS3_ffffffiffbi)
        /*016c*/ 	.short	0x0380
        /*016e*/ 	.short	0x004c


	//----- nvinfo : EIATTR_SW_WAR
	.align		4
.L_5419:
        /*0170*/ 	.byte	0x04, 0x36
        /*0172*/ 	.short	(.L_5421 - .L_5420)
.L_5420:
        /*0174*/ 	.word	0x00000008
.L_5421:


//--------------------- .nv.info._Z33kPreconditionOptimizer32bit1StateI13__nv_bfloat16Li4ELi4096ELi8EEvPT_S2_PfS3_ffffiffi --------------------------
	.section	.nv.info._Z33kPreconditionOptimizer32bit1StateI13__nv_bfloat16Li4ELi4096ELi8EEvPT_S2_PfS3_ffffiffi,"",@"SHT_CUDA_INFO"
	.sectionflags	@""
	.align	4


	//----- nvinfo : EIATTR_CUDA_API_VERSION
	.align		4
        /*0000*/ 	.byte	0x04, 0x37
        /*0002*/ 	.short	(.L_5423 - .L_5422)
.L_5422:
        /*0004*/ 	.word	0x00000082


	//----- nvinfo : EIATTR_KPARAM_INFO
	.align		4
.L_5423:
        /*0008*/ 	.byte	0x04, 0x17
        /*000a*/ 	.short	(.L_5425 - .L_5424)
.L_5424:
        /*000c*/ 	.word	0x00000000
        /*0010*/ 	.short	0x000b
        /*0012*/ 	.short	0x003c
        /*0014*/ 	.byte	0x00, 0xf0, 0x11, 0x00


	//----- nvinfo : EIATTR_KPARAM_INFO
	.align		4
.L_5425:
        /*0018*/ 	.byte	0x04, 0x17
        /*001a*/ 	.short	(.L_5427 - .L_5426)
.L_5426:
        /*001c*/ 	.word	0x00000000
        /*0020*/ 	.short	0x000a
        /*0022*/ 	.short	0x0038
        /*0024*/ 	.byte	0x00, 0xf0, 0x11, 0x00


	//----- nvinfo : EIATTR_KPARAM_INFO
	.align		4
.L_5427:
        /*0028*/ 	.byte	0x04, 0x17
        /*002a*/ 	.short	(.L_5429 - .L_5428)
.L_5428:
        /*002c*/ 	.word	0x00000000
        /*0030*/ 	.short	0x0009
        /*0032*/ 	.short	0x0034
        /*0034*/ 	.byte	0x00, 0xf0, 0x11, 0x00


	//----- nvinfo : EIATTR_KPARAM_INFO
	.align		4
.L_5429:
        /*0038*/ 	.byte	0x04, 0x17
        /*003a*/ 	.short	(.L_5431 - .L_5430)
.L_5430:
        /*003c*/ 	.word	0x00000000
        /*0040*/ 	.short	0x0008
        /*0042*/ 	.short	0x0030
        /*0044*/ 	.byte	0x00, 0xf0, 0x11, 0x00


	//----- nvinfo : EIATTR_KPARAM_INFO
	.align		4
.L_5431:
        /*0048*/ 	.byte	0x04, 0x17
        /*004a*/ 	.short	(.L_5433 - .L_5432)
.L_5432:
        /*004c*/ 	.word	0x00000000
        /*0050*/ 	.short	0x0007
        /*0052*/ 	.short	0x002c
        /*0054*/ 	.byte	0x00, 0xf0, 0x11, 0x00


	//----- nvinfo : EIATTR_KPARAM_INFO
	.align		4
.L_5433:
        /*0058*/ 	.byte	0x04, 0x17
        /*005a*/ 	.short	(.L_5435 - .L_5434)
.L_5434:
        /*005c*/ 	.word	0x00000000
        /*0060*/ 	.short	0x0006
        /*0062*/ 	.short	0x0028
        /*0064*/ 	.byte	0x00, 0xf0, 0x11, 0x00


	//----- nvinfo : EIATTR_KPARAM_INFO
	.align		4
.L_5435:
        /*0068*/ 	.byte	0x04, 0x17
        /*006a*/ 	.short	(.L_5437 - .L_5436)
.L_5436:
        /*006c*/ 	.word	0x00000000
        /*0070*/ 	.short	0x0005
        /*0072*/ 	.short	0x0024
        /*0074*/ 	.byte	0x00, 0xf0, 0x11, 0x00


	//----- nvinfo : EIATTR_KPARAM_INFO
	.align		4
.L_5437:
        /*0078*/ 	.byte	0x04, 0x17
        /*007a*/ 	.short	(.L_5439 - .L_5438)
.L_5438:
        /*007c*/ 	.word	0x00000000
        /*0080*/ 	.short	0x0004
        /*0082*/ 	.short	0x0020
        /*0084*/ 	.byte	0x00, 0xf0, 0x11, 0x00


	//----- nvinfo : EIATTR_KPARAM_INFO
	.align		4
.L_5439:
        /*0088*/ 	.byte	0x04, 0x17
        /*008a*/ 	.short	(.L_5441 - .L_5440)
.L_5440:
        /*008c*/ 	.word	0x00000000
        /*0090*/ 	.short	0x0003
        /*0092*/ 	.short	0x0018
        /*0094*/ 	.byte	0x00, 0xf5, 0x21, 0x00


	//----- nvinfo : EIATTR_KPARAM_INFO
	.align		4
.L_5441:
        /*0098*/ 	.byte	0x04, 0x17
        /*009a*/ 	.short	(.L_5443 - .L_5442)
.L_5442:
        /*009c*/ 	.word	0x00000000
        /*00a0*/ 	.short	0x0002
        /*00a2*/ 	.short	0x0010
        /*00a4*/ 	.byte	0x00, 0xf5, 0x21, 0x00


	//----- nvinfo : EIATTR_KPARAM_INFO
	.align		4
.L_5443:
        /*00a8*/ 	.byte	0x04, 0x17
        /*00aa*/ 	.short	(.L_5445 - .L_5444)
.L_5444:
        /*00ac*/ 	.word	0x00000000
        /*00b0*/ 	.short	0x0001
        /*00b2*/ 	.short	0x0008
        /*00b4*/ 	.byte	0x00, 0xf5, 0x21, 0x00


	//----- nvinfo : EIATTR_KPARAM_INFO
	.align		4
.L_5445:
        /*00b8*/ 	.byte	0x04, 0x17
        /*00ba*/ 	.short	(.L_5447 - .L_5446)
.L_5446:
        /*00bc*/ 	.word	0x00000000
        /*00c0*/ 	.short	0x0000
        /*00c2*/ 	.short	0x0000
        /*00c4*/ 	.byte	0x00, 0xf5, 0x21, 0x00


	//----- nvinfo : EIATTR_SPARSE_MMA_MASK
	.align		4
.L_5447:
        /*00c8*/ 	.byte	0x03, 0x50
        /*00ca*/ 	.short	0x0000


	//----- nvinfo : EIATTR_MAXREG_COUNT
	.align		4
        /*00cc*/ 	.byte	0x03, 0x1b
        /*00ce*/ 	.short	0x0080


	//----- nvinfo : EIATTR_NUM_BARRIERS
	.align		4
        /*00d0*/ 	.byte	0x02, 0x4c
        /*00d2*/ 	.byte	0x01
	.zero		1


	//----- nvinfo : EIATTR_MERCURY_ISA_VERSION
	.align		4
        /*00d4*/ 	.byte	0x03, 0x5f
        /*00d6*/ 	.short	0x0101


	//----- nvinfo : EIATTR_UNUSED_LOAD_BYTE_OFFSET
	.align		4
        /*00d8*/ 	.byte	0x04, 0x44
        /*00da*/ 	.short	(.L_5449 - .L_5448)


	//   ....[0]....
.L_5448:
        /*00dc*/ 	.word	0x000010e0
        /*00e0*/ 	.word	0x0000fff0


	//   ....[1]....
        /*00e4*/ 	.word	0x000013d0
        /*00e8*/ 	.word	0x0000fff0


	//----- nvinfo : EIATTR_COOP_GROUP_MASK_REGIDS
	.align		4
.L_5449:
        /*00ec*/ 	.byte	0x04, 0x29
        /*00ee*/ 	.short	(.L_5451 - .L_5450)


	//   ....[0]....
.L_5450:
        /*00f0*/ 	.word	0xffffffff


	//   ....[1]....
        /*00f4*/ 	.word	0xffffffff


	//   ....[2]....
        /*00f8*/ 	.word	0xffffffff


	//   ....[3]....
        /*00fc*/ 	.word	0xffffffff


	//   ....[4]....
        /*0100*/ 	.word	0xffffffff


	//   ....[5]....
        /*0104*/ 	.word	0xffffffff


	//   ....[6]....
        /*0108*/ 	.word	0xffffffff


	//   ....[7]....
        /*010c*/ 	.word	0xffffffff


	//   ....[8]....
        /*0110*/ 	.word	0xffffffff


	//   ....[9]....
        /*0114*/ 	.word	0xffffffff


	//   ....[10]....
        /*0118*/ 	.word	0xffffffff


	//   ....[11]....
        /*011c*/ 	.word	0xffffffff


	//   ....[12]....
        /*0120*/ 	.word	0xffffffff


	//----- nvinfo : EIATTR_COOP_GROUP_INSTR_OFFSETS
	.align		4
.L_5451:
        /*0124*/ 	.byte	0x04, 0x28
        /*0126*/ 	.short	(.L_5453 - .L_5452)


	//   ....[0]....
.L_5452:
        /*0128*/ 	.word	0x00000730


	//   ....[1]....
        /*012c*/ 	.word	0x00000ba0


	//   ....[2]....
        /*0130*/ 	.word	0x00000fb0


	//   ....[3]....
        /*0134*/ 	.word	0x00000fe0


	//   ....[4]....
        /*0138*/ 	.word	0x00001000


	//   ....[5]....
        /*013c*/ 	.word	0x00001020


	//   ....[6]....
        /*0140*/ 	.word	0x00001040


	//   ....[7]....
        /*0144*/ 	.word	0x00001260


	//   ....[8]....
        /*0148*/ 	.word	0x00001280


	//   ....[9]....
        /*014c*/ 	.word	0x000012a0


	//   ....[10]....
        /*0150*/ 	.word	0x000012c0


	//   ....[11]....
        /*0154*/ 	.word	0x000012e0


	//   ....[12]....
        /*0158*/ 	.word	0x00001600


	//----- nvinfo : EIATTR_VRC_CTA_INIT_COUNT
	.align		4
.L_5453:
        /*015c*/ 	.byte	0x02, 0x4a
	.zero		1
	.zero		1


	//----- nvinfo : EIATTR_EXIT_INSTR_OFFSETS
	.align		4
        /*0160*/ 	.byte	0x04, 0x1c
        /*0162*/ 	.short	(.L_5455 - .L_5454)


	//   ....[0]....
.L_5454:
        /*0164*/ 	.word	0x000000d0


	//   ....[1]....
        /*0168*/ 	.word	0x00001620


	//----- nvinfo : EIATTR_MAX_THREADS
	.align		4
.L_5455:
        /*016c*/ 	.byte	0x04, 0x05
        /*016e*/ 	.short	(.L_5457 - .L_5456)
.L_5456:
        /*0170*/ 	.word	0x00000200
        /*0174*/ 	.word	0x00000001
        /*0178*/ 	.word	0x00000001


	//----- nvinfo : EIATTR_CRS_STACK_SIZE
	.align		4
.L_5457:
        /*017c*/ 	.byte	0x04, 0x1e
        /*017e*/ 	.short	(.L_5459 - .L_5458)
.L_5458:
        /*0180*/ 	.word	0x00000000


	//----- nvinfo : EIATTR_CBANK_PARAM_SIZE
	.align		4
.L_5459:
        /*0184*/ 	.byte	0x03, 0x19
        /*0186*/ 	.short	0x0040


	//----- nvinfo : EIATTR_PARAM_CBANK
	.align		4
        /*0188*/ 	.byte	0x04, 0x0a
        /*018a*/ 	.short	(.L_5461 - .L_5460)
	.align		4
.L_5460:
        /*018c*/ 	.word	index@(.nv.constant0._Z33kPreconditionOptimizer32bit1StateI13__nv_bfloat16Li4ELi4096ELi8EEvPT_S2_PfS3_ffffiffi)
        /*0190*/ 	.short	0x0380
        /*0192*/ 	.short	0x0040


	//----- nvinfo : EIATTR_SW_WAR
	.align		4
.L_5461:
        /*0194*/ 	.byte	0x04, 0x36
        /*0196*/ 	.short	(.L_5463 - .L_5462)
.L_5462:
        /*0198*/ 	.word	0x00000008
.L_5463:


//--------------------- .nv.info._Z33kPreconditionOptimizer32bit1StateIfLi4ELi4096ELi8EEvPT_S1_PfS2_ffffiffi --------------------------
	.section	.nv.info._Z33kPreconditionOptimizer32bit1StateIfLi4ELi4096ELi8EEvPT_S1_PfS2_ffffiffi,"",@"SHT_CUDA_INFO"
	.sectionflags	@""
	.align	4


	//----- nvinfo : EIATTR_CUDA_API_VERSION
	.align		4
        /*0000*/ 	.byte	0x04, 0x37
        /*0002*/ 	.short	(.L_5465 - .L_5464)
.L_5464:
        /*0004*/ 	.word	0x00000082


	//----- nvinfo : EIATTR_KPARAM_INFO
	.align		4
.L_5465:
        /*0008*/ 	.byte	0x04, 0x17
        /*000a*/ 	.short	(.L_5467 - .L_5466)
.L_5466:
        /*000c*/ 	.word	0x00000000
        /*0010*/ 	.short	0x000b
        /*0012*/ 	.short	0x003c
        /*0014*/ 	.byte	0x00, 0xf0, 0x11, 0x00


	//----- nvinfo : EIATTR_KPARAM_INFO
	.align		4
.L_5467:
        /*0018*/ 	.byte	0x04, 0x17
        /*001a*/ 	.short	(.L_5469 - .L_5468)
.L_5468:
        /*001c*/ 	.word	0x00000000
        /*0020*/ 	.short	0x000a
        /*0022*/ 	.short	0x0038
        /*0024*/ 	.byte	0x00, 0xf0, 0x11, 0x00


	//----- nvinfo : EIATTR_KPARAM_INFO
	.align		4
.L_5469:
        /*0028*/ 	.byte	0x04, 0x17
        /*002a*/ 	.short	(.L_5471 - .L_5470)
.L_5470:
        /*002c*/ 	.word	0x00000000
        /*0030*/ 	.short	0x0009
        /*0032*/ 	.short	0x0034
        /*0034*/ 	.byte	0x00, 0xf0, 0x11, 0x00


	//----- nvinfo : EIATTR_KPARAM_INFO
	.align		4
.L_5471:
        /*0038*/ 	.byte	0x04, 0x17
        /*003a*/ 	.short	(.L_5473 - .L_5472)
.L_5472:
        /*003c*/ 	.word	0x00000000
        /*0040*/ 	.short	0x0008
        /*0042*/ 	.short	0x0030
        /*0044*/ 	.byte	0x00, 0xf0, 0x11, 0x00


	//----- nvinfo : EIATTR_KPARAM_INFO
	.align		4
.L_5473:
        /*0048*/ 	.byte	0x04, 0x17
        /*004a*/ 	.short	(.L_5475 - .L_5474)
.L_5474:
        /*004c*/ 	.word	0x00000000
        /*0050*/ 	.short	0x0007
        /*0052*/ 	.short	0x002c
        /*0054*/ 	.byte	0x00, 0xf0, 0x11, 0x00


	//----- nvinfo : EIATTR_KPARAM_INFO
	.align		4
.L_5475:
        /*0058*/ 	.byte	0x04, 0x17
        /*005a*/ 	.short	(.L_5477 - .L_5476)
.L_5476:
        /*005c*/ 	.word	0x00000000
        /*0060*/ 	.short	0x0006
        /*0062*/ 	.short	0x0028
        /*0064*/ 	.byte	0x00, 0xf0, 0x11, 0x00


	//----- nvinfo : EIATTR_KPARAM_INFO
	.align		4
.L_5477:
        /*0068*/ 	.byte	0x04, 0x17
        /*006a*/ 	.short	(.L_5479 - .L_5478)
.L_5478:
        /*006c*/ 	.word	0x00000000
        /*0070*/ 	.short	0x0005
        /*0072*/ 	.short	0x0024
        /*0074*/ 	.byte	0x00, 0xf0, 0x11, 0x00


	//----- nvinfo : EIATTR_KPARAM_INFO
	.align		4
.L_5479:
        /*0078*/ 	.byte	0x04, 0x17
        /*007a*/ 	.short	(.L_5481 - .L_5480)
.L_5480:
        /*007c*/ 	.word	0x00000000
        /*0080*/ 	.short	0x0004
        /*0082*/ 	.short	0x0020
        /*0084*/ 	.byte	0x00, 0xf0, 0x11, 0x00


	//----- nvinfo : EIATTR_KPARAM_INFO
	.align		4
.L_5481:
        /*0088*/ 	.byte	0x04, 0x17
        /*008a*/ 	.short	(.L_5483 - .L_5482)
.L_5482:
        /*008c*/ 	.word	0x00000000
        /*0090*/ 	.short	0x0003
        /*0092*/ 	.short	0x0018
        /*0094*/ 	.byte	0x00, 0xf5, 0x21, 0x00


	//----- nvinfo : EIATTR_KPARAM_INFO
	.align		4
.L_5483:
        /*0098*/ 	.byte	0x04, 0x17
        /*009a*/ 	.short	(.L_5485 - .L_5484)
.L_5484:
        /*009c*/ 	.word	0x00000000
        /*00a0*/ 	.short	0x0002
        /*00a2*/ 	.short	0x0010
        /*00a4*/ 	.byte	0x00, 0xf5, 0x21, 0x00


	//----- nvinfo : EIATTR_KPARAM_INFO
	.align		4
.L_5485:
        /*00a8*/ 	.byte	0x04, 0x17
        /*00aa*/ 	.short	(.L_5487 - .L_5486)
.L_5486:
        /*00ac*/ 	.word	0x00000000
        /*00b0*/ 	.short	0x0001
        /*00b2*/ 	.short	0x0008
        /*00b4*/ 	.byte	0x00, 0xf5, 0x21, 0x00


	//----- nvinfo : EIATTR_KPARAM_INFO
	.align		4
.L_5487:
        /*00b8*/ 	.byte	0x04, 0x17
        /*00ba*/ 	.short	(.L_5489 - .L_5488)
.L_5488:
        /*00bc*/ 	.word	0x00000000
        /*00c0*/ 	.short	0x0000
        /*00c2*/ 	.short	0x0000
        /*00c4*/ 	.byte	0x00, 0xf5, 0x21, 0x00


	//----- nvinfo : EIATTR_SPARSE_MMA_MASK
	.align		4
.L_5489:
        /*00c8*/ 	.byte	0x03, 0x50
        /*00ca*/ 	.short	0x0000


	//----- nvinfo : EIATTR_MAXREG_COUNT
	.align		4
        /*00cc*/ 	.byte	0x03, 0x1b
        /*00ce*/ 	.short	0x0080


	//----- nvinfo : EIATTR_NUM_BARRIERS
	.align		4
        /*00d0*/ 	.byte	0x02, 0x4c
        /*00d2*/ 	.byte	0x01
	.zero		1


	//----- nvinfo : EIATTR_MERCURY_ISA_VERSION
	.align		4
        /*00d4*/ 	.byte	0x03, 0x5f
        /*00d6*/ 	.short	0x0101


	//----- nvinfo : EIATTR_UNUSED_LOAD_BYTE_OFFSET
	.align		4
        /*00d8*/ 	.byte	0x04, 0x44
        /*00da*/ 	.short	(.L_5491 - .L_5490)


	//   ....[0]....
.L_5490:
        /*00dc*/ 	.word	0x00000eb0
        /*00e0*/ 	.word	0x0000fff0


	//   ....[1]....
        /*00e4*/ 	.word	0x000011a0
        /*00e8*/ 	.word	0x0000fff0


	//----- nvinfo : EIATTR_COOP_GROUP_MASK_REGIDS
	.align		4
.L_5491:
        /*00ec*/ 	.byte	0x04, 0x29
        /*00ee*/ 	.short	(.L_5493 - .L_5492)


	//   ....[0]....
.L_5492:
        /*00f0*/ 	.word	0xffffffff


	//   ....[1]....
        /*00f4*/ 	.word	0xffffffff


	//   ....[2]....
        /*00f8*/ 	.word	0xffffffff


	//   ....[3]....
        /*00fc*/ 	.word	0xffffffff


	//   ....[4]....
        /*0100*/ 	.word	0xffffffff


	//   ....[5]....
        /*0104*/ 	.word	0xffffffff


	//   ....[6]....
        /*0108*/ 	.word	0xffffffff


	//   ....[7]....
        /*010c*/ 	.word	0xffffffff


	//   ....[8]....
        /*0110*/ 	.word	0xffffffff


	//   ....[9]....
        /*0114*/ 	.word	0xffffffff


	//   ....[10]....
        /*0118*/ 	.word	0xffffffff


	//   ....[11]....
        /*011c*/ 	.word	0xffffffff


	//   ....[12]....
        /*0120*/ 	.word	0xffffffff


	//----- nvinfo : EIATTR_COOP_GROUP_INSTR_OFFSETS
	.align		4
.L_5493:
        /*0124*/ 	.byte	0x04, 0x28
        /*0126*/ 	.short	(.L_5495 - .L_5494)


	//   ....[0]....
.L_5494:
        /*0128*/ 	.word	0x00000750


	//   ....[1]....
        /*012c*/ 	.word	0x000009b0


	//   ....[2]....
        /*0130*/ 	.word	0x00000d80


	//   ....[3]....
        /*0134*/ 	.word	0x00000db0


	//   ....[4]....
        /*0138*/ 	.word	0x00000dd0


	//   ....[5]....
        /*013c*/ 	.word	0x00000df0


	//   ....[6]....
        /*0140*/ 	.word	0x00000e10


	//   ....[7]....
        /*0144*/ 	.word	0x00001030


	//   ....[8]....
        /*0148*/ 	.word	0x00001050


	//   ....[9]....
        /*014c*/ 	.word	0x00001070


	//   ....[10]....
        /*0150*/ 	.word	0x00001090


	//   ....[11]....
        /*0154*/ 	.word	0x000010b0


	//   ....[12]....
        /*0158*/ 	.word	0x000013d0


	//----- nvinfo : EIATTR_VRC_CTA_INIT_COUNT
	.align		4
.L_5495:
        /*015c*/ 	.byte	0x02, 0x4a
	.zero		1
	.zero		1


	//----- nvinfo : EIATTR_EXIT_INSTR_OFFSETS
	.align		4
        /*0160*/ 	.byte	0x04, 0x1c
        /*0162*/ 	.short	(.L_5497 - .L_5496)


	//   ....[0]....
.L_5496:
        /*0164*/ 	.word	0x000000d0


	//   ....[1]....
        /*0168*/ 	.word	0x000013f0


	//----- nvinfo : EIATTR_MAX_THREADS
	.align		4
.L_5497:
        /*016c*/ 	.byte	0x04, 0x05
        /*016e*/ 	.short	(.L_5499 - .L_5498)
.L_5498:
        /*0170*/ 	.word	0x00000200
        /*0174*/ 	.word	0x00000001
        /*0178*/ 	.word	0x00000001


	//----- nvinfo : EIATTR_CRS_STACK_SIZE
	.align		4
.L_5499:
        /*017c*/ 	.byte	0x04, 0x1e
        /*017e*/ 	.short	(.L_5501 - .L_5500)
.L_5500:
        /*0180*/ 	.word	0x00000000


	//----- nvinfo : EIATTR_CBANK_PARAM_SIZE
	.align		4
.L_5501:
        /*0184*/ 	.byte	0x03, 0x19
        /*0186*/ 	.short	0x0040


	//----- nvinfo : EIATTR_PARAM_CBANK
	.align		4
        /*0188*/ 	.byte	0x04, 0x0a
        /*018a*/ 	.short	(.L_5503 - .L_5502)
	.align		4
.L_5502:
        /*018c*/ 	.word	index@(.nv.constant0._Z33kPreconditionOptimizer32bit1StateIfLi4ELi4096ELi8EEvPT_S1_PfS2_ffffiffi)
        /*0190*/ 	.short	0x0380
        /*0192*/ 	.short	0x0040


	//----- nvinfo : EIATTR_SW_WAR
	.align		4
.L_5503:
        /*0194*/ 	.byte	0x04, 0x36
        /*0196*/ 	.short	(.L_5505 - .L_5504)
.L_5504:
        /*0198*/ 	.word	0x00000008
.L_5505:


//--------------------- .nv.info._Z33kPreconditionOptimizer32bit1StateI6__halfLi4ELi4096ELi8EEvPT_S2_PfS3_ffffiffi --------------------------
	.section	.nv.info._Z33kPreconditionOptimizer32bit1StateI6__halfLi4ELi4096ELi8EEvPT_S2_PfS3_ffffiffi,"",@"SHT_CUDA_INFO"
	.sectionflags	@""
	.align	4


	//----- nvinfo : EIATTR_CUDA_API_VERSION
	.align		4
        /*0000*/ 	.byte	0x04, 0x37
        /*0002*/ 	.short	(.L_5507 - .L_5506)
.L_5506:
        /*0004*/ 	.word	0x00000082


	//----- nvinfo : EIATTR_KPARAM_INFO
	.align		4
.L_5507:
        /*0008*/ 	.byte	0x04, 0x17
        /*000a*/ 	.short	(.L_5509 - .L_5508)
.L_5508:
        /*000c*/ 	.word	0x00000000
        /*0010*/ 	.short	0x000b
        /*0012*/ 	.short	0x003c
        /*0014*/ 	.byte	0x00, 0xf0, 0x11, 0x00


	//----- nvinfo : EIATTR_KPARAM_INFO
	.align		4
.L_5509:
        /*0018*/ 	.byte	0x04, 0x17
        /*001a*/ 	.short	(.L_5511 - .L_5510)
.L_5510:
        /*001c*/ 	.word	0x00000000
        /*0020*/ 	.short	0x000a
        /*0022*/ 	.short	0x0038
        /*0024*/ 	.byte	0x00, 0xf0, 0x11, 0x00


	//----- nvinfo : EIATTR_KPARAM_INFO
	.align		4
.L_5511:
        /*0028*/ 	.byte	0x04, 0x17
        /*002a*/ 	.short	(.L_5513 - .L_5512)
.L_5512:
        /*002c*/ 	.word	0x00000000
        /*0030*/ 	.short	0x0009
        /*0032*/ 	.short	0x0034
        /*0034*/ 	.byte	0x00, 0xf0, 0x11, 0x00


	//----- nvinfo : EIATTR_KPARAM_INFO
	.align		4
.L_5513:
        /*0038*/ 	.byte	0x04, 0x17
        /*003a*/ 	.short	(.L_5515 - .L_5514)
.L_5514:
        /*003c*/ 	.word	0x00000000
        /*0040*/ 	.short	0x0008
        /*0042*/ 	.short	0x0030
        /*0044*/ 	.byte	0x00, 0xf0, 0x11, 0x00


	//----- nvinfo : EIATTR_KPARAM_INFO
	.align		4
.L_5515:
        /*0048*/ 	.byte	0x04, 0x17
        /*004a*/ 	.short	(.L_5517 - .L_5516)
.L_5516:
        /*004c*/ 	.word	0x00000000
        /*0050*/ 	.short	0x0007
        /*0052*/ 	.short	0x002c
        /*0054*/ 	.byte	0x00, 0xf0, 0x11, 0x00


	//----- nvinfo : EIATTR_KPARAM_INFO
	.align		4
.L_5517:
        /*0058*/ 	.byte	0x04, 0x17
        /*005a*/ 	.short	(.L_5519 - .L_5518)
.L_5518:
        /*005c*/ 	.word	0x00000000
        /*0060*/ 	.short	0x0006
        /*0062*/ 	.short	0x0028
        /*0064*/ 	.byte	0x00, 0xf0, 0x11, 0x00


	//----- nvinfo : EIATTR_KPARAM_INFO
	.align		4
.L_5519:
        /*0068*/ 	.byte	0x04, 0x17
        /*006a*/ 	.short	(.L_5521 - .L_5520)
.L_5520:
        /*006c*/ 	.word	0x00000000
        /*0070*/ 	.short	0x0005
        /*0072*/ 	.short	0x0024
        /*0074*/ 	.byte	0x00, 0xf0, 0x11, 0x00


	//----- nvinfo : EIATTR_KPARAM_INFO
	.align		4
.L_5521:
        /*0078*/ 	.byte	0x04, 0x17
        /*007a*/ 	.short	(.L_5523 - .L_5522)
.L_5522:
        /*007c*/ 	.word	0x00000000
        /*0080*/ 	.short	0x0004
        /*0082*/ 	.short	0x0020
        /*0084*/ 	.byte	0x00, 0xf0, 0x11, 0x00


	//----- nvinfo : EIATTR_KPARAM_INFO
	.align		4
.L_5523:
        /*0088*/ 	.byte	0x04, 0x17
        /*008a*/ 	.short	(.L_5525 - .L_5524)
.L_5524:
        /*008c*/ 	.word	0x00000000
        /*0090*/ 	.short	0x0003
        /*0092*/ 	.short	0x0018
        /*0094*/ 	.byte	0x00, 0xf5, 0x21, 0x00


	//----- nvinfo : EIATTR_KPARAM_INFO
	.align		4
.L_5525:
        /*0098*/ 	.byte	0x04, 0x17
        /*009a*/ 	.short	(.L_5527 - .L_5526)
.L_5526:
        /*009c*/ 	.word	0x00000000
        /*00a0*/ 	.short	0x0002
        /*00a2*/ 	.short	0x0010
        /*00a4*/ 	.byte	0x00, 0xf5, 0x21, 0x00


	//----- nvinfo : EIATTR_KPARAM_INFO
	.align		4
.L_5527:
        /*00a8*/ 	.byte	0x04, 0x17
        /*00aa*/ 	.short	(.L_5529 - .L_5528)
.L_5528:
        /*00ac*/ 	.word	0x00000000
        /*00b0*/ 	.short	0x0001
        /*00b2*/ 	.short	0x0008
        /*00b4*/ 	.byte	0x00, 0xf5, 0x21, 0x00


	//----- nvinfo : EIATTR_KPARAM_INFO
	.align		4
.L_5529:
        /*00b8*/ 	.byte	0x04, 0x17
        /*00ba*/ 	.short	(.L_5531 - .L_5530)
.L_5530:
        /*00bc*/ 	.word	0x00000000
        /*00c0*/ 	.short	0x0000
        /*00c2*/ 	.short	0x0000
        /*00c4*/ 	.byte	0x00, 0xf5, 0x21, 0x00


	//----- nvinfo : EIATTR_SPARSE_MMA_MASK
	.align		4
.L_5531:
        /*00c8*/ 	.byte	0x03, 0x50
        /*00ca*/ 	.short	0x0000


	//----- nvinfo : EIATTR_MAXREG_COUNT
	.align		4
        /*00cc*/ 	.byte	0x03, 0x1b
        /*00ce*/ 	.short	0x0080


	//----- nvinfo : EIATTR_NUM_BARRIERS
	.align		4
        /*00d0*/ 	.byte	0x02, 0x4c
        /*00d2*/ 	.byte	0x01
	.zero		1


	//----- nvinfo : EIATTR_MERCURY_ISA_VERSION
	.align		4
        /*00d4*/ 	.byte	0x03, 0x5f
        /*00d6*/ 	.short	0x0101


	//----- nvinfo : EIATTR_UNUSED_LOAD_BYTE_OFFSET
	.align		4
        /*00d8*/ 	.byte	0x04, 0x44
        /*00da*/ 	.short	(.L_5533 - .L_5532)


	//   ....[0]....
.L_5532:
        /*00dc*/ 	.word	0x00001090
        /*00e0*/ 	.word	0x0000fff0


	//   ....[1]....
        /*00e4*/ 	.word	0x00001380
        /*00e8*/ 	.word	0x0000fff0


	//----- nvinfo : EIATTR_COOP_GROUP_MASK_REGIDS
	.align		4
.L_5533:
        /*00ec*/ 	.byte	0x04, 0x29
        /*00ee*/ 	.short	(.L_5535 - .L_5534)


	//   ....[0]....
.L_5534:
        /*00f0*/ 	.word	0xffffffff


	//   ....[1]....
        /*00f4*/ 	.word	0xffffffff


	//   ....[2]....
        /*00f8*/ 	.word	0xffffffff


	//   ....[3]....
        /*00fc*/ 	.word	0xffffffff


	//   ....[4]....
        /*0100*/ 	.word	0xffffffff


	//   ....[5]....
        /*0104*/ 	.word	0xffffffff


	//   ....[6]....
        /*0108*/ 	.word	0xffffffff


	//   ....[7]....
        /*010c*/ 	.word	0xffffffff


	//   ....[8]....
        /*0110*/ 	.word	0xffffffff


	//   ....[9]....
        /*0114*/ 	.word	0xffffffff


	//   ....[10]....
        /*0118*/ 	.word	0xffffffff


	//   ....[11]....
        /*011c*/ 	.word	0xffffffff


	//   ....[12]....
        /*0120*/ 	.word	0xffffffff


	//----- nvinfo : EIATTR_COOP_GROUP_INSTR_OFFSETS
	.align		4
.L_5535:
        /*0124*/ 	.byte	0x04, 0x28
        /*0126*/ 	.short	(.L_5537 - .L_5536)


	//   ....[0]....
.L_5536:
        /*0128*/ 	.word	0x00000730


	//   ....[1]....
        /*012c*/ 	.word	0x00000b20


	//   ....[2]....
        /*0130*/ 	.word	0x00000f60


	//   ....[3]....
        /*0134*/ 	.word	0x00000f90


	//   ....[4]....
        /*0138*/ 	.word	0x00000fb0


	//   ....[5]....
        /*013c*/ 	.word	0x00000fd0


	//   ....[6]....
        /*0140*/ 	.word	0x00000ff0


	//   ....[7]....
        /*0144*/ 	.word	0x00001210


	//   ....[8]....
        /*0148*/ 	.word	0x00001230


	//   ....[9]....
        /*014c*/ 	.word	0x00001250


	//   ....[10]....
        /*0150*/ 	.word	0x00001270


	//   ....[11]....
        /*0154*/ 	.word	0x00001290


	//   ....[12]....
        /*0158*/ 	.word	0x000015b0


	//----- nvinfo : EIATTR_VRC_CTA_INIT_COUNT
	.align		4
.L_5537:
        /*015c*/ 	.byte	0x02, 0x4a
	.zero		1
	.zero		1


	//----- nvinfo : EIATTR_EXIT_INSTR_OFFSETS
	.align		4
        /*0160*/ 	.byte	0x04, 0x1c
        /*0162*/ 	.short	(.L_5539 - .L_5538)


	//   ....[0]....
.L_5538:
        /*0164*/ 	.word	0x000000d0


	//   ....[1]....
        /*0168*/ 	.word	0x000015d0


	//----- nvinfo : EIATTR_MAX_THREADS
	.align		4
.L_5539:
        /*016c*/ 	.byte	0x04, 0x05
        /*016e*/ 	.short	(.L_5541 - .L_5540)
.L_5540:
        /*0170*/ 	.word	0x00000200
        /*0174*/ 	.word	0x00000001
        /*0178*/ 	.word	0x00000001


	//----- nvinfo : EIATTR_CRS_STACK_SIZE
	.align		4
.L_5541:
        /*017c*/ 	.byte	0x04, 0x1e
        /*017e*/ 	.short	(.L_5543 - .L_5542)
.L_5542:
        /*0180*/ 	.word	0x00000000


	//----- nvinfo : EIATTR_CBANK_PARAM_SIZE
	.align		4
.L_5543:
        /*0184*/ 	.byte	0x03, 0x19
        /*0186*/ 	.short	0x0040


	//----- nvinfo : EIATTR_PARAM_CBANK
	.align		4
        /*0188*/ 	.byte	0x04, 0x0a
        /*018a*/ 	.short	(.L_5545 - .L_5544)
	.align		4
.L_5544:
        /*018c*/ 	.word	index@(.nv.constant0._Z33kPreconditionOptimizer32bit1StateI6__halfLi4ELi4096ELi8EEvPT_S2_PfS3_ffffiffi)
        /*0190*/ 	.short	0x0380
        /*0192*/ 	.short	0x0040


	//----- nvinfo : EIATTR_SW_WAR
	.align		4
.L_5545:
        /*0194*/ 	.byte	0x04, 0x36
        /*0196*/ 	.short	(.L_5547 - .L_5546)
.L_5546:
        /*0198*/ 	.word	0x00000008
.L_5547:


//--------------------- .nv.info._Z33kPreconditionOptimizer32bit1StateI13__nv_bfloat16Li5ELi4096ELi8EEvPT_S2_PfS3_ffffiffi --------------------------
	.section	.nv.info._Z33kPreconditionOptimizer32bit1StateI13__nv_bfloat16Li5ELi4096ELi8EEvPT_S2_PfS3_ffffiffi,"",@"SHT_CUDA_INFO"
	.sectionflags	@""
	.align	4


	//----- nvinfo : EIATTR_CUDA_API_VERSION
	.align		4
        /*0000*/ 	.byte	0x04, 0x37
        /*0002*/ 	.short	(.L_5549 - .L_5548)
.L_5548:
        /*0004*/ 	.word	0x00000082


	//----- nvinfo : EIATTR_KPARAM_INFO
	.align		4
.L_5549:
        /*0008*/ 	.byte	0x04, 0x17
        /*000a*/ 	.short	(.L_5551 - .L_5550)
.L_5550:
        /*000c*/ 	.word	0x00000000
        /*0010*/ 	.short	0x000b
        /*0012*/ 	.short	0x003c
        /*0014*/ 	.byte	0x00, 0xf0, 0x11, 0x00


	//----- nvinfo : EIATTR_KPARAM_INFO
	.align		4
.L_5551:
        /*0018*/ 	.byte	0x04, 0x17
        /*001a*/ 	.short	(.L_5553 - .L_5552)
.L_5552:
        /*001c*/ 	.word	0x00000000
        /*0020*/ 	.short	0x000a
        /*0022*/ 	.short	0x0038
        /*0024*/ 	.byte	0x00, 0xf0, 0x11, 0x00


	//----- nvinfo : EIATTR_KPARAM_INFO
	.align		4
.L_5553:
        /*0028*/ 	.byte	0x04, 0x17
        /*002a*/ 	.short	(.L_5555 - .L_5554)
.L_5554:
        /*002c*/ 	.word	0x00000000
        /*0030*/ 	.short	0x0009
        /*0032*/ 	.short	0x0034
        /*0034*/ 	.byte	0x00, 0xf0, 0x11, 0x00


	//----- nvinfo : EIATTR_KPARAM_INFO
	.align		4
.L_5555:
        /*0038*/ 	.byte	0x04, 0x17
        /*003a*/ 	.short	(.L_5557 - .L_5556)
.L_5556:
        /*003c*/ 	.word	0x00000000
        /*0040*/ 	.short	0x0008
        /*0042*/ 	.short	0x0030
        /*0044*/ 	.byte	0x00, 0xf0, 0x11, 0x00


	//----- nvinfo : EIATTR_KPARAM_INFO
	.align		4
.L_5557:
        /*0048*/ 	.byte	0x04, 0x17
        /*004a*/ 	.short	(.L_5559 - .L_5558)
.L_5558:
        /*004c*/ 	.word	0x00000000
        /*0050*/ 	.short	0x0007
        /*0052*/ 	.short	0x002c
        /*0054*/ 	.byte	0x00, 0xf0, 0x11, 0x00


	//----- nvinfo : EIATTR_KPARAM_INFO
	.align		4
.L_5559:
        /*0058*/ 	.byte	0x04, 0x17
        /*005a*/ 	.short	(.L_5561 - .L_5560)
.L_5560:
        /*005c*/ 	.word	0x00000000
        /*0060*/ 	.short	0x0006
        /*0062*/ 	.short	0x0028
        /*0064*/ 	.byte	0x00, 0xf0, 0x11, 0x00


	//----- nvinfo : EIATTR_KPARAM_INFO
	.align		4
.L_5561:
        /*0068*/ 	.byte	0x04, 0x17
        /*006a*/ 	.short	(.L_5563 - .L_5562)
.L_5562:
        /*006c*/ 	.word	0x00000000
        /*0070*/ 	.short	0x0005
        /*0072*/ 	.short	0x0024
        /*0074*/ 	.byte	0x00, 0xf0, 0x11, 0x00


	//----- nvinfo : EIATTR_KPARAM_INFO
	.align		4
.L_5563:
        /*0078*/ 	.byte	0x04, 0x17
        /*007a*/ 	.short	(.L_5565 - .L_5564)
.L_5564:
        /*007c*/ 	.word	0x00000000
        /*0080*/ 	.short	0x0004
        /*0082*/ 	.short	0x0020
        /*0084*/ 	.byte	0x00, 0xf0, 0x11, 0x00


	//----- nvinfo : EIATTR_KPARAM_INFO
	.align		4
.L_5565:
        /*0088*/ 	.byte	0x04, 0x17
        /*008a*/ 	.short	(.L_5567 - .L_5566)
.L_5566:
        /*008c*/ 	.word	0x00000000
        /*0090*/ 	.short	0x0003
        /*0092*/ 	.short	0x0018
        /*0094*/ 	.byte	0x00, 0xf5, 0x21, 0x00


	//----- nvinfo : EIATTR_KPARAM_INFO
	.align		4
.L_5567:
        /*0098*/ 	.byte	0x04, 0x17
        /*009a*/ 	.short	(.L_5569 - .L_5568)
.L_5568:
        /*009c*/ 	.word	0x00000000
        /*00a0*/ 	.short	0x0002
        /*00a2*/ 	.short	0x0010
        /*00a4*/ 	.byte	0x00, 0xf5, 0x21, 0x00


	//----- nvinfo : EIATTR_KPARAM_INFO
	.align		4
.L_5569:
        /*00a8*/ 	.byte	0x04, 0x17
        /*00aa*/ 	.short	(.L_5571 - .L_5570)
.L_5570:
        /*00ac*/ 	.word	0x00000000
        /*00b0*/ 	.short	0x0001
        /*00b2*/ 	.short	0x0008
        /*00b4*/ 	.byte	0x00, 0xf5, 0x21, 0x00


	//----- nvinfo : EIATTR_KPARAM_INFO
	.align		4
.L_5571:
        /*00b8*/ 	.byte	0x04, 0x17
        /*00ba*/ 	.short	(.L_5573 - .L_5572)
.L_5572:
        /*00bc*/ 	.word	0x00000000
        /*00c0*/ 	.short	0x0000
        /*00c2*/ 	.short	0x0000
        /*00c4*/ 	.byte	0x00, 0xf5, 0x21, 0x00


	//----- nvinfo : EIATTR_SPARSE_MMA_MASK
	.align		4
.L_5573:
        /*00c8*/ 	.byte	0x03, 0x50
        /*00ca*/ 	.short	0x0000


	//----- nvinfo : EIATTR_MAXREG_COUNT
	.align		4
        /*00cc*/ 	.byte	0x03, 0x1b
        /*00ce*/ 	.short	0x0080


	//----- nvinfo : EIATTR_NUM_BARRIERS
	.align		4
        /*00d0*/ 	.byte	0x02, 0x4c
        /*00d2*/ 	.byte	0x01
	.zero		1


	//----- nvinfo : EIATTR_MERCURY_ISA_VERSION
	.align		4
        /*00d4*/ 	.byte	0x03, 0x5f
        /*00d6*/ 	.short	0x0101


	//----- nvinfo : EIATTR_UNUSED_LOAD_BYTE_OFFSET
	.align		4
        /*00d8*/ 	.byte	0x04, 0x44
        /*00da*/ 	.short	(.L_5575 - .L_5574)


	//   ....[0]....
.L_5574:
        /*00dc*/ 	.word	0x00000f60
        /*00e0*/ 	.word	0x0000fff0


	//   ....[1]....
        /*00e4*/ 	.word	0x00001250
        /*00e8*/ 	.word	0x0000fff0


	//----- nvinfo : EIATTR_COOP_GROUP_MASK_REGIDS
	.align		4
.L_5575:
        /*00ec*/ 	.byte	0x04, 0x29
        /*00ee*/ 	.short	(.L_5577 - .L_5576)


	//   ....[0]....
.L_5576:
        /*00f0*/ 	.word	0xffffffff


	//   ....[1]....
        /*00f4*/ 	.word	0xffffffff


	//   ....[2]....
        /*00f8*/ 	.word	0xffffffff


	//   ....[3]....
        /*00fc*/ 	.word	0xffffffff


	//   ....[4]....
        /*0100*/ 	.word	0xffffffff


	//   ....[5]....
        /*0104*/ 	.word	0xffffffff


	//   ....[6]....
        /*0108*/ 	.word	0xffffffff


	//   ....[7]....
        /*010c*/ 	.word	0xffffffff


	//   ....[8]....
        /*0110*/ 	.word	0xffffffff


	//   ....[9]....
        /*0114*/ 	.word	0xffffffff


	//   ....[10]....
        /*0118*/ 	.word	0xffffffff


	//   ....[11]....
        /*011c*/ 	.word	0xffffffff


	//   ....[12]....
        /*0120*/ 	.word	0xffffffff


	//----- nvinfo : EIATTR_COOP_GROUP_INSTR_OFFSETS
	.align		4
.L_5577:
        /*0124*/ 	.byte	0x04, 0x28
        /*0126*/ 	.short	(.L_5579 - .L_5578)


	//   ....[0]....
.L_5578:
        /*0128*/ 	.word	0x00000760


	//   ....[1]....
        /*012c*/ 	.word	0x00000bb0


	//   ....[2]....
        /*0130*/ 	.word	0x00000e30


	//   ....[3]....
        /*0134*/ 	.word	0x00000e60


	//   ....[4]....
        /*0138*/ 	.word	0x00000e80


	//   ....[5]....
        /*013c*/ 	.word	0x00000ea0


	//   ....[6]....
        /*0140*/ 	.word	0x00000ec0


	//   ....[7]....
        /*0144*/ 	.word	0x000010e0


	//   ....[8]....
        /*0148*/ 	.word	0x00001100


	//   ....[9]....
        /*014c*/ 	.word	0x00001120


	//   ....[10]....
        /*0150*/ 	.word	0x00001140


	//   ....[11]....
        /*0154*/ 	.word	0x00001160


	//   ....[12]....
        /*0158*/ 	.word	0x00001480


	//----- nvinfo : EIATTR_VRC_CTA_INIT_COUNT
	.align		4
.L_5579:
        /*015c*/ 	.byte	0x02, 0x4a
	.zero		1
	.zero		1


	//----- nvinfo : EIATTR_EXIT_INSTR_OFFSETS
	.align		4
        /*0160*/ 	.byte	0x04, 0x1c
        /*0162*/ 	.short	(.L_5581 - .L_5580)


	//   ....[0]....
.L_5580:
        /*0164*/ 	.word	0x000000d0


	//   ....[1]....
        /*0168*/ 	.word	0x000014a0


	//----- nvinfo : EIATTR_MAX_THREADS
	.align		4
.L_5581:
        /*016c*/ 	.byte	0x04, 0x05
        /*016e*/ 	.short	(.L_5583 - .L_5582)
.L_5582:
        /*0170*/ 	.word	0x00000200
        /*0174*/ 	.word	0x00000001
        /*0178*/ 	.word	0x00000001


	//----- nvinfo : EIATTR_CRS_STACK_SIZE
	.align		4
.L_5583:
        /*017c*/ 	.byte	0x04, 0x1e
        /*017e*/ 	.short	(.L_5585 - .L_5584)
.L_5584:
        /*0180*/ 	.word	0x00000000


	//----- nvinfo : EIATTR_CBANK_PARAM_SIZE
	.align		4
.L_5585:
        /*0184*/ 	.byte	0x03, 0x19
        /*0186*/ 	.short	0x0040


	//----- nvinfo : EIATTR_PARAM_CBANK
	.align		4
        /*0188*/ 	.byte	0x04, 0x0a
        /*018a*/ 	.short	(.L_5587 - .L_5586)
	.align		4
.L_5586:
        /*018c*/ 	.word	index@(.nv.constant0._Z33kPreconditionOptimizer32bit1StateI13__nv_bfloat16Li5ELi4096ELi8EEvPT_S2_PfS3_ffffiffi)
        /*0190*/ 	.short	0x0380
        /*0192*/ 	.short	0x0040


	//----- nvinfo : EIATTR_SW_WAR
	.align		4
.L_5587:
        /*0194*/ 	.byte	0x04, 0x36
        /*0196*/ 	.short	(.L_5589 - .L_5588)
.L_5588:
        /*0198*/ 	.word	0x00000008
.L_5589:


//--------------------- .nv.info._Z33kPreconditionOptimizer32bit1StateIfLi5ELi4096ELi8EEvPT_S1_PfS2_ffffiffi --------------------------
	.section	.nv.info._Z33kPreconditionOptimizer32bit1StateIfLi5ELi4096ELi8EEvPT_S1_PfS2_ffffiffi,"",@"SHT_CUDA_INFO"
	.sectionflags	@""
	.align	4


	//----- nvinfo : EIATTR_CUDA_API_VERSION
	.align		4
        /*0000*/ 	.byte	0x04, 0x37
        /*0002*/ 	.short	(.L_5591 - .L_5590)
.L_5590:
        /*0004*/ 	.word	0x00000082


	//----- nvinfo : EIATTR_KPARAM_INFO
	.align		4
.L_5591:
        /*0008*/ 	.byte	0x04, 0x17
        /*000a*/ 	.short	(.L_5593 - .L_5592)
.L_5592:
        /*000c*/ 	.word	0x00000000
        /*0010*/ 	.short	0x000b
        /*0012*/ 	.short	0x003c
        /*0014*/ 	.byte	0x00, 0xf0, 0x11, 0x00


	//----- nvinfo : EIATTR_KPARAM_INFO
	.align		4
.L_5593:
        /*0018*/ 	.byte	0x04, 0x17
        /*001a*/ 	.short	(.L_5595 - .L_5594)
.L_5594:
        /*001c*/ 	.word	0x00000000
        /*0020*/ 	.short	0x000a
        /*0022*/ 	.short	0x0038
        /*0024*/ 	.byte	0x00, 0xf0, 0x11, 0x00


	//----- nvinfo : EIATTR_KPARAM_INFO
	.align		4
.L_5595:
        /*0028*/ 	.byte	0x04, 0x17
        /*002a*/ 	.short	(.L_5597 - .L_5596)
.L_5596:
        /*002c*/ 	.word	0x00000000
        /*0030*/ 	.short	0x0009
        /*0032*/ 	.short	0x0034
        /*0034*/ 	.byte	0x00, 0xf0, 0x11, 0x00


	//----- nvinfo : EIATTR_KPARAM_INFO
	.align		4
.L_5597:
        /*0038*/ 	.byte	0x04, 0x17
        /*003a*/ 	.short	(.L_5599 - .L_5598)
.L_5598:
        /*003c*/ 	.word	0x00000000
        /*0040*/ 	.short	0x0008
        /*0042*/ 	.short	0x0030
        /*0044*/ 	.byte	0x00, 0xf0, 0x11, 0x00


	//----- nvinfo : EIATTR_KPARAM_INFO
	.align		4
.L_5599:
        /*0048*/ 	.byte	0x04, 0x17
        /*004a*/ 	.short	(.L_5601 - .L_5600)
.L_5600:
        /*004c*/ 	.word	0x00000000
        /*0050*/ 	.short	0x0007
        /*0052*/ 	.short	0x002c
        /*0054*/ 	.byte	0x00, 0xf0, 0x11, 0x00


	//----- nvinfo : EIATTR_KPARAM_INFO
	.align		4
.L_5601:
        /*0058*/ 	.byte	0x04, 0x17
        /*005a*/ 	.short	(.L_5603 - .L_5602)
.L_5602:
        /*005c*/ 	.word	0x00000000
        /*0060*/ 	.short	0x0006
        /*0062*/ 	.short	0x0028
        /*0064*/ 	.byte	0x00, 0xf0, 0x11, 0x00


	//----- nvinfo : EIATTR_KPARAM_INFO
	.align		4
.L_5603:
        /*0068*/ 	.byte	0x04, 0x17
        /*006a*/ 	.short	(.L_5605 - .L_5604)
.L_5604:
        /*006c*/ 	.word	0x00000000
        /*0070*/ 	.short	0x0005
        /*0072*/ 	.short	0x0024
        /*0074*/ 	.byte	0x00, 0xf0, 0x11, 0x00


	//----- nvinfo : EIATTR_KPARAM_INFO
	.align		4
.L_5605:
        /*0078*/ 	.byte	0x04, 0x17
        /*007a*/ 	.short	(.L_5607 - .L_5606)
.L_5606:
        /*007c*/ 	.word	0x00000000
        /*0080*/ 	.short	0x0004
        /*0082*/ 	.short	0x0020
        /*0084*/ 	.byte	0x00, 0xf0, 0x11, 0x00


	//----- nvinfo : EIATTR_KPARAM_INFO
	.align		4
.L_5607:
        /*0088*/ 	.byte	0x04, 0x17
        /*008a*/ 	.short	(.L_5609 - .L_5608)
.L_5608:
        /*008c*/ 	.word	0x00000000
        /*0090*/ 	.short	0x0003
        /*0092*/ 	.short	0x0018
        /*0094*/ 	.byte	0x00, 0xf5, 0x21, 0x00


	//----- nvinfo : EIATTR_KPARAM_INFO
	.align		4
.L_5609:
        /*0098*/ 	.byte	0x04, 0x17
        /*009a*/ 	.short	(.L_5611 - .L_5610)
.L_5610:
        /*009c*/ 	.word	0x00000000
        /*00a0*/ 	.short	0x0002
        /*00a2*/ 	.short	0x0010
        /*00a4*/ 	.byte	0x00, 0xf5, 0x21, 0x00


	//----- nvinfo : EIATTR_KPARAM_INFO
	.align		4
.L_5611:
        /*00a8*/ 	.byte	0x04, 0x17
        /*00aa*/ 	.short	(.L_5613 - .L_5612)
.L_5612:
        /*00ac*/ 	.word	0x00000000
        /*00b0*/ 	.short	0x0001
        /*00b2*/ 	.short	0x0008
        /*00b4*/ 	.byte	0x00, 0xf5, 0x21, 0x00


	//----- nvinfo : EIATTR_KPARAM_INFO
	.align		4
.L_5613:
        /*00b8*/ 	.byte	0x04, 0x17
        /*00ba*/ 	.short	(.L_5615 - .L_5614)
.L_5614:
        /*00bc*/ 	.word	0x00000000
        /*00c0*/ 	.short	0x0000
        /*00c2*/ 	.short	0x0000
        /*00c4*/ 	.byte	0x00, 0xf5, 0x21, 0x00


	//----- nvinfo : EIATTR_SPARSE_MMA_MASK
	.align		4
.L_5615:
        /*00c8*/ 	.byte	0x03, 0x50
        /*00ca*/ 	.short	0x0000


	//----- nvinfo : EIATTR_MAXREG_COUNT
	.align		4
        /*00cc*/ 	.byte	0x03, 0x1b
        /*00ce*/ 	.short	0x0080


	//----- nvinfo : EIATTR_NUM_BARRIERS
	.align		4
        /*00d0*/ 	.byte	0x02, 0x4c
        /*00d2*/ 	.byte	0x01
	.zero		1


	//----- nvinfo : EIATTR_MERCURY_ISA_VERSION
	.align		4
        /*00d4*/ 	.byte	0x03, 0x5f
        /*00d6*/ 	.short	0x0101


	//----- nvinfo : EIATTR_UNUSED_LOAD_BYTE_OFFSET
	.align		4
        /*00d8*/ 	.byte	0x04, 0x44
        /*00da*/ 	.short	(.L_5617 - .L_5616)


	//   ....[0]....
.L_5616:
        /*00dc*/ 	.word	0x00000d40
        /*00e0*/ 	.word	0x0000fff0


	//   ....[1]....
        /*00e4*/ 	.word	0x00001030
        /*00e8*/ 	.word	0x0000fff0


	//----- nvinfo : EIATTR_COOP_GROUP_MASK_REGIDS
	.align		4
.L_5617:
        /*00ec*/ 	.byte	0x04, 0x29
        /*00ee*/ 	.short	(.L_5619 - .L_5618)


	//   ....[0]....
.L_5618:
        /*00f0*/ 	.word	0xffffffff


	//   ....[1]....
        /*00f4*/ 	.word	0xffffffff


	//   ....[2]....
        /*00f8*/ 	.word	0xffffffff


	//   ....[3]....
        /*00fc*/ 	.word	0xffffffff


	//   ....[4]....
        /*0100*/ 	.word	0xffffffff


	//   ....[5]....
        /*0104*/ 	.word	0xffffffff


	//   ....[6]....
        /*0108*/ 	.word	0xffffffff


	//   ....[7]....
        /*010c*/ 	.word	0xffffffff


	//   ....[8]....
        /*0110*/ 	.word	0xffffffff


	//   ....[9]....
        /*0114*/ 	.word	0xffffffff


	//   ....[10]....
        /*0118*/ 	.word	0xffffffff


	//   ....[11]....
        /*011c*/ 	.word	0xffffffff


	//   ....[12]....
        /*0120*/ 	.word	0xffffffff


	//----- nvinfo : EIATTR_COOP_GROUP_INSTR_OFFSETS
	.align		4
.L_5619:
        /*0124*/ 	.byte	0x04, 0x28
        /*0126*/ 	.short	(.L_5621 - .L_5620)


	//   ....[0]....
.L_5620:
        /*0128*/ 	.word	0x00000770


	//   ....[1]....
        /*012c*/ 	.word	0x00000a00


	//   ....[2]....
        /*0130*/ 	.word	0x00000c10


	//   ....[3]....
        /*0134*/ 	.word	0x00000c40


	//   ....[4]....
        /*0138*/ 	.word	0x00000c60


	//   ....[5]....
        /*013c*/ 	.word	0x00000c80


	//   ....[6]....
        /*0140*/ 	.word	0x00000ca0


	//   ....[7]....
        /*0144*/ 	.word	0x00000ec0


	//   ....[8]....
        /*0148*/ 	.word	0x00000ee0


	//   ....[9]....
        /*014c*/ 	.word	0x00000f00


	//   ....[10]....
        /*0150*/ 	.word	0x00000f20


	//   ....[11]....
        /*0154*/ 	.word	0x00000f40


	//   ....[12]....
        /*0158*/ 	.word	0x00001260


	//----- nvinfo : EIATTR_VRC_CTA_INIT_COUNT
	.align		4
.L_5621:
        /*015c*/ 	.byte	0x02, 0x4a
	.zero		1
	.zero		1


	//----- nvinfo : EIATTR_EXIT_INSTR_OFFSETS
	.align		4
        /*0160*/ 	.byte	0x04, 0x1c
        /*0162*/ 	.short	(.L_5623 - .L_5622)


	//   ....[0]....
.L_5622:
        /*0164*/ 	.word	0x000000d0


	//   ....[1]....
        /*0168*/ 	.word	0x00001280


	//----- nvinfo : EIATTR_MAX_THREADS
	.align		4
.L_5623:
        /*016c*/ 	.byte	0x04, 0x05
        /*016e*/ 	.short	(.L_5625 - .L_5624)
.L_5624:
        /*0170*/ 	.word	0x00000200
        /*0174*/ 	.word	0x00000001
        /*0178*/ 	.word	0x00000001


	//----- nvinfo : EIATTR_CRS_STACK_SIZE
	.align		4
.L_5625:
        /*017c*/ 	.byte	0x04, 0x1e
        /*017e*/ 	.short	(.L_5627 - .L_5626)
.L_5626:
        /*0180*/ 	.word	0x00000000


	//----- nvinfo : EIATTR_CBANK_PARAM_SIZE
	.align		4
.L_5627:
        /*0184*/ 	.byte	0x03, 0x19
        /*0186*/ 	.short	0x0040


	//----- nvinfo : EIATTR_PARAM_CBANK
	.align		4
        /*0188*/ 	.byte	0x04, 0x0a
        /*018a*/ 	.short	(.L_5629 - .L_5628)
	.align		4
.L_5628:
        /*018c*/ 	.word	index@(.nv.constant0._Z33kPreconditionOptimizer32bit1StateIfLi5ELi4096ELi8EEvPT_S1_PfS2_ffffiffi)
        /*0190*/ 	.short	0x0380
        /*0192*/ 	.short	0x0040


	//----- nvinfo : EIATTR_SW_WAR
	.align		4
.L_5629:
        /*0194*/ 	.byte	0x04, 0x36
        /*0196*/ 	.short	(.L_5631 - .L_5630)
.L_5630:
        /*0198*/ 	.word	0x00000008
.L_5631:


//--------------------- .nv.info._Z33kPreconditionOptimizer32bit1StateI6__halfLi5ELi4096ELi8EEvPT_S2_PfS3_ffffiffi --------------------------
	.section	.nv.info._Z33kPreconditionOptimizer32bit1StateI6__halfLi5ELi4096ELi8EEvPT_S2_PfS3_ffffiffi,"",@"SHT_CUDA_INFO"
	.sectionflags	@""
	.align	4


	//----- nvinfo : EIATTR_CUDA_API_VERSION
	.align		4
        /*0000*/ 	.byte	0x04, 0x37
        /*0002*/ 	.short	(.L_5633 - .L_5632)
.L_5632:
        /*0004*/ 	.word	0x00000082


	//----- nvinfo : EIATTR_KPARAM_INFO
	.align		4
.L_5633:
        /*0008*/ 	.byte	0x04, 0x17
        /*000a*/ 	.short	(.L_5635 - .L_5634)
.L_5634:
        /*000c*/ 	.word	0x00000000
        /*0010*/ 	.short	0x000b
        /*0012*/ 	.short	0x003c
        /*0014*/ 	.byte	0x00, 0xf0, 0x11, 0x00


	//----- nvinfo : EIATTR_KPARAM_INFO
	.align		4
.L_5635:
        /*0018*/ 	.byte	0x04, 0x17
        /*001a*/ 	.short	(.L_5637 - .L_5636)
.L_5636:
        /*001c*/ 	.word	0x00000000
        /*0020*/ 	.short	0x000a
        /*0022*/ 	.short	0x0038
        /*0024*/ 	.byte	0x00, 0xf0, 0x11, 0x00


	//----- nvinfo : EIATTR_KPARAM_INFO
	.align		4
.L_5637:
        /*0028*/ 	.byte	0x04, 0x17
        /*002a*/ 	.short	(.L_5639 - .L_5638)
.L_5638:
        /*002c*/ 	.word	0x00000000
        /*0030*/ 	.short	0x0009
        /*0032*/ 	.short	0x0034
        /*0034*/ 	.byte	0x00, 0xf0, 0x11, 0x00


	//----- nvinfo : EIATTR_KPARAM_INFO
	.align		4
.L_5639:
        /*0038*/ 	.byte	0x04, 0x17
        /*003a*/ 	.short	(.L_5641 - .L_5640)
.L_5640:
        /*003c*/ 	.word	0x00000000
        /*0040*/ 	.short	0x0008
        /*0042*/ 	.short	0x0030
        /*0044*/ 	.byte	0x00, 0xf0, 0x11, 0x00


	//----- nvinfo : EIATTR_KPARAM_INFO
	.align		4
.L_5641:
        /*0048*/ 	.byte	0x04, 0x17
        /*004a*/ 	.short	(.L_5643 - .L_5642)
.L_5642:
        /*004c*/ 	.word	0x00000000
        /*0050*/ 	.short	0x0007
        /*0052*/ 	.short	0x002c
        /*0054*/ 	.byte	0x00, 0xf0, 0x11, 0x00


	//----- nvinfo : EIATTR_KPARAM_INFO
	.align		4
.L_5643:
        /*0058*/ 	.byte	0x04, 0x17
        /*005a*/ 	.short	(.L_5645 - .L_5644)
.L_5644:
        /*005c*/ 	.word	0x00000000
        /*0060*/ 	.short	0x0006
        /*0062*/ 	.short	0x0028
        /*0064*/ 	.byte	0x00, 0xf0, 0x11, 0x00


	//----- nvinfo : EIATTR_KPARAM_INFO
	.align		4
.L_5645:
        /*0068*/ 	.byte	0x04, 0x17
        /*006a*/ 	.short	(.L_5647 - .L_5646)
.L_5646:
        /*006c*/ 	.word	0x00000000
        /*0070*/ 	.short	0x0005
        /*0072*/ 	.short	0x0024
        /*0074*/ 	.byte	0x00, 0xf0, 0x11, 0x00


	//----- nvinfo : EIATTR_KPARAM_INFO
	.align		4
.L_5647:
        /*0078*/ 	.byte	0x04, 0x17
        /*007a*/ 	.short	(.L_5649 - .L_5648)
.L_5648:
        /*007c*/ 	.word	0x00000000
        /*0080*/ 	.short	0x0004
        /*0082*/ 	.short	0x0020
        /*0084*/ 	.byte	0x00, 0xf0, 0x11, 0x00


	//----- nvinfo : EIATTR_KPARAM_INFO
	.align		4
.L_5649:
        /*0088*/ 	.byte	0x04, 0x17
        /*008a*/ 	.short	(.L_5651 - .L_5650)
.L_5650:
        /*008c*/ 	.word	0x00000000
        /*0090*/ 	.short	0x0003
        /*0092*/ 	.short	0x0018
        /*0094*/ 	.byte	0x00, 0xf5, 0x21, 0x00


	//----- nvinfo : EIATTR_KPARAM_INFO
	.align		4
.L_5651:
        /*0098*/ 	.byte	0x04, 0x17
        /*009a*/ 	.short	(.L_5653 - .L_5652)
.L_5652:
        /*009c*/ 	.word	0x00000000
        /*00a0*/ 	.short	0x0002
        /*00a2*/ 	.short	0x0010
        /*00a4*/ 	.byte	0x00, 0xf5, 0x21, 0x00


	//----- nvinfo : EIATTR_KPARAM_INFO
	.align		4
.L_5653:
        /*00a8*/ 	.byte	0x04, 0x17
        /*00aa*/ 	.short	(.L_5655 - .L_5654)
.L_5654:
        /*00ac*/ 	.word	0x00000000
        /*00b0*/ 	.short	0x0001
        /*00b2*/ 	.short	0x0008
        /*00b4*/ 	.byte	0x00, 0xf5, 0x21, 0x00


	//----- nvinfo : EIATTR_KPARAM_INFO
	.align		4
.L_5655:
        /*00b8*/ 	.byte	0x04, 0x17
        /*00ba*/ 	.short	(.L_5657 - .L_5656)
.L_5656:
        /*00bc*/ 	.word	0x00000000
        /*00c0*/ 	.short	0x0000
        /*00c2*/ 	.short	0x0000
        /*00c4*/ 	.byte	0x00, 0xf5, 0x21, 0x00


	//----- nvinfo : EIATTR_SPARSE_MMA_MASK
	.align		4
.L_5657:
        /*00c8*/ 	.byte	0x03, 0x50
        /*00ca*/ 	.short	0x0000


	//----- nvinfo : EIATTR_MAXREG_COUNT
	.align		4
        /*00cc*/ 	.byte	0x03, 0x1b
        /*00ce*/ 	.short	0x0080


	//----- nvinfo : EIATTR_NUM_BARRIERS
	.align		4
        /*00d0*/ 	.byte	0x02, 0x4c
        /*00d2*/ 	.byte	0x01
	.zero		1


	//----- nvinfo : EIATTR_MERCURY_ISA_VERSION
	.align		4
        /*00d4*/ 	.byte	0x03, 0x5f
        /*00d6*/ 	.short	0x0101


	//----- nvinfo : EIATTR_UNUSED_LOAD_BYTE_OFFSET
	.align		4
        /*00d8*/ 	.byte	0x04, 0x44
        /*00da*/ 	.short	(.L_5659 - .L_5658)


	//   ....[0]....
.L_5658:
        /*00dc*/ 	.word	0x00000f20
        /*00e0*/ 	.word	0x0000fff0


	//   ....[1]....
        /*00e4*/ 	.word	0x00001210
        /*00e8*/ 	.word	0x0000fff0


	//----- nvinfo : EIATTR_COOP_GROUP_MASK_REGIDS
	.align		4
.L_5659:
        /*00ec*/ 	.byte	0x04, 0x29
        /*00ee*/ 	.short	(.L_5661 - .L_5660)


	//   ....[0]....
.L_5660:
        /*00f0*/ 	.word	0xffffffff


	//   ....[1]....
        /*00f4*/ 	.word	0xffffffff


	//   ....[2]....
        /*00f8*/ 	.word	0xffffffff


	//   ....[3]....
        /*00fc*/ 	.word	0xffffffff


	//   ....[4]....
        /*0100*/ 	.word	0xffffffff


	//   ....[5]....
        /*0104*/ 	.word	0xffffffff


	//   ....[6]....
        /*0108*/ 	.word	0xffffffff


	//   ....[7]....
        /*010c*/ 	.word	0xffffffff


	//   ....[8]....
        /*0110*/ 	.word	0xffffffff


	//   ....[9]....
        /*0114*/ 	.word	0xffffffff


	//   ....[10]....
        /*0118*/ 	.word	0xffffffff


	//   ....[11]....
        /*011c*/ 	.word	0xffffffff


	//   ....[12]....
        /*0120*/ 	.word	0xffffffff


	//----- nvinfo : EIATTR_COOP_GROUP_INSTR_OFFSETS
	.align		4
.L_5661:
        /*0124*/ 	.byte	0x04, 0x28
        /*0126*/ 	.short	(.L_5663 - .L_5662)


	//   ....[0]....
.L_5662:
        /*0128*/ 	.word	0x00000750


	//   ....[1]....
        /*012c*/ 	.word	0x00000b80


	//   ....[2]....
        /*0130*/ 	.word	0x00000df0


	//   ....[3]....
        /*0134*/ 	.word	0x00000e20


	//   ....[4]....
        /*0138*/ 	.word	0x00000e40


	//   ....[5]....
        /*013c*/ 	.word	0x00000e60


	//   ....[6]....
        /*0140*/ 	.word	0x00000e80


	//   ....[7]....
        /*0144*/ 	.word	0x000010a0


	//   ....[8]....
        /*0148*/ 	.word	0x000010c0


	//   ....[9]....
        /*014c*/ 	.word	0x000010e0


	//   ....[10]....
        /*0150*/ 	.word	0x00001100


	//   ....[11]....
        /*0154*/ 	.word	0x00001120


	//   ....[12]....
        /*0158*/ 	.word	0x00001440


	//----- nvinfo : EIATTR_VRC_CTA_INIT_COUNT
	.align		4
.L_5663:
        /*015c*/ 	.byte	0x02, 0x4a
	.zero		1
	.zero		1


	//----- nvinfo : EIATTR_EXIT_INSTR_OFFSETS
	.align		4
        /*0160*/ 	.byte	0x04, 0x1c
        /*0162*/ 	.short	(.L_5665 - .L_5664)


	//   ....[0]....
.L_5664:
        /*0164*/ 	.word	0x000000d0


	//   ....[1]....
        /*0168*/ 	.word	0x00001460


	//----- nvinfo : EIATTR_MAX_THREADS
	.align		4
.L_5665:
        /*016c*/ 	.byte	0x04, 0x05
        /*016e*/ 	.short	(.L_5667 - .L_5666)
.L_5666:
        /*0170*/ 	.word	0x00000200
        /*0174*/ 	.word	0x00000001
        /*0178*/ 	.word	0x00000001


	//----- nvinfo : EIATTR_CRS_STACK_SIZE
	.align		4
.L_5667:
        /*017c*/ 	.byte	0x04, 0x1e
        /*017e*/ 	.short	(.L_5669 - .L_5668)
.L_5668:
        /*0180*/ 	.word	0x00000000


	//----- nvinfo : EIATTR_CBANK_PARAM_SIZE
	.align		4
.L_5669:
        /*0184*/ 	.byte	0x03, 0x19
        /*0186*/ 	.short	0x0040


	//----- nvinfo : EIATTR_PARAM_CBANK
	.align		4
        /*0188*/ 	.byte	0x04, 0x0a
        /*018a*/ 	.short	(.L_5671 - .L_5670)
	.align		4
.L_5670:
        /*018c*/ 	.word	index@(.nv.constant0._Z33kPreconditionOptimizer32bit1StateI6__halfLi5ELi4096ELi8EEvPT_S2_PfS3_ffffiffi)
        /*0190*/ 	.short	0x0380
        /*0192*/ 	.short	0x0040


	//----- nvinfo : EIATTR_SW_WAR
	.align		4
.L_5671:
        /*0194*/ 	.byte	0x04, 0x36
        /*0196*/ 	.short	(.L_5673 - .L_5672)
.L_5672:
        /*0198*/ 	.word	0x00000008
.L_5673:


//--------------------- .nv.info._Z33kPreconditionOptimizer32bit1StateI13__nv_bfloat16Li2ELi4096ELi8EEvPT_S2_PfS3_ffffiffi --------------------------
	.section	.nv.info._Z33kPreconditionOptimizer32bit1StateI13__nv_bfloat16Li2ELi4096ELi8EEvPT_S2_PfS3_ffffiffi,"",@"SHT_CUDA_INFO"
	.sectionflags	@""
	.align	4


	//----- nvinfo : EIATTR_CUDA_API_VERSION
	.align		4
        /*0000*/ 	.byte	0x04, 0x37
        /*0002*/ 	.short	(.L_5675 - .L_5674)
.L_5674:
        /*0004*/ 	.word	0x00000082


	//----- nvinfo : EIATTR_KPARAM_INFO
	.align		4
.L_5675:
        /*0008*/ 	.byte	0x04, 0x17
        /*000a*/ 	.short	(.L_5677 - .L_5676)
.L_5676:
        /*000c*/ 	.word	0x00000000
        /*0010*/ 	.short	0x000b
        /*0012*/ 	.short	0x003c
        /*0014*/ 	.byte	0x00, 0xf0, 0x11, 0x00


	//----- nvinfo : EIATTR_KPARAM_INFO
	.align		4
.L_5677:
        /*0018*/ 	.byte	0x04, 0x17
        /*001a*/ 	.short	(.L_5679 - .L_5678)
.L_5678:
        /*001c*/ 	.word	0x00000000
        /*0020*/ 	.short	0x000a
        /*0022*/ 	.short	0x0038
        /*0024*/ 	.byte	0x00, 0xf0, 0x11, 0x00


	//----- nvinfo : EIATTR_KPARAM_INFO
	.align		4
.L_5679:
        /*0028*/ 	.byte	0x04, 0x17
        /*002a*/ 	.short	(.L_5681 - .L_5680)
.L_5680:
        /*002c*/ 	.word	0x00000000
        /*0030*/ 	.short	0x0009
        /*0032*/ 	.short	0x0034
        /*0034*/ 	.byte	0x00, 0xf0, 0x11, 0x00


	//----- nvinfo : EIATTR_KPARAM_INFO
	.align		4
.L_5681:
        /*0038*/ 	.byte	0x04, 0x17
        /*003a*/ 	.short	(.L_5683 - .L_5682)
.L_5682:
        /*003c*/ 	.word	0x00000000
        /*0040*/ 	.short	0x0008
        /*0042*/ 	.short	0x0030
        /*0044*/ 	.byte	0x00, 0xf0, 0x11, 0x00


	//----- nvinfo : EIATTR_KPARAM_INFO
	.align		4
.L_5683:
        /*0048*/ 	.byte	0x04, 0x17
        /*004a*/ 	.short	(.L_5685 - .L_5684)
.L_5684:
        /*004c*/ 	.word	0x00000000
        /*0050*/ 	.short	0x0007
        /*0052*/ 	.short	0x002c
        /*0054*/ 	.byte	0x00, 0xf0, 0x11, 0x00


	//----- nvinfo : EIATTR_KPARAM_INFO
	.align		4
.L_5685:
        /*0058*/ 	.byte	0x04, 0x17
        /*005a*/ 	.short	(.L_5687 - .L_5686)
.L_5686:
        /*005c*/ 	.word	0x00000000
        /*0060*/ 	.short	0x0006
        /*0062*/ 	.short	0x0028
        /*0064*/ 	.byte	0x00, 0xf0, 0x11, 0x00


	//----- nvinfo : EIATTR_KPARAM_INFO
	.align		4
.L_5687:
        /*0068*/ 	.byte	0x04, 0x17
        /*006a*/ 	.short	(.L_5689 - .L_5688)
.L_5688:
        /*006c*/ 	.word	0x00000000
        /*0070*/ 	.short	0x0005
        /*0072*/ 	.short	0x0024
        /*0074*/ 	.byte	0x00, 0xf0, 0x11, 0x00


	//----- nvinfo : EIATTR_KPARAM_INFO
	.align		4
.L_5689:
        /*0078*/ 	.byte	0x04, 0x17
        /*007a*/ 	.short	(.L_5691 - .L_5690)
.L_5690:
        /*007c*/ 	.word	0x00000000
        /*0080*/ 	.short	0x0004
        /*0082*/ 	.short	0x0020
        /*0084*/ 	.byte	0x00, 0xf0, 0x11, 0x00


	//----- nvinfo : EIATTR_KPARAM_INFO
	.align		4
.L_5691:
        /*0088*/ 	.byte	0x04, 0x17
        /*008a*/ 	.short	(.L_5693 - .L_5692)
.L_5692:
        /*008c*/ 	.word	0x00000000
        /*0090*/ 	.short	0x0003
        /*0092*/ 	.short	0x0018
        /*0094*/ 	.byte	0x00, 0xf5, 0x21, 0x00


	//----- nvinfo : EIATTR_KPARAM_INFO
	.align		4
.L_5693:
        /*0098*/ 	.byte	0x04, 0x17
        /*009a*/ 	.short	(.L_5695 - .L_5694)
.L_5694:
        /*009c*/ 	.word	0x00000000
        /*00a0*/ 	.short	0x0002
        /*00a2*/ 	.short	0x0010
        /*00a4*/ 	.byte	0x00, 0xf5, 0x21, 0x00


	//----- nvinfo : EIATTR_KPARAM_INFO
	.align		4
.L_5695:
        /*00a8*/ 	.byte	0x04, 0x17
        /*00aa*/ 	.short	(.L_5697 - .L_5696)
.L_5696:
        /*00ac*/ 	.word	0x00000000
        /*00b0*/ 	.short	0x0001
        /*00b2*/ 	.short	0x0008
        /*00b4*/ 	.byte	0x00, 0xf5, 0x21, 0x00


	//----- nvinfo : EIATTR_KPARAM_INFO
	.align		4
.L_5697:
        /*00b8*/ 	.byte	0x04, 0x17
        /*00ba*/ 	.short	(.L_5699 - .L_5698)
.L_5698:
        /*00bc*/ 	.word	0x00000000
        /*00c0*/ 	.short	0x0000
        /*00c2*/ 	.short	0x0000
        /*00c4*/ 	.byte	0x00, 0xf5, 0x21, 0x00


	//----- nvinfo : EIATTR_SPARSE_MMA_MASK
	.align		4
.L_5699:
        /*00c8*/ 	.byte	0x03, 0x50
        /*00ca*/ 	.short	0x0000


	//----- nvinfo : EIATTR_MAXREG_COUNT
	.align		4
        /*00cc*/ 	.byte	0x03, 0x1b
        /*00ce*/ 	.short	0x0080


	//----- nvinfo : EIATTR_NUM_BARRIERS
	.align		4
        /*00d0*/ 	.byte	0x02, 0x4c
        /*00d2*/ 	.byte	0x01
	.zero		1


	//----- nvinfo : EIATTR_MERCURY_ISA_VERSION
	.align		4
        /*00d4*/ 	.byte	0x03, 0x5f
        /*00d6*/ 	.short	0x0101


	//----- nvinfo : EIATTR_UNUSED_LOAD_BYTE_OFFSET
	.align		4
        /*00d8*/ 	.byte	0x04, 0x44
        /*00da*/ 	.short	(.L_5701 - .L_5700)


	//   ....[0]....
.L_5700:
        /*00dc*/ 	.word	0x00001210
        /*00e0*/ 	.word	0x0000fff0


	//   ....[1]....
        /*00e4*/ 	.word	0x00001500
        /*00e8*/ 	.word	0x0000fff0


	//----- nvinfo : EIATTR_COOP_GROUP_MASK_REGIDS
	.align		4
.L_5701:
        /*00ec*/ 	.byte	0x04, 0x29
        /*00ee*/ 	.short	(.L_5703 - .L_5702)


	//   ....[0]....
.L_5702:
        /*00f0*/ 	.word	0xffffffff


	//   ....[1]....
        /*00f4*/ 	.word	0xffffffff


	//   ....[2]....
        /*00f8*/ 	.word	0xffffffff


	//   ....[3]....
        /*00fc*/ 	.word	0xffffffff


	//   ....[4]....
        /*0100*/ 	.word	0xffffffff


	//   ....[5]....
        /*0104*/ 	.word	0xffffffff


	//   ....[6]....
        /*0108*/ 	.word	0xffffffff


	//   ....[7]....
        /*010c*/ 	.word	0xffffffff


	//   ....[8]....
        /*0110*/ 	.word	0xffffffff


	//   ....[9]....
        /*0114*/ 	.word	0xffffffff


	//   ....[10]....
        /*0118*/ 	.word	0xffffffff


	//   ....[11]....
        /*011c*/ 	.word	0xffffffff


	//   ....[12]....
        /*0120*/ 	.word	0xffffffff


	//----- nvinfo : EIATTR_COOP_GROUP_INSTR_OFFSETS
	.align		4
.L_5703:
        /*0124*/ 	.byte	0x04, 0x28
        /*0126*/ 	.short	(.L_5705 - .L_5704)


	//   ....[0]....
.L_5704:
        /*0128*/ 	.word	0x00000760


	//   ....[1]....
        /*012c*/ 	.word	0x00000af0


	//   ....[2]....
        /*0130*/ 	.word	0x000010e0


	//   ....[3]....
        /*0134*/ 	.word	0x00001110


	//   ....[4]....
        /*0138*/ 	.word	0x00001130


	//   ....[5]....
        /*013c*/ 	.word	0x00001150


	//   ....[6]....
        /*0140*/ 	.word	0x00001170


	//   ....[7]....
        /*0144*/ 	.word	0x00001390


	//   ....[8]....
        /*0148*/ 	.word	0x000013b0


	//   ....[9]....
        /*014c*/ 	.word	0x000013d0


	//   ....[10]....
        /*0150*/ 	.word	0x000013f0


	//   ....[11]....
        /*0154*/ 	.word	0x00001410


	//   ....[12]....
        /*0158*/ 	.word	0x00001730


	//----- nvinfo : EIATTR_VRC_CTA_INIT_COUNT
	.align		4
.L_5705:
        /*015c*/ 	.byte	0x02, 0x4a
	.zero		1
	.zero		1


	//----- nvinfo : EIATTR_EXIT_INSTR_OFFSETS
	.align		4
        /*0160*/ 	.byte	0x04, 0x1c
        /*0162*/ 	.short	(.L_5707 - .L_5706)


	//   ....[0]....
.L_5706:
        /*0164*/ 	.word	0x000000d0


	//   ....[1]....
        /*0168*/ 	.word	0x00001750


	//----- nvinfo : EIATTR_MAX_THREADS
	.align		4
.L_5707:
        /*016c*/ 	.byte	0x04, 0x05
        /*016e*/ 	.short	(.L_5709 - .L_5708)
.L_5708:
        /*0170*/ 	.word	0x00000200
        /*0174*/ 	.word	0x00000001
        /*0178*/ 	.word	0x00000001


	//----- nvinfo : EIATTR_CRS_STACK_SIZE
	.align		4
.L_5709:
        /*017c*/ 	.byte	0x04, 0x1e
        /*017e*/ 	.short	(.L_5711 - .L_5710)
.L_5710:
        /*0180*/ 	.word	0x00000000


	//----- nvinfo : EIATTR_CBANK_PARAM_SIZE
	.align		4
.L_5711:
        /*0184*/ 	.byte	0x03, 0x19
        /*0186*/ 	.short	0x0040


	//----- nvinfo : EIATTR_PARAM_CBANK
	.align		4
        /*0188*/ 	.byte	0x04, 0x0a
        /*018a*/ 	.short	(.L_5713 - .L_5712)
	.align		4
.L_5712:
        /*018c*/ 	.word	index@(.nv.constant0._Z33kPreconditionOptimizer32bit1StateI13__nv_bfloat16Li2ELi4096ELi8EEvPT_S2_PfS3_ffffiffi)
        /*0190*/ 	.short	0x0380
        /*0192*/ 	.short	0x0040


	//----- nvinfo : EIATTR_SW_WAR
	.align		4
.L_5713:
        /*0194*/ 	.byte	0x04, 0x36
        /*0196*/ 	.short	(.L_5715 - .L_5714)
.L_5714:
        /*0198*/ 	.word	0x00000008
.L_5715:


//--------------------- .nv.info._Z33kPreconditionOptimizer32bit1StateIfLi2ELi4096ELi8EEvPT_S1_PfS2_ffffiffi --------------------------
	.section	.nv.info._Z33kPreconditionOptimizer32bit1StateIfLi2ELi4096ELi8EEvPT_S1_PfS2_ffffiffi,"",@"SHT_CUDA_INFO"
	.sectionflags	@""
	.align	4


	//----- nvinfo : EIATTR_CUDA_API_VERSION
	.align		4
        /*0000*/ 	.byte	0x04, 0x37
        /*0002*/ 	.short	(.L_5717 - .L_5716)
.L_5716:
        /*0004*/ 	.word	0x00000082


	//----- nvinfo : EIATTR_KPARAM_INFO
	.align		4
.L_5717:
        /*0008*/ 	.byte	0x04, 0x17
        /*000a*/ 	.short	(.L_5719 - .L_5718)
.L_5718:
        /*000c*/ 	.word	0x00000000
        /*0010*/ 	.short	0x000b
        /*0012*/ 	.short	0x003c
        /*0014*/ 	.byte	0x00, 0xf0, 0x11, 0x00


	//----- nvinfo : EIATTR_KPARAM_INFO
	.align		4
.L_5719:
        /*0018*/ 	.byte	0x04, 0x17
        /*001a*/ 	.short	(.L_5721 - .L_5720)
.L_5720:
        /*001c*/ 	.word	0x00000000
        /*0020*/ 	.short	0x000a
        /*0022*/ 	.short	0x0038
        /*0024*/ 	.byte	0x00, 0xf0, 0x11, 0x00


	//----- nvinfo : EIATTR_KPARAM_INFO
	.align		4
.L_5721:
        /*0028*/ 	.byte	0x04, 0x17
        /*002a*/ 	.short	(.L_5723 - .L_5722)
.L_5722:
        /*002c*/ 	.word	0x00000000
        /*0030*/ 	.short	0x0009
        /*0032*/ 	.short	0x0034
        /*0034*/ 	.byte	0x00, 0xf0, 0x11, 0x00


	//----- nvinfo : EIATTR_KPARAM_INFO
	.align		4
.L_5723:
        /*0038*/ 	.byte	0x04, 0x17
        /*003a*/ 	.short	(.L_5725 - .L_5724)
.L_5724:
        /*003c*/ 	.word	0x00000000
        /*0040*/ 	.short	0x0008
        /*0042*/ 	.short	0x0030
        /*0044*/ 	.byte	0x00, 0xf0, 0x11, 0x00


	//----- nvinfo : EIATTR_KPARAM_INFO
	.align		4
.L_5725:
        /*0048*/ 	.byte	0x04, 0x17
        /*004a*/ 	.short	(.L_5727 - .L_5726)
.L_5726:
        /*004c*/ 	.word	0x00000000
        /*0050*/ 	.short	0x0007
        /*0052*/ 	.short	0x002c
        /*0054*/ 	.byte	0x00, 0xf0, 0x11, 0x00


	//----- nvinfo : EIATTR_KPARAM_INFO
	.align		4
.L_5727:
        /*0058*/ 	.byte	0x04, 0x17
        /*005a*/ 	.short	(.L_5729 - .L_5728)
.L_5728:
        /*005c*/ 	.word	0x00000000
        /*0060*/ 	.short	0x0006
        /*0062*/ 	.short	0x0028
        /*0064*/ 	.byte	0x00, 0xf0, 0x11, 0x00


	//----- nvinfo : EIATTR_KPARAM_INFO
	.align		4
.L_5729:
        /*0068*/ 	.byte	0x04, 0x17
        /*006a*/ 	.short	(.L_5731 - .L_5730)
.L_5730:
        /*006c*/ 	.word	0x00000000
        /*0070*/ 	.short	0x0005
        /*0072*/ 	.short	0x0024
        /*0074*/ 	.byte	0x00, 0xf0, 0x11, 0x00


	//----- nvinfo : EIATTR_KPARAM_INFO
	.align		4
.L_5731:
        /*0078*/ 	.byte	0x04, 0x17
        /*007a*/ 	.short	(.L_5733 - .L_5732)
.L_5732:
        /*007c*/ 	.word	0x00000000
        /*0080*/ 	.short	0x0004
        /*0082*/ 	.short	0x0020
        /*0084*/ 	.byte	0x00, 0xf0, 0x11, 0x00


	//----- nvinfo : EIATTR_KPARAM_INFO
	.align		4
.L_5733:
        /*0088*/ 	.byte	0x04, 0x17
        /*008a*/ 	.short	(.L_5735 - .L_5734)
.L_5734:
        /*008c*/ 	.word	0x00000000
        /*0090*/ 	.short	0x0003
        /*0092*/ 	.short	0x0018
        /*0094*/ 	.byte	0x00, 0xf5, 0x21, 0x00


	//----- nvinfo : EIATTR_KPARAM_INFO
	.align		4
.L_5735:
        /*0098*/ 	.byte	0x04, 0x17
        /*009a*/ 	.short	(.L_5737 - .L_5736)
.L_5736:
        /*009c*/ 	.word	0x00000000
        /*00a0*/ 	.short	0x0002
        /*00a2*/ 	.short	0x0010
        /*00a4*/ 	.byte	0x00, 0xf5, 0x21, 0x00


	//----- nvinfo : EIATTR_KPARAM_INFO
	.align		4
.L_5737:
        /*00a8*/ 	.byte	0x04, 0x17
        /*00aa*/ 	.short	(.L_5739 - .L_5738)
.L_5738:
        /*00ac*/ 	.word	0x00000000
        /*00b0*/ 	.short	0x0001
        /*00b2*/ 	.short	0x0008
        /*00b4*/ 	.byte	0x00, 0xf5, 0x21, 0x00


	//----- nvinfo : EIATTR_KPARAM_INFO
	.align		4
.L_5739:
        /*00b8*/ 	.byte	0x04, 0x17
        /*00ba*/ 	.short	(.L_5741 - .L_5740)
.L_5740:
        /*00bc*/ 	.word	0x00000000
        /*00c0*/ 	.short	0x0000
        /*00c2*/ 	.short	0x0000
        /*00c4*/ 	.byte	0x00, 0xf5, 0x21, 0x00


	//----- nvinfo : EIATTR_SPARSE_MMA_MASK
	.align		4
.L_5741:
        /*00c8*/ 	.byte	0x03, 0x50
        /*00ca*/ 	.short	0x0000


	//----- nvinfo : EIATTR_MAXREG_COUNT
	.align		4
        /*00cc*/ 	.byte	0x03, 0x1b
        /*00ce*/ 	.short	0x0080


	//----- nvinfo : EIATTR_NUM_BARRIERS
	.align		4
        /*00d0*/ 	.byte	0x02, 0x4c
        /*00d2*/ 	.byte	0x01
	.zero		1


	//----- nvinfo : EIATTR_MERCURY_ISA_VERSION
	.align		4
        /*00d4*/ 	.byte	0x03, 0x5f
        /*00d6*/ 	.short	0x0101


	//----- nvinfo : EIATTR_UNUSED_LOAD_BYTE_OFFSET
	.align		4
        /*00d8*/ 	.byte	0x04, 0x44
        /*00da*/ 	.short	(.L_5743 - .L_5742)


	//   ....[0]....
.L_5742:
        /*00dc*/ 	.word	0x00001000
        /*00e0*/ 	.word	0x0000fff0


	//   ....[1]....
        /*00e4*/ 	.word	0x000012f0
        /*00e8*/ 	.word	0x0000fff0


	//----- nvinfo : EIATTR_COOP_GROUP_MASK_REGIDS
	.align		4
.L_5743:
        /*00ec*/ 	.byte	0x04, 0x29
        /*00ee*/ 	.short	(.L_5745 - .L_5744)


	//   ....[0]....
.L_5744:
        /*00f0*/ 	.word	0xffffffff


	//   ....[1]....
        /*00f4*/ 	.word	0xffffffff


	//   ....[2]....
        /*00f8*/ 	.word	0xffffffff


	//   ....[3]....
        /*00fc*/ 	.word	0xffffffff


	//   ....[4]....
        /*0100*/ 	.word	0xffffffff


	//   ....[5]....
        /*0104*/ 	.word	0xffffffff


	//   ....[6]....
        /*0108*/ 	.word	0xffffffff


	//   ....[7]....
        /*010c*/ 	.word	0xffffffff


	//   ....[8]....
        /*0110*/ 	.word	0xffffffff


	//   ....[9]....
        /*0114*/ 	.word	0xffffffff


	//   ....[10]....
        /*0118*/ 	.word	0xffffffff


	//   ....[11]....
        /*011c*/ 	.word	0xffffffff


	//   ....[12]....
        /*0120*/ 	.word	0xffffffff


	//----- nvinfo : EIATTR_COOP_GROUP_INSTR_OFFSETS
	.align		4
.L_5745:
        /*0124*/ 	.byte	0x04, 0x28
        /*0126*/ 	.short	(.L_5747 - .L_5746)


	//   ....[0]....
.L_5746:
        /*0128*/ 	.word	0x000007a0


	//   ....[1]....
        /*012c*/ 	.word	0x000009c0


	//   ....[2]....
        /*0130*/ 	.word	0x00000ed0


	//   ....[3]....
        /*0134*/ 	.word	0x00000f00


	//   ....[4]....
        /*0138*/ 	.word	0x00000f20


	//   ....[5]....
        /*013c*/ 	.word	0x00000f40


	//   ....[6]....
        /*0140*/ 	.word	0x00000f60


	//   ....[7]....
        /*0144*/ 	.word	0x00001180


	//   ....[8]....
        /*0148*/ 	.word	0x000011a0


	//   ....[9]....
        /*014c*/ 	.word	0x000011c0


	//   ....[10]....
        /*0150*/ 	.word	0x000011e0


	//   ....[11]....
        /*0154*/ 	.word	0x00001200


	//   ....[12]....
        /*0158*/ 	.word	0x00001520


	//----- nvinfo : EIATTR_VRC_CTA_INIT_COUNT
	.align		4
.L_5747:
        /*015c*/ 	.byte	0x02, 0x4a
	.zero		1
	.zero		1


	//----- nvinfo : EIATTR_EXIT_INSTR_OFFSETS
	.align		4
        /*0160*/ 	.byte	0x04, 0x1c
        /*0162*/ 	.short	(.L_5749 - .L_5748)


	//   ....[0]....
.L_5748:
        /*0164*/ 	.word	0x000000d0


	//   ....[1]....
        /*0168*/ 	.word	0x00001540


	//----- nvinfo : EIATTR_MAX_THREADS
	.align		4
.L_5749:
        /*016c*/ 	.byte	0x04, 0x05
        /*016e*/ 	.short	(.L_5751 - .L_5750)
.L_5750:
        /*0170*/ 	.word	0x00000200
        /*0174*/ 	.word	0x00000001
        /*0178*/ 	.word	0x00000001


	//----- nvinfo : EIATTR_CRS_STACK_SIZE
	.align		4
.L_5751:
        /*017c*/ 	.byte	0x04, 0x1e
        /*017e*/ 	.short	(.L_5753 - .L_5752)
.L_5752:
        /*0180*/ 	.word	0x00000000


	//----- nvinfo : EIATTR_CBANK_PARAM_SIZE
	.align		4
.L_5753:
        /*0184*/ 	.byte	0x03, 0x19
        /*0186*/ 	.short	0x0040


	//----- nvinfo : EIATTR_PARAM_CBANK
	.align		4
        /*0188*/ 	.byte	0x04, 0x0a
        /*018a*/ 	.short	(.L_5755 - .L_5754)
	.align		4
.L_5754:
        /*018c*/ 	.word	index@(.nv.constant0._Z33kPreconditionOptimizer32bit1StateIfLi2ELi4096ELi8EEvPT_S1_PfS2_ffffiffi)
        /*0190*/ 	.short	0x0380
        /*0192*/ 	.short	0x0040


	//----- nvinfo : EIATTR_SW_WAR
	.align		4
.L_5755:
        /*0194*/ 	.byte	0x04, 0x36
        /*0196*/ 	.short	(.L_5757 - .L_5756)
.L_5756:
        /*0198*/ 	.word	0x00000008
.L_5757:


//--------------------- .nv.info._Z33kPreconditionOptimizer32bit1StateI6__halfLi2ELi4096ELi8EEvPT_S2_PfS3_ffffiffi --------------------------
	.section	.nv.info._Z33kPreconditionOptimizer32bit1StateI6__halfLi2ELi4096ELi8EEvPT_S2_PfS3_ffffiffi,"",@"SHT_CUDA_INFO"
	.sectionflags	@""
	.align	4


	//----- nvinfo : EIATTR_CUDA_API_VERSION
	.align		4
        /*0000*/ 	.byte	0x04, 0x37
        /*0002*/ 	.short	(.L_5759 - .L_5758)
.L_5758:
        /*0004*/ 	.word	0x00000082


	//----- nvinfo : EIATTR_KPARAM_INFO
	.align		4
.L_5759:
        /*0008*/ 	.byte	0x04, 0x17
        /*000a*/ 	.short	(.L_5761 - .L_5760)
.L_5760:
        /*000c*/ 	.word	0x00000000
        /*0010*/ 	.short	0x000b
        /*0012*/ 	.short	0x003c
        /*0014*/ 	.byte	0x00, 0xf0, 0x11, 0x00


	//----- nvinfo : EIATTR_KPARAM_INFO
	.align		4
.L_5761:
        /*0018*/ 	.byte	0x04, 0x17
        /*001a*/ 	.short	(.L_5763 - .L_5762)
.L_5762:
        /*001c*/ 	.word	0x00000000
        /*0020*/ 	.short	0x000a
        /*0022*/ 	.short	0x0038
        /*0024*/ 	.byte	0x00, 0xf0, 0x11, 0x00


	//----- nvinfo : EIATTR_KPARAM_INFO
	.align		4
.L_5763:
        /*0028*/ 	.byte	0x04, 0x17
        /*002a*/ 	.short	(.L_5765 - .L_5764)
.L_5764:
        /*002c*/ 	.word	0x00000000
        /*0030*/ 	.short	0x0009
        /*0032*/ 	.short	0x0034
        /*0034*/ 	.byte	0x00, 0xf0, 0x11, 0x00


	//----- nvinfo : EIATTR_KPARAM_INFO
	.align		4
.L_5765:
        /*0038*/ 	.byte	0x04, 0x17
        /*003a*/ 	.short	(.L_5767 - .L_5766)
.L_5766:
        /*003c*/ 	.word	0x00000000
        /*0040*/ 	.short	0x0008
        /*0042*/ 	.short	0x0030
        /*0044*/ 	.byte	0x00, 0xf0, 0x11, 0x00


	//----- nvinfo : EIATTR_KPARAM_INFO
	.align		4
.L_5767:
        /*0048*/ 	.byte	0x04, 0x17
        /*004a*/ 	.short	(.L_5769 - .L_5768)
.L_5768:
        /*004c*/ 	.word	0x00000000
        /*0050*/ 	.short	0x0007
        /*0052*/ 	.short	0x002c
        /*0054*/ 	.byte	0x00, 0xf0, 0x11, 0x00


	//----- nvinfo : EIATTR_KPARAM_INFO
	.align		4
.L_5769:
        /*0058*/ 	.byte	0x04, 0x17
        /*005a*/ 	.short	(.L_5771 - .L_5770)
.L_5770:
        /*005c*/ 	.word	0x00000000
        /*0060*/ 	.short	0x0006
        /*0062*/ 	.short	0x0028
        /*0064*/ 	.byte	0x00, 0xf0, 0x11, 0x00


	//----- nvinfo : EIATTR_KPARAM_INFO
	.align		4
.L_5771:
        /*0068*/ 	.byte	0x04, 0x17
        /*006a*/ 	.short	(.L_5773 - .L_5772)
.L_5772:
        /*006c*/ 	.word	0x00000000
        /*0070*/ 	.short	0x0005
        /*0072*/ 	.short	0x0024
        /*0074*/ 	.byte	0x00, 0xf0, 0x11, 0x00


	//----- nvinfo : EIATTR_KPARAM_INFO
	.align		4
.L_5773:
        /*0078*/ 	.byte	0x04, 0x17
        /*007a*/ 	.short	(.L_5775 - .L_5774)
.L_5774:
        /*007c*/ 	.word	0x00000000
        /*0080*/ 	.short	0x0004
        /*0082*/ 	.short	0x0020
        /*0084*/ 	.byte	0x00, 0xf0, 0x11, 0x00


	//----- nvinfo : EIATTR_KPARAM_INFO
	.align		4
.L_5775:
        /*0088*/ 	.byte	0x04, 0x17
        /*008a*/ 	.short	(.L_5777 - .L_5776)
.L_5776:
        /*008c*/ 	.word	0x00000000
        /*0090*/ 	.short	0x0003
        /*0092*/ 	.short	0x0018
        /*0094*/ 	.byte	0x00, 0xf5, 0x21, 0x00


	//----- nvinfo : EIATTR_KPARAM_INFO
	.align		4
.L_5777:
        /*0098*/ 	.byte	0x04, 0x17
        /*009a*/ 	.short	(.L_5779 - .L_5778)
.L_5778:
        /*009c*/ 	.word	0x00000000
        /*00a0*/ 	.short	0x0002
        /*00a2*/ 	.short	0x0010
        /*00a4*/ 	.byte	0x00, 0xf5, 0x21, 0x00


	//----- nvinfo : EIATTR_KPARAM_INFO
	.align		4
.L_5779:
        /*00a8*/ 	.byte	0x04, 0x17
        /*00aa*/ 	.short	(.L_5781 - .L_5780)
.L_5780:
        /*00ac*/ 	.word	0x00000000
        /*00b0*/ 	.short	0x0001
        /*00b2*/ 	.short	0x0008
        /*00b4*/ 	.byte	0x00, 0xf5, 0x21, 0x00


	//----- nvinfo : EIATTR_KPARAM_INFO
	.align		4
.L_5781:
        /*00b8*/ 	.byte	0x04, 0x17
        /*00ba*/ 	.short	(.L_5783 - .L_5782)
.L_5782:
        /*00bc*/ 	.word	0x00000000
        /*00c0*/ 	.short	0x0000
        /*00c2*/ 	.short	0x0000
        /*00c4*/ 	.byte	0x00, 0xf5, 0x21, 0x00


	//----- nvinfo : EIATTR_SPARSE_MMA_MASK
	.align		4
.L_5783:
        /*00c8*/ 	.byte	0x03, 0x50
        /*00ca*/ 	.short	0x0000


	//----- nvinfo : EIATTR_MAXREG_COUNT
	.align		4
        /*00cc*/ 	.byte	0x03, 0x1b
        /*00ce*/ 	.short	0x0080


	//----- nvinfo : EIATTR_NUM_BARRIERS
	.align		4
        /*00d0*/ 	.byte	0x02, 0x4c
        /*00d2*/ 	.byte	0x01
	.zero		1


	//----- nvinfo : EIATTR_MERCURY_ISA_VERSION
	.align		4
        /*00d4*/ 	.byte	0x03, 0x5f
        /*00d6*/ 	.short	0x0101


	//----- nvinfo : EIATTR_UNUSED_LOAD_BYTE_OFFSET
	.align		4
        /*00d8*/ 	.byte	0x04, 0x44
        /*00da*/ 	.short	(.L_5785 - .L_5784)


	//   ....[0]....
.L_5784:
        /*00dc*/ 	.word	0x000011c0
        /*00e0*/ 	.word	0x0000fff0


	//   ....[1]....
        /*00e4*/ 	.word	0x000014b0
        /*00e8*/ 	.word	0x0000fff0


	//----- nvinfo : EIATTR_COOP_GROUP_MASK_REGIDS
	.align		4
.L_5785:
        /*00ec*/ 	.byte	0x04, 0x29
        /*00ee*/ 	.short	(.L_5787 - .L_5786)


	//   ....[0]....
.L_5786:
        /*00f0*/ 	.word	0xffffffff


	//   ....[1]....
        /*00f4*/ 	.word	0xffffffff


	//   ....[2]....
        /*00f8*/ 	.word	0xffffffff


	//   ....[3]....
        /*00fc*/ 	.word	0xffffffff


	//   ....[4]....
        /*0100*/ 	.word	0xffffffff


	//   ....[5]....
        /*0104*/ 	.word	0xffffffff


	//   ....[6]....
        /*0108*/ 	.word	0xffffffff


	//   ....[7]....
        /*010c*/ 	.word	0xffffffff


	//   ....[8]....
        /*0110*/ 	.word	0xffffffff


	//   ....[9]....
        /*0114*/ 	.word	0xffffffff


	//   ....[10]....
        /*0118*/ 	.word	0xffffffff


	//   ....[11]....
        /*011c*/ 	.word	0xffffffff


	//   ....[12]....
        /*0120*/ 	.word	0xffffffff


	//----- nvinfo : EIATTR_COOP_GROUP_INSTR_OFFSETS
	.align		4
.L_5787:
        /*0124*/ 	.byte	0x04, 0x28
        /*0126*/ 	.short	(.L_5789 - .L_5788)


	//   ....[0]....
.L_5788:
        /*0128*/ 	.word	0x00000760


	//   ....[1]....
        /*012c*/ 	.word	0x00000b80


	//   ....[2]....
        /*0130*/ 	.word	0x00001090


	//   ....[3]....
        /*0134*/ 	.word	0x000010c0


	//   ....[4]....
        /*0138*/ 	.word	0x000010e0


	//   ....[5]....
        /*013c*/ 	.word	0x00001100


	//   ....[6]....
        /*0140*/ 	.word	0x00001120


	//   ....[7]....
        /*0144*/ 	.word	0x00001340


	//   ....[8]....
        /*0148*/ 	.word	0x00001360


	//   ....[9]....
        /*014c*/ 	.word	0x00001380


	//   ....[10]....
        /*0150*/ 	.word	0x000013a0


	//   ....[11]....
        /*0154*/ 	.word	0x000013c0


	//   ....[12]....
        /*0158*/ 	.word	0x000016e0


	//----- nvinfo : EIATTR_VRC_CTA_INIT_COUNT
	.align		4
.L_5789:
        /*015c*/ 	.byte	0x02, 0x4a
	.zero		1
	.zero		1


	//----- nvinfo : EIATTR_EXIT_INSTR_OFFSETS
	.align		4
        /*0160*/ 	.byte	0x04, 0x1c
        /*0162*/ 	.short	(.L_5791 - .L_5790)


	//   ....[0]....
.L_5790:
        /*0164*/ 	.word	0x000000d0


	//   ....[1]....
        /*0168*/ 	.word	0x00001700


	//----- nvinfo : EIATTR_MAX_THREADS
	.align		4
.L_5791:
        /*016c*/ 	.byte	0x04, 0x05
        /*016e*/ 	.short	(.L_5793 - .L_5792)
.L_5792:
        /*0170*/ 	.word	0x00000200
        /*0174*/ 	.word	0x00000001
        /*0178*/ 	.word	0x00000001


	//----- nvinfo : EIATTR_CRS_STACK_SIZE
	.align		4
.L_5793:
        /*017c*/ 	.byte	0x04, 0x1e
        /*017e*/ 	.short	(.L_5795 - .L_5794)
.L_5794:
        /*0180*/ 	.word	0x00000000


	//----- nvinfo : EIATTR_CBANK_PARAM_SIZE
	.align		4
.L_5795:
        /*0184*/ 	.byte	0x03, 0x19
        /*0186*/ 	.short	0x0040


	//----- nvinfo : EIATTR_PARAM_CBANK
	.align		4
        /*0188*/ 	.byte	0x04, 0x0a
        /*018a*/ 	.short	(.L_5797 - .L_5796)
	.align		4
.L_5796:
        /*018c*/ 	.word	index@(.nv.constant0._Z33kPreconditionOptimizer32bit1StateI6__halfLi2ELi4096ELi8EEvPT_S2_PfS3_ffffiffi)
        /*0190*/ 	.short	0x0380
        /*0192*/ 	.short	0x0040


	//----- nvinfo : EIATTR_SW_WAR
	.align		4
.L_5797:
        /*0194*/ 	.byte	0x04, 0x36
        /*0196*/ 	.short	(.L_5799 - .L_5798)
.L_5798:
        /*0198*/ 	.word	0x00000008
.L_5799:


//--------------------- .nv.info._Z33kPreconditionOptimizer32bit1StateI13__nv_bfloat16Li1ELi4096ELi8EEvPT_S2_PfS3_ffffiffi --------------------------
	.section	.nv.info._Z33kPreconditionOptimizer32bit1StateI13__nv_bfloat16Li1ELi4096ELi8EEvPT_S2_PfS3_ffffiffi,"",@"SHT_CUDA_INFO"
	.sectionflags	@""
	.align	4


	//----- nvinfo : EIATTR_CUDA_API_VERSION
	.align		4
        /*0000*/ 	.byte	0x04, 0x37
        /*0002*/ 	.short	(.L_5801 - .L_5800)
.L_5800:
        /*0004*/ 	.word	0x00000082


	//----- nvinfo : EIATTR_KPARAM_INFO
	.align		4
.L_5801:
        /*0008*/ 	.byte	0x04, 0x17
        /*000a*/ 	.short	(.L_5803 - .L_5802)
.L_5802:
        /*000c*/ 	.word	0x00000000
        /*0010*/ 	.short	0x000b
        /*0012*/ 	.short	0x003c
        /*0014*/ 	.byte	0x00, 0xf0, 0x11, 0x00


	//----- nvinfo : EIATTR_KPARAM_INFO
	.align		4
.L_5803:
        /*0018*/ 	.byte	0x04, 0x17
        /*001a*/ 	.short	(.L_5805 - .L_5804)
.L_5804:
        /*001c*/ 	.word	0x00000000
        /*0020*/ 	.short	0x000a
        /*0022*/ 	.short	0x0038
        /*0024*/ 	.byte	0x00, 0xf0, 0x11, 0x00


	//----- nvinfo : EIATTR_KPARAM_INFO
	.align		4
.L_5805:
        /*0028*/ 	.byte	0x04, 0x17
        /*002a*/ 	.short	(.L_5807 - .L_5806)
.L_5806:
        /*002c*/ 	.word	0x00000000
        /*0030*/ 	.short	0x0009
        /*0032*/ 	.short	0x0034
        /*0034*/ 	.byte	0x00, 0xf0, 0x11, 0x00


	//----- nvinfo : EIATTR_KPARAM_INFO
	.align		4
.L_5807:
        /*0038*/ 	.byte	0x04, 0x17
        /*003a*/ 	.short	(.L_5809 - .L_5808)
.L_5808:
        /*003c*/ 	.word	0x00000000
        /*0040*/ 	.short	0x0008
        /*0042*/ 	.short	0x0030
        /*0044*/ 	.byte	0x00, 0xf0, 0x11, 0x00


	//----- nvinfo : EIATTR_KPARAM_INFO
	.align		4
.L_5809:
        /*0048*/ 	.byte	0x04, 0x17
        /*004a*/ 	.short	(.L_5811 - .L_5810)
.L_5810:
        /*004c*/ 	.word	0x00000000
        /*0050*/ 	.short	0x0007
        /*0052*/ 	.short	0x002c
        /*0054*/ 	.byte	0x00, 0xf0, 0x11, 0x00


	//----- nvinfo : EIATTR_KPARAM_INFO
	.align		4
.L_5811:
        /*0058*/ 	.byte	0x04, 0x17
        /*005a*/ 	.short	(.L_5813 - .L_5812)
.L_5812:
        /*005c*/ 	.word	0x00000000
        /*0060*/ 	.short	0x0006
        /*0062*/ 	.short	0x0028
        /*0064*/ 	.byte	0x00, 0xf0, 0x11, 0x00


	//----- nvinfo : EIATTR_KPARAM_INFO
	.align		4
.L_5813:
        /*0068*/ 	.byte	0x04, 0x17
        /*006a*/ 	.short	(.L_5815 - .L_5814)
.L_5814:
        /*006c*/ 	.word	0x00000000
        /*0070*/ 	.short	0x0005
        /*0072*/ 	.short	0x0024
        /*0074*/ 	.byte	0x00, 0xf0, 0x11, 0x00


	//----- nvinfo : EIATTR_KPARAM_INFO
	.align		4
.L_5815:
        /*0078*/ 	.byte	0x04, 0x17
        /*007a*/ 	.short	(.L_5817 - .L_5816)
.L_5816:
        /*007c*/ 	.word	0x00000000
        /*0080*/ 	.short	0x0004
        /*0082*/ 	.short	0x0020
        /*0084*/ 	.byte	0x00, 0xf0, 0x11, 0x00


	//----- nvinfo : EIATTR_KPARAM_INFO
	.align		4
.L_5817:
        /*0088*/ 	.byte	0x04, 0x17
        /*008a*/ 	.short	(.L_5819 - .L_5818)
.L_5818:
        /*008c*/ 	.word	0x00000000
        /*0090*/ 	.short	0x0003
        /*0092*/ 	.short	0x0018
        /*0094*/ 	.byte	0x00, 0xf5, 0x21, 0x00


	//----- nvinfo : EIATTR_KPARAM_INFO
	.align		4
.L_5819:
        /*0098*/ 	.byte	0x04, 0x17
        /*009a*/ 	.short	(.L_5821 - .L_5820)
.L_5820:
        /*009c*/ 	.word	0x00000000
        /*00a0*/ 	.short	0x0002
        /*00a2*/ 	.short	0x0010
        /*00a4*/ 	.byte	0x00, 0xf5, 0x21, 0x00


	//----- nvinfo : EIATTR_KPARAM_INFO
	.align		4
.L_5821:
        /*00a8*/ 	.byte	0x04, 0x17
        /*00aa*/ 	.short	(.L_5823 - .L_5822)
.L_5822:
        /*00ac*/ 	.word	0x00000000
        /*00b0*/ 	.short	0x0001
        /*00b2*/ 	.short	0x0008
        /*00b4*/ 	.byte	0x00, 0xf5, 0x21, 0x00


	//----- nvinfo : EIATTR_KPARAM_INFO
	.align		4
.L_5823:
        /*00b8*/ 	.byte	0x04, 0x17
        /*00ba*/ 	.short	(.L_5825 - .L_5824)
.L_5824:
        /*00bc*/ 	.word	0x00000000
        /*00c0*/ 	.short	0x0000
        /*00c2*/ 	.short	0x0000
        /*00c4*/ 	.byte	0x00, 0xf5, 0x21, 0x00


	//----- nvinfo : EIATTR_SPARSE_MMA_MASK
	.align		4
.L_5825:
        /*00c8*/ 	.byte	0x03, 0x50
        /*00ca*/ 	.short	0x0000


	//----- nvinfo : EIATTR_MAXREG_COUNT
	.align		4
        /*00cc*/ 	.byte	0x03, 0x1b
        /*00ce*/ 	.short	0x0080


	//----- nvinfo : EIATTR_NUM_BARRIERS
	.align		4
        /*00d0*/ 	.byte	0x02, 0x4c
        /*00d2*/ 	.byte	0x01
	.zero		1


	//----- nvinfo : EIATTR_MERCURY_ISA_VERSION
	.align		4
        /*00d4*/ 	.byte	0x03, 0x5f
        /*00d6*/ 	.short	0x0101


	//----- nvinfo : EIATTR_UNUSED_LOAD_BYTE_OFFSET
	.align		4
        /*00d8*/ 	.byte	0x04, 0x44
        /*00da*/ 	.short	(.L_5827 - .L_5826)


	//   ....[0]....
.L_5826:
        /*00dc*/ 	.word	0x00001090
        /*00e0*/ 	.word	0x0000fff0


	//   ....[1]....
        /*00e4*/ 	.word	0x00001380
        /*00e8*/ 	.word	0x0000fff0


	//----- nvinfo : EIATTR_COOP_GROUP_MASK_REGIDS
	.align		4
.L_5827:
        /*00ec*/ 	.byte	0x04, 0x29
        /*00ee*/ 	.short	(.L_5829 - .L_5828)


	//   ....[0]....
.L_5828:
        /*00f0*/ 	.word	0xffffffff


	//   ....[1]....
        /*00f4*/ 	.word	0xffffffff


	//   ....[2]....
        /*00f8*/ 	.word	0xffffffff


	//   ....[3]....
        /*00fc*/ 	.word	0xffffffff


	//   ....[4]....
        /*0100*/ 	.word	0xffffffff


	//   ....[5]....
        /*0104*/ 	.word	0xffffffff


	//   ....[6]....
        /*0108*/ 	.word	0xffffffff


	//   ....[7]....
        /*010c*/ 	.word	0xffffffff


	//   ....[8]....
        /*0110*/ 	.word	0xffffffff


	//   ....[9]....
        /*0114*/ 	.word	0xffffffff


	//   ....[10]....
        /*0118*/ 	.word	0xffffffff


	//   ....[11]....
        /*011c*/ 	.word	0xffffffff


	//   ....[12]....
        /*0120*/ 	.word	0xffffffff


	//----- nvinfo : EIATTR_COOP_GROUP_INSTR_OFFSETS
	.align		4
.L_5829:
        /*0124*/ 	.byte	0x04, 0x28
        /*0126*/ 	.short	(.L_5831 - .L_5830)


	//   ....[0]....
.L_5830:
        /*0128*/ 	.word	0x00000750


	//   ....[1]....
        /*012c*/ 	.word	0x00000b80


	//   ....[2]....
        /*0130*/ 	.word	0x00000f60


	//   ....[3]....
        /*0134*/ 	.word	0x00000f90


	//   ....[4]....
        /*0138*/ 	.word	0x00000fb0


	//   ....[5]....
        /*013c*/ 	.word	0x00000fd0


	//   ....[6]....
        /*0140*/ 	.word	0x00000ff0


	//   ....[7]....
        /*0144*/ 	.word	0x00001210


	//   ....[8]....
        /*0148*/ 	.word	0x00001230


	//   ....[9]....
        /*014c*/ 	.word	0x00001250


	//   ....[10]....
        /*0150*/ 	.word	0x00001270


	//   ....[11]....
        /*0154*/ 	.word	0x00001290


	//   ....[12]....
        /*0158*/ 	.word	0x000015b0


	//----- nvinfo : EIATTR_VRC_CTA_INIT_COUNT
	.align		4
.L_5831:
        /*015c*/ 	.byte	0x02, 0x4a
	.zero		1
	.zero		1


	//----- nvinfo : EIATTR_EXIT_INSTR_OFFSETS
	.align		4
        /*0160*/ 	.byte	0x04, 0x1c
        /*0162*/ 	.short	(.L_5833 - .L_5832)


	//   ....[0]....
.L_5832:
        /*0164*/ 	.word	0x000000d0


	//   ....[1]....
        /*0168*/ 	.word	0x000015d0


	//----- nvinfo : EIATTR_MAX_THREADS
	.align		4
.L_5833:
        /*016c*/ 	.byte	0x04, 0x05
        /*016e*/ 	.short	(.L_5835 - .L_5834)
.L_5834:
        /*0170*/ 	.word	0x00000200
        /*0174*/ 	.word	0x00000001
        /*0178*/ 	.word	0x00000001


	//----- nvinfo : EIATTR_CRS_STACK_SIZE
	.align		4
.L_5835:
        /*017c*/ 	.byte	0x04, 0x1e
        /*017e*/ 	.short	(.L_5837 - .L_5836)
.L_5836:
        /*0180*/ 	.word	0x00000000


	//----- nvinfo : EIATTR_CBANK_PARAM_SIZE
	.align		4
.L_5837:
        /*0184*/ 	.byte	0x03, 0x19
        /*0186*/ 	.short	0x0040


	//----- nvinfo : EIATTR_PARAM_CBANK
	.align		4
        /*0188*/ 	.byte	0x04, 0x0a
        /*018a*/ 	.short	(.L_5839 - .L_5838)
	.align		4
.L_5838:
        /*018c*/ 	.word	index@(.nv.constant0._Z33kPreconditionOptimizer32bit1StateI13__nv_bfloat16Li1ELi4096ELi8EEvPT_S2_PfS3_ffffiffi)
        /*0190*/ 	.short	0x0380
        /*0192*/ 	.short	0x0040


	//----- nvinfo : EIATTR_SW_WAR
	.align		4
.L_5839:
        /*0194*/ 	.byte	0x04, 0x36
        /*0196*/ 	.short	(.L_5841 - .L_5840)
.L_5840:
        /*0198*/ 	.word	0x00000008
.L_5841:


//--------------------- .nv.info._Z33kPreconditionOptimizer32bit1StateIfLi1ELi4096ELi8EEvPT_S1_PfS2_ffffiffi --------------------------
	.section	.nv.info._Z33kPreconditionOptimizer32bit1StateIfLi1ELi4096ELi8EEvPT_S1_PfS2_ffffiffi,"",@"SHT_CUDA_INFO"
	.sectionflags	@""
	.align	4


	//----- nvinfo : EIATTR_CUDA_API_VERSION
	.align		4
        /*0000*/ 	.byte	0x04, 0x37
        /*0002*/ 	.short	(.L_5843 - .L_5842)
.L_5842:
        /*0004*/ 	.word	0x00000082


	//----- nvinfo : EIATTR_KPARAM_INFO
	.align		4
.L_5843:
        /*0008*/ 	.byte	0x04, 0x17
        /*000a*/ 	.short	(.L_5845 - .L_5844)
.L_5844:
        /*000c*/ 	.word	0x00000000
        /*0010*/ 	.short	0x000b
        /*0012*/ 	.short	0x003c
        /*0014*/ 	.byte	0x00, 0xf0, 0x11, 0x00


	//----- nvinfo : EIATTR_KPARAM_INFO
	.align		4
.L_5845:
        /*0018*/ 	.byte	0x04, 0x17
        /*001a*/ 	.short	(.L_5847 - .L_5846)
.L_5846:
        /*001c*/ 	.word	0x00000000
        /*0020*/ 	.short	0x000a
        /*0022*/ 	.short	0x0038
        /*0024*/ 	.byte	0x00, 0xf0, 0x11, 0x00


	//----- nvinfo : EIATTR_KPARAM_INFO
	.align		4
.L_5847:
        /*0028*/ 	.byte	0x04, 0x17
        /*002a*/ 	.short	(.L_5849 - .L_5848)
.L_5848:
        /*002c*/ 	.word	0x00000000
        /*0030*/ 	.short	0x0009
        /*0032*/ 	.short	0x0034
        /*0034*/ 	.byte	0x00, 0xf0, 0x11, 0x00


	//----- nvinfo : EIATTR_KPARAM_INFO
	.align		4
.L_5849:
        /*0038*/ 	.byte	0x04, 0x17
        /*003a*/ 	.short	(.L_5851 - .L_5850)
.L_5850:
        /*003c*/ 	.word	0x00000000
        /*0040*/ 	.short	0x0008
        /*0042*/ 	.short	0x0030
        /*0044*/ 	.byte	0x00, 0xf0, 0x11, 0x00


	//----- nvinfo : EIATTR_KPARAM_INFO
	.align		4
.L_5851:
        /*0048*/ 	.byte	0x04, 0x17
        /*004a*/ 	.short	(.L_5853 - .L_5852)
.L_5852:
        /*004c*/ 	.word	0x00000000
        /*0050*/ 	.short	0x0007
        /*0052*/ 	.short	0x002c
        /*0054*/ 	.byte	0x00, 0xf0, 0x11, 0x00


	//----- nvinfo : EIATTR_KPARAM_INFO
	.align		4
.L_5853:
        /*0058*/ 	.byte	0x04, 0x17
        /*005a*/ 	.short	(.L_5855 - .L_5854)
.L_5854:
        /*005c*/ 	.word	0x00000000
        /*0060*/ 	.short	0x0006
        /*0062*/ 	.short	0x0028
        /*0064*/ 	.byte	0x00, 0xf0, 0x11, 0x00


	//----- nvinfo : EIATTR_KPARAM_INFO
	.align		4
.L_5855:
        /*0068*/ 	.byte	0x04, 0x17
        /*006a*/ 	.short	(.L_5857 - .L_5856)
.L_5856:
        /*006c*/ 	.word	0x00000000
        /*0070*/ 	.short	0x0005
        /*0072*/ 	.short	0x0024
        /*0074*/ 	.byte	0x00, 0xf0, 0x11, 0x00


	//----- nvinfo : EIATTR_KPARAM_INFO
	.align		4
.L_5857:
        /*0078*/ 	.byte	0x04, 0x17
        /*007a*/ 	.short	(.L_5859 - .L_5858)
.L_5858:
        /*007c*/ 	.word	0x00000000
        /*0080*/ 	.short	0x0004
        /*0082*/ 	.short	0x0020
        /*0084*/ 	.byte	0x00, 0xf0, 0x11, 0x00


	//----- nvinfo : EIATTR_KPARAM_INFO
	.align		4
.L_5859:
        /*0088*/ 	.byte	0x04, 0x17
        /*008a*/ 	.short	(.L_5861 - .L_5860)
.L_5860:
        /*008c*/ 	.word	0x00000000
        /*0090*/ 	.short	0x0003
        /*0092*/ 	.short	0x0018
        /*0094*/ 	.byte	0x00, 0xf5, 0x21, 0x00


	//----- nvinfo : EIATTR_KPARAM_INFO
	.align		4
.L_5861:
        /*0098*/ 	.byte	0x04, 0x17
        /*009a*/ 	.short	(.L_5863 - .L_5862)
.L_5862:
        /*009c*/ 	.word	0x00000000
        /*00a0*/ 	.short	0x0002
        /*00a2*/ 	.short	0x0010
        /*00a4*/ 	.byte	0x00, 0xf5, 0x21, 0x00


	//----- nvinfo : EIATTR_KPARAM_INFO
	.align		4
.L_5863:
        /*00a8*/ 	.byte	0x04, 0x17
        /*00aa*/ 	.short	(.L_5865 - .L_5864)
.L_5864:
        /*00ac*/ 	.word	0x00000000
        /*00b0*/ 	.short	0x0001
        /*00b2*/ 	.short	0x0008
        /*00b4*/ 	.byte	0x00, 0xf5, 0x21, 0x00


	//----- nvinfo : EIATTR_KPARAM_INFO
	.align		4
.L_5865:
        /*00b8*/ 	.byte	0x04, 0x17
        /*00ba*/ 	.short	(.L_5867 - .L_5866)
.L_5866:
        /*00bc*/ 	.word	0x00000000
        /*00c0*/ 	.short	0x0000
        /*00c2*/ 	.short	0x0000
        /*00c4*/ 	.byte	0x00, 0xf5, 0x21, 0x00


	//----- nvinfo : EIATTR_SPARSE_MMA_MASK
	.align		4
.L_5867:
        /*00c8*/ 	.byte	0x03, 0x50
        /*00ca*/ 	.short	0x0000


	//----- nvinfo : EIATTR_MAXREG_COUNT
	.align		4
        /*00cc*/ 	.byte	0x03, 0x1b
        /*00ce*/ 	.short	0x0080


	//----- nvinfo : EIATTR_NUM_BARRIERS
	.align		4
        /*00d0*/ 	.byte	0x02, 0x4c
        /*00d2*/ 	.byte	0x01
	.zero		1


	//----- nvinfo : EIATTR_MERCURY_ISA_VERSION
	.align		4
        /*00d4*/ 	.byte	0x03, 0x5f
        /*00d6*/ 	.short	0x0101


	//----- nvinfo : EIATTR_UNUSED_LOAD_BYTE_OFFSET
	.align		4
        /*00d8*/ 	.byte	0x04, 0x44
        /*00da*/ 	.short	(.L_5869 - .L_5868)


	//   ....[0]....
.L_5868:
        /*00dc*/ 	.word	0x00000de0
        /*00e0*/ 	.word	0x0000fff0


	//   ....[1]....
        /*00e4*/ 	.word	0x000010d0
        /*00e8*/ 	.word	0x0000fff0


	//----- nvinfo : EIATTR_COOP_GROUP_MASK_REGIDS
	.align		4
.L_5869:
        /*00ec*/ 	.byte	0x04, 0x29
        /*00ee*/ 	.short	(.L_5871 - .L_5870)


	//   ....[0]....
.L_5870:
        /*00f0*/ 	.word	0xffffffff


	//   ....[1]....
        /*00f4*/ 	.word	0xffffffff


	//   ....[2]....
        /*00f8*/ 	.word	0xffffffff


	//   ....[3]....
        /*00fc*/ 	.word	0xffffffff


	//   ....[4]....
        /*0100*/ 	.word	0xffffffff


	//   ....[5]....
        /*0104*/ 	.word	0xffffffff


	//   ....[6]....
        /*0108*/ 	.word	0xffffffff


	//   ....[7]....
        /*010c*/ 	.word	0xffffffff


	//   ....[8]....
        /*0110*/ 	.word	0xffffffff


	//   ....[9]....
        /*0114*/ 	.word	0xffffffff


	//   ....[10]....
        /*0118*/ 	.word	0xffffffff


	//   ....[11]....
        /*011c*/ 	.word	0xffffffff


	//   ....[12]....
        /*0120*/ 	.word	0xffffffff


	//----- nvinfo : EIATTR_COOP_GROUP_INSTR_OFFSETS
	.align		4
.L_5871:
        /*0124*/ 	.byte	0x04, 0x28
        /*0126*/ 	.short	(.L_5873 - .L_5872)


	//   ....[0]....
.L_5872:
        /*0128*/ 	.word	0x00000760


	//   ....[1]....
        /*012c*/ 	.word	0x000009d0


	//   ....[2]....
        /*0130*/ 	.word	0x00000cb0


	//   ....[3]....
        /*0134*/ 	.word	0x00000ce0


	//   ....[4]....
        /*0138*/ 	.word	0x00000d00


	//   ....[5]....
        /*013c*/ 	.word	0x00000d20


	//   ....[6]....
        /*0140*/ 	.word	0x00000d40


	//   ....[7]....
        /*0144*/ 	.word	0x00000f60


	//   ....[8]....
        /*0148*/ 	.word	0x00000f80


	//   ....[9]....
        /*014c*/ 	.word	0x00000fa0


	//   ....[10]....
        /*0150*/ 	.word	0x00000fc0


	//   ....[11]....
        /*0154*/ 	.word	0x00000fe0


	//   ....[12]....
        /*0158*/ 	.word	0x00001300


	//----- nvinfo : EIATTR_VRC_CTA_INIT_COUNT
	.align		4
.L_5873:
        /*015c*/ 	.byte	0x02, 0x4a
	.zero		1
	.zero		1


	//----- nvinfo : EIATTR_EXIT_INSTR_OFFSETS
	.align		4
        /*0160*/ 	.byte	0x04, 0x1c
        /*0162*/ 	.short	(.L_5875 - .L_5874)


	//   ....[0]....
.L_5874:
        /*0164*/ 	.word	0x000000d0


	//   ....[1]....
        /*0168*/ 	.word	0x00001320


	//----- nvinfo : EIATTR_MAX_THREADS
	.align		4
.L_5875:
        /*016c*/ 	.byte	0x04, 0x05
        /*016e*/ 	.short	(.L_5877 - .L_5876)
.L_5876:
        /*0170*/ 	.word	0x00000200
        /*0174*/ 	.word	0x00000001
        /*0178*/ 	.word	0x00000001


	//----- nvinfo : EIATTR_CRS_STACK_SIZE
	.align		4
.L_5877:
        /*017c*/ 	.byte	0x04, 0x1e
        /*017e*/ 	.short	(.L_5879 - .L_5878)
.L_5878:
        /*0180*/ 	.word	0x00000000


	//----- nvinfo : EIATTR_CBANK_PARAM_SIZE
	.align		4
.L_5879:
        /*0184*/ 	.byte	0x03, 0x19
        /*0186*/ 	.short	0x0040


	//----- nvinfo : EIATTR_PARAM_CBANK
	.align		4
        /*0188*/ 	.byte	0x04, 0x0a
        /*018a*/ 	.short	(.L_5881 - .L_5880)
	.align		4
.L_5880:
        /*018c*/ 	.word	index@(.nv.constant0._Z33kPreconditionOptimizer32bit1StateIfLi1ELi4096ELi8EEvPT_S1_PfS2_ffffiffi)
        /*0190*/ 	.short	0x0380
        /*0192*/ 	.short	0x0040


	//----- nvinfo : EIATTR_SW_WAR
	.align		4
.L_5881:
        /*0194*/ 	.byte	0x04, 0x36
        /*0196*/ 	.short	(.L_5883 - .L_5882)
.L_5882:
        /*0198*/ 	.word	0x00000008
.L_5883:


//--------------------- .nv.info._Z33kPreconditionOptimizer32bit1StateI6__halfLi1ELi4096ELi8EEvPT_S2_PfS3_ffffiffi --------------------------
	.section	.nv.info._Z33kPreconditionOptimizer32bit1StateI6__halfLi1ELi4096ELi8EEvPT_S2_PfS3_ffffiffi,"",@"SHT_CUDA_INFO"
	.sectionflags	@""
	.align	4


	//----- nvinfo : EIATTR_CUDA_API_VERSION
	.align		4
        /*0000*/ 	.byte	0x04, 0x37
        /*0002*/ 	.short	(.L_5885 - .L_5884)
.L_5884:
        /*0004*/ 	.word	0x00000082


	//----- nvinfo : EIATTR_KPARAM_INFO
	.align		4
.L_5885:
        /*0008*/ 	.byte	0x04, 0x17
        /*000a*/ 	.short	(.L_5887 - .L_5886)
.L_5886:
        /*000c*/ 	.word	0x00000000
        /*0010*/ 	.short	0x000b
        /*0012*/ 	.short	0x003c
        /*0014*/ 	.byte	0x00, 0xf0, 0x11, 0x00


	//----- nvinfo : EIATTR_KPARAM_INFO
	.align		4
.L_5887:
        /*0018*/ 	.byte	0x04, 0x17
        /*001a*/ 	.short	(.L_5889 - .L_5888)
.L_5888:
        /*001c*/ 	.word	0x00000000
        /*0020*/ 	.short	0x000a
        /*0022*/ 	.short	0x0038
        /*0024*/ 	.byte	0x00, 0xf0, 0x11, 0x00


	//----- nvinfo : EIATTR_KPARAM_INFO
	.align		4
.L_5889:
        /*0028*/ 	.byte	0x04, 0x17
        /*002a*/ 	.short	(.L_5891 - .L_5890)
.L_5890:
        /*002c*/ 	.word	0x00000000
        /*0030*/ 	.short	0x0009
        /*0032*/ 	.short	0x0034
        /*0034*/ 	.byte	0x00, 0xf0, 0x11, 0x00


	//----- nvinfo : EIATTR_KPARAM_INFO
	.align		4
.L_5891:
        /*0038*/ 	.byte	0x04, 0x17
        /*003a*/ 	.short	(.L_5893 - .L_5892)
.L_5892:
        /*003c*/ 	.word	0x00000000
        /*0040*/ 	.short	0x0008
        /*0042*/ 	.short	0x0030
        /*0044*/ 	.byte	0x00, 0xf0, 0x11, 0x00


	//----- nvinfo : EIATTR_KPARAM_INFO
	.align		4
.L_5893:
        /*0048*/ 	.byte	0x04, 0x17
        /*004a*/ 	.short	(.L_5895 - .L_5894)
.L_5894:
        /*004c*/ 	.word	0x00000000
        /*0050*/ 	.short	0x0007
        /*0052*/ 	.short	0x002c
        /*0054*/ 	.byte	0x00, 0xf0, 0x11, 0x00


	//----- nvinfo : EIATTR_KPARAM_INFO
	.align		4
.L_5895:
        /*0058*/ 	.byte	0x04, 0x17
        /*005a*/ 	.short	(.L_5897 - .L_5896)
.L_5896:
        /*005c*/ 	.word	0x00000000
        /*0060*/ 	.short	0x0006
        /*0062*/ 	.short	0x0028
        /*0064*/ 	.byte	0x00, 0xf0, 0x11, 0x00


	//----- nvinfo : EIATTR_KPARAM_INFO
	.align		4
.L_5897:
        /*0068*/ 	.byte	0x04, 0x17
        /*006a*/ 	.short	(.L_5899 - .L_5898)
.L_5898:
        /*006c*/ 	.word	0x00000000
        /*0070*/ 	.short	0x0005
        /*0072*/ 	.short	0x0024
        /*0074*/ 	.byte	0x00, 0xf0, 0x11, 0x00


	//----- nvinfo : EIATTR_KPARAM_INFO
	.align		4
.L_5899:
        /*0078*/ 	.byte	0x04, 0x17
        /*007a*/ 	.short	(.L_5901 - .L_5900)
.L_5900:
        /*007c*/ 	.word	0x00000000
        /*0080*/ 	.short	0x0004
        /*0082*/ 	.short	0x0020
        /*0084*/ 	.byte	0x00, 0xf0, 0x11, 0x00


	//----- nvinfo : EIATTR_KPARAM_INFO
	.align		4
.L_5901:
        /*0088*/ 	.byte	0x04, 0x17
        /*008a*/ 	.short	(.L_5903 - .L_5902)
.L_5902:
        /*008c*/ 	.word	0x00000000
        /*0090*/ 	.short	0x0003
        /*0092*/ 	.short	0x0018
        /*0094*/ 	.byte	0x00, 0xf5, 0x21, 0x00


	//----- nvinfo : EIATTR_KPARAM_INFO
	.align		4
.L_5903:
        /*0098*/ 	.byte	0x04, 0x17
        /*009a*/ 	.short	(.L_5905 - .L_5904)
.L_5904:
        /*009c*/ 	.word	0x00000000
        /*00a0*/ 	.short	0x0002
        /*00a2*/ 	.short	0x0010
        /*00a4*/ 	.byte	0x00, 0xf5, 0x21, 0x00


	//----- nvinfo : EIATTR_KPARAM_INFO
	.align		4
.L_5905:
        /*00a8*/ 	.byte	0x04, 0x17
        /*00aa*/ 	.short	(.L_5907 - .L_5906)
.L_5906:
        /*00ac*/ 	.word	0x00000000
        /*00b0*/ 	.short	0x0001
        /*00b2*/ 	.short	0x0008
        /*00b4*/ 	.byte	0x00, 0xf5, 0x21, 0x00


	//----- nvinfo : EIATTR_KPARAM_INFO
	.align		4
.L_5907:
        /*00b8*/ 	.byte	0x04, 0x17
        /*00ba*/ 	.short	(.L_5909 - .L_5908)
.L_5908:
        /*00bc*/ 	.word	0x00000000
        /*00c0*/ 	.short	0x0000
        /*00c2*/ 	.short	0x0000
        /*00c4*/ 	.byte	0x00, 0xf5, 0x21, 0x00


	//----- nvinfo : EIATTR_SPARSE_MMA_MASK
	.align		4
.L_5909:
        /*00c8*/ 	.byte	0x03, 0x50
        /*00ca*/ 	.short	0x0000


	//----- nvinfo : EIATTR_MAXREG_COUNT
	.align		4
        /*00cc*/ 	.byte	0x03, 0x1b
        /*00ce*/ 	.short	0x0080


	//----- nvinfo : EIATTR_NUM_BARRIERS
	.align		4
        /*00d0*/ 	.byte	0x02, 0x4c
        /*00d2*/ 	.byte	0x01
	.zero		1


	//----- nvinfo : EIATTR_MERCURY_ISA_VERSION
	.align		4
        /*00d4*/ 	.byte	0x03, 0x5f
        /*00d6*/ 	.short	0x0101


	//----- nvinfo : EIATTR_UNUSED_LOAD_BYTE_OFFSET
	.align		4
        /*00d8*/ 	.byte	0x04, 0x44
        /*00da*/ 	.short	(.L_5911 - .L_5910)


	//   ....[0]....
.L_5910:
        /*00dc*/ 	.word	0x00001040
        /*00e0*/ 	.word	0x0000fff0


	//   ....[1]....
        /*00e4*/ 	.word	0x00001330
        /*00e8*/ 	.word	0x0000fff0


	//----- nvinfo : EIATTR_COOP_GROUP_MASK_REGIDS
	.align		4
.L_5911:
        /*00ec*/ 	.byte	0x04, 0x29
        /*00ee*/ 	.short	(.L_5913 - .L_5912)


	//   ....[0]....
.L_5912:
        /*00f0*/ 	.word	0xffffffff


	//   ....[1]....
        /*00f4*/ 	.word	0xffffffff


	//   ....[2]....
        /*00f8*/ 	.word	0xffffffff


	//   ....[3]....
        /*00fc*/ 	.word	0xffffffff


	//   ....[4]....
        /*0100*/ 	.word	0xffffffff


	//   ....[5]....
        /*0104*/ 	.word	0xffffffff


	//   ....[6]....
        /*0108*/ 	.word	0xffffffff


	//   ....[7]....
        /*010c*/ 	.word	0xffffffff


	//   ....[8]....
        /*0110*/ 	.word	0xffffffff


	//   ....[9]....
        /*0114*/ 	.word	0xffffffff


	//   ....[10]....
        /*0118*/ 	.word	0xffffffff


	//   ....[11]....
        /*011c*/ 	.word	0xffffffff


	//   ....[12]....
        /*0120*/ 	.word	0xffffffff


	//----- nvinfo : EIATTR_COOP_GROUP_INSTR_OFFSETS
	.align		4
.L_5913:
        /*0124*/ 	.byte	0x04, 0x28
        /*0126*/ 	.short	(.L_5915 - .L_5914)


	//   ....[0]....
.L_5914:
        /*0128*/ 	.word	0x00000740


	//   ....[1]....
        /*012c*/ 	.word	0x00000b10


	//   ....[2]....
        /*0130*/ 	.word	0x00000f10


	//   ....[3]....
        /*0134*/ 	.word	0x00000f40


	//   ....[4]....
        /*0138*/ 	.word	0x00000f60


	//   ....[5]....
        /*013c*/ 	.word	0x00000f80


	//   ....[6]....
        /*0140*/ 	.word	0x00000fa0


	//   ....[7]....
        /*0144*/ 	.word	0x000011c0


	//   ....[8]....
        /*0148*/ 	.word	0x000011e0


	//   ....[9]....
        /*014c*/ 	.word	0x00001200


	//   ....[10]....
        /*0150*/ 	.word	0x00001220


	//   ....[11]....
        /*0154*/ 	.word	0x00001240


	//   ....[12]....
        /*0158*/ 	.word	0x00001560


	//----- nvinfo : EIATTR_VRC_CTA_INIT_COUNT
	.align		4
.L_5915:
        /*015c*/ 	.byte	0x02, 0x4a
	.zero		1
	.zero		1


	//----- nvinfo : EIATTR_EXIT_INSTR_OFFSETS
	.align		4
        /*0160*/ 	.byte	0x04, 0x1c
        /*0162*/ 	.short	(.L_5917 - .L_5916)


	//   ....[0]....
.L_5916:
        /*0164*/ 	.word	0x000000d0


	//   ....[1]....
        /*0168*/ 	.word	0x00001580


	//----- nvinfo : EIATTR_MAX_THREADS
	.align		4
.L_5917:
        /*016c*/ 	.byte	0x04, 0x05
        /*016e*/ 	.short	(.L_5919 - .L_5918)
.L_5918:
        /*0170*/ 	.word	0x00000200
        /*0174*/ 	.word	0x00000001
        /*0178*/ 	.word	0x00000001


	//----- nvinfo : EIATTR_CRS_STACK_SIZE
	.align		4
.L_5919:
        /*017c*/ 	.byte	0x04, 0x1e
        /*017e*/ 	.short	(.L_5921 - .L_5920)
.L_5920:
        /*0180*/ 	.word	0x00000000


	//----- nvinfo : EIATTR_CBANK_PARAM_SIZE
	.align		4
.L_5921:
        /*0184*/ 	.byte	0x03, 0x19
        /*0186*/ 	.short	0x0040


	//----- nvinfo : EIATTR_PARAM_CBANK
	.align		4
        /*0188*/ 	.byte	0x04, 0x0a
        /*018a*/ 	.short	(.L_5923 - .L_5922)
	.align		4
.L_5922:
        /*018c*/ 	.word	index@(.nv.constant0._Z33kPreconditionOptimizer32bit1StateI6__halfLi1ELi4096ELi8EEvPT_S2_PfS3_ffffiffi)
        /*0190*/ 	.short	0x0380
        /*0192*/ 	.short	0x0040


	//----- nvinfo : EIATTR_SW_WAR
	.align		4
.L_5923:
        /*0194*/ 	.byte	0x04, 0x36
        /*0196*/ 	.short	(.L_5925 - .L_5924)
.L_5924:
        /*0198*/ 	.word	0x00000008
.L_5925:


//--------------------- .nv.info._Z22kdequant_mm_int32_fp16ILi4ELi512EEvPiPfS1_P6__halfS3_iii --------------------------
	.section	.nv.info._Z22kdequant_mm_int32_fp16ILi4ELi512EEvPiPfS1_P6__halfS3_iii,"",@"SHT_CUDA_INFO"
	.sectionflags	@""
	.align	4


	//----- nvinfo : EIATTR_CUDA_API_VERSION
	.align		4
        /*0000*/ 	.byte	0x04, 0x37
        /*0002*/ 	.short	(.L_5927 - .L_5926)
.L_5926:
        /*0004*/ 	.word	0x00000082


	//----- nvinfo : EIATTR_KPARAM_INFO
	.align		4
.L_5927:
        /*0008*/ 	.byte	0x04, 0x17
        /*000a*/ 	.short	(.L_5929 - .L_5928)
.L_5928:
        /*000c*/ 	.word	0x00000000
        /*0010*/ 	.short	0x0007
        /*0012*/ 	.short	0x0030
        /*0014*/ 	.byte	0x00, 0xf0, 0x11, 0x00


	//----- nvinfo : EIATTR_KPARAM_INFO
	.align		4
.L_5929:
        /*0018*/ 	.byte	0x04, 0x17
        /*001a*/ 	.short	(.L_5931 - .L_5930)
.L_5930:
        /*001c*/ 	.word	0x00000000
        /*0020*/ 	.short	0x0006
        /*0022*/ 	.short	0x002c
        /*0024*/ 	.byte	0x00, 0xf0, 0x11, 0x00


	//----- nvinfo : EIATTR_KPARAM_INFO
	.align		4
.L_5931:
        /*0028*/ 	.byte	0x04, 0x17
        /*002a*/ 	.short	(.L_5933 - .L_5932)
.L_5932:
        /*002c*/ 	.word	0x00000000
        /*0030*/ 	.short	0x0005
        /*0032*/ 	.short	0x0028
        /*0034*/ 	.byte	0x00, 0xf0, 0x11, 0x00


	//----- nvinfo : EIATTR_KPARAM_INFO
	.align		4
.L_5933:
        /*0038*/ 	.byte	0x04, 0x17
        /*003a*/ 	.short	(.L_5935 - .L_5934)
.L_5934:
        /*003c*/ 	.word	0x00000000
        /*0040*/ 	.short	0x0004
        /*0042*/ 	.short	0x0020
        /*0044*/ 	.byte	0x00, 0xf5, 0x21, 0x00


	//----- nvinfo : EIATTR_KPARAM_INFO
	.align		4
.L_5935:
        /*0048*/ 	.byte	0x04, 0x17
        /*004a*/ 	.short	(.L_5937 - .L_5936)
.L_5936:
        /*004c*/ 	.word	0x00000000
        /*0050*/ 	.short	0x0003
        /*0052*/ 	.short	0x0018
        /*0054*/ 	.byte	0x00, 0xf5, 0x21, 0x00


	//----- nvinfo : EIATTR_KPARAM_INFO
	.align		4
.L_5937:
        /*0058*/ 	.byte	0x04, 0x17
        /*005a*/ 	.short	(.L_5939 - .L_5938)
.L_5938:
        /*005c*/ 	.word	0x00000000
        /*0060*/ 	.short	0x0002
        /*0062*/ 	.short	0x0010
        /*0064*/ 	.byte	0x00, 0xf5, 0x21, 0x00


	//----- nvinfo : EIATTR_KPARAM_INFO
	.align		4
.L_5939:
        /*0068*/ 	.byte	0x04, 0x17
        /*006a*/ 	.short	(.L_5941 - .L_5940)
.L_5940:
        /*006c*/ 	.word	0x00000000
        /*0070*/ 	.short	0x0001
        /*0072*/ 	.short	0x0008
        /*0074*/ 	.byte	0x00, 0xf5, 0x21, 0x00


	//----- nvinfo : EIATTR_KPARAM_INFO
	.align		4
.L_5941:
        /*0078*/ 	.byte	0x04, 0x17
        /*007a*/ 	.short	(.L_5943 - .L_5942)
.L_5942:
        /*007c*/ 	.word	0x00000000
        /*0080*/ 	.short	0x0000
        /*0082*/ 	.short	0x0000
        /*0084*/ 	.byte	0x00, 0xf5, 0x21, 0x00


	//----- nvinfo : EIATTR_SPARSE_MMA_MASK
	.align		4
.L_5943:
        /*0088*/ 	.byte	0x03, 0x50
        /*008a*/ 	.short	0x0000


	//----- nvinfo : EIATTR_MAXREG_COUNT
	.align		4
        /*008c*/ 	.byte	0x03, 0x1b
        /*008e*/ 	.short	0x00ff


	//----- nvinfo : EIATTR_MERCURY_ISA_VERSION
	.align		4
        /*0090*/ 	.byte	0x03, 0x5f
        /*0092*/ 	.short	0x0101


	//----- nvinfo : EIATTR_VRC_CTA_INIT_COUNT
	.align		4
        /*0094*/ 	.byte	0x02, 0x4a
	.zero		1
	.zero		1


	//----- nvinfo : EIATTR_EXIT_INSTR_OFFSETS
	.align		4
        /*0098*/ 	.byte	0x04, 0x1c
        /*009a*/ 	.short	(.L_5945 - .L_5944)


	//   ....[0]....
.L_5944:
        /*009c*/ 	.word	0x00000c40


	//   ....[1]....
        /*00a0*/ 	.word	0x00000c70


	//----- nvinfo : EIATTR_CBANK_PARAM_SIZE
	.align		4
.L_5945:
        /*00a4*/ 	.byte	0x03, 0x19
        /*00a6*/ 	.short	0x0034


	//----- nvinfo : EIATTR_PARAM_CBANK
	.align		4
        /*00a8*/ 	.byte	0x04, 0x0a
        /*00aa*/ 	.short	(.L_5947 - .L_5946)
	.align		4
.L_5946:
        /*00ac*/ 	.word	index@(.nv.constant0._Z22kdequant_mm_int32_fp16ILi4ELi512EEvPiPfS1_P6__halfS3_iii)
        /*00b0*/ 	.short	0x0380
        /*00b2*/ 	.short	0x0034


	//----- nvinfo : EIATTR_SW_WAR
	.align		4
.L_5947:
        /*00b4*/ 	.byte	0x04, 0x36
        /*00b6*/ 	.short	(.L_5949 - .L_5948)
.L_5948:
        /*00b8*/ 	.word	0x00000008
.L_5949:


//--------------------- .nv.info._Z26kgemm_4bit_inference_naiveIfLi128ELi32EEviiiPT_PhPfPKfS1_iiii --------------------------
	.section	.nv.info._Z26kgemm_4bit_inference_naiveIfLi128ELi32EEviiiPT_PhPfPKfS1_iiii,"",@"SHT_CUDA_INFO"
	.sectionflags	@""
	.align	4


	//----- nvinfo : EIATTR_CUDA_API_VERSION
	.align		4
        /*0000*/ 	.byte	0x04, 0x37
        /*0002*/ 	.short	(.L_5951 - .L_5950)
.L_5950:
        /*0004*/ 	.word	0x00000082


	//----- nvinfo : EIATTR_KPARAM_INFO
	.align		4
.L_5951:
        /*0008*/ 	.byte	0x04, 0x17
        /*000a*/ 	.short	(.L_5953 - .L_5952)
.L_5952:
        /*000c*/ 	.word	0x00000000
        /*0010*/ 	.short	0x000b
        /*0012*/ 	.short	0x0044
        /*0014*/ 	.byte	0x00, 0xf0, 0x11, 0x00


	//----- nvinfo : EIATTR_KPARAM_INFO
	.align		4
.L_5953:
        /*0018*/ 	.byte	0x04, 0x17
        /*001a*/ 	.short	(.L_5955 - .L_5954)
.L_5954:
        /*001c*/ 	.word	0x00000000
        /*0020*/ 	.short	0x000a
        /*0022*/ 	.short	0x0040
        /*0024*/ 	.byte	0x00, 0xf0, 0x11, 0x00


	//----- nvinfo : EIATTR_KPARAM_INFO
	.align		4
.L_5955:
        /*0028*/ 	.byte	0x04, 0x17
        /*002a*/ 	.short	(.L_5957 - .L_5956)
.L_5956:
        /*002c*/ 	.word	0x00000000
        /*0030*/ 	.short	0x0009
        /*0032*/ 	.short	0x003c
        /*0034*/ 	.byte	0x00, 0xf0, 0x11, 0x00


	//----- nvinfo : EIATTR_KPARAM_INFO
	.align		4
.L_5957:
        /*0038*/ 	.byte	0x04, 0x17
        /*003a*/ 	.short	(.L_5959 - .L_5958)
.L_5958:
        /*003c*/ 	.word	0x00000000
        /*0040*/ 	.short	0x0008
        /*0042*/ 	.short	0x0038
        /*0044*/ 	.byte	0x00, 0xf0, 0x11, 0x00


	//----- nvinfo : EIATTR_KPARAM_INFO
	.align		4
.L_5959:
        /*0048*/ 	.byte	0x04, 0x17
        /*004a*/ 	.short	(.L_5961 - .L_5960)
.L_5960:
        /*004c*/ 	.word	0x00000000
        /*0050*/ 	.short	0x0007
        /*0052*/ 	.short	0x0030
        /*0054*/ 	.byte	0x00, 0xf5, 0x21, 0x00


	//----- nvinfo : EIATTR_KPARAM_INFO
	.align		4
.L_5961:
        /*0058*/ 	.byte	0x04, 0x17
        /*005a*/ 	.short	(.L_5963 - .L_5962)
.L_5962:
        /*005c*/ 	.word	0x00000000
        /*0060*/ 	.short	0x0006
        /*0062*/ 	.short	0x0028
        /*0064*/ 	.byte	0x00, 0xf5, 0x21, 0x00


	//----- nvinfo : EIATTR_KPARAM_INFO
	.align		4
.L_5963:
        /*0068*/ 	.byte	0x04, 0x17
        /*006a*/ 	.short	(.L_5965 - .L_5964)
.L_5964:
        /*006c*/ 	.word	0x00000000
        /*0070*/ 	.short	0x0005
        /*0072*/ 	.short	0x0020
        /*0074*/ 	.byte	0x00, 0xf5, 0x21, 0x00


	//----- nvinfo : EIATTR_KPARAM_INFO
	.align		4
.L_5965:
        /*0078*/ 	.byte	0x04, 0x17
        /*007a*/ 	.short	(.L_5967 - .L_5966)
.L_5966:
        /*007c*/ 	.word	0x00000000
        /*0080*/ 	.short	0x0004
        /*0082*/ 	.short	0x0018
        /*0084*/ 	.byte	0x00, 0xf5, 0x21, 0x00


	//----- nvinfo : EIATTR_KPARAM_INFO
	.align		4
.L_5967:
        /*0088*/ 	.byte	0x04, 0x17
        /*008a*/ 	.short	(.L_5969 - .L_5968)
.L_5968:
        /*008c*/ 	.word	0x00000000
        /*0090*/ 	.short	0x0003
        /*0092*/ 	.short	0x0010
        /*0094*/ 	.byte	0x00, 0xf5, 0x21, 0x00


	//----- nvinfo : EIATTR_KPARAM_INFO
	.align		4
.L_5969:
        /*0098*/ 	.byte	0x04, 0x17
        /*009a*/ 	.short	(.L_5971 - .L_5970)
.L_5970:
        /*009c*/ 	.word	0x00000000
        /*00a0*/ 	.short	0x0002
        /*00a2*/ 	.short	0x0008
        /*00a4*/ 	.byte	0x00, 0xf0, 0x11, 0x00


	//----- nvinfo : EIATTR_KPARAM_INFO
	.align		4
.L_5971:
        /*00a8*/ 	.byte	0x04, 0x17
        /*00aa*/ 	.short	(.L_5973 - .L_5972)
.L_5972:
        /*00ac*/ 	.word	0x00000000
        /*00b0*/ 	.short	0x0001
        /*00b2*/ 	.short	0x0004
        /*00b4*/ 	.byte	0x00, 0xf0, 0x11, 0x00


	//----- nvinfo : EIATTR_KPARAM_INFO
	.align		4
.L_5973:
        /*00b8*/ 	.byte	0x04, 0x17
        /*00ba*/ 	.short	(.L_5975 - .L_5974)
.L_5974:
        /*00bc*/ 	.word	0x00000000
        /*00c0*/ 	.short	0x0000
        /*00c2*/ 	.short	0x0000
        /*00c4*/ 	.byte	0x00, 0xf0, 0x11, 0x00


	//----- nvinfo : EIATTR_SPARSE_MMA_MASK
	.align		4
.L_5975:
        /*00c8*/ 	.byte	0x03, 0x50
        /*00ca*/ 	.short	0x0000


	//----- nvinfo : EIATTR_MAXREG_COUNT
	.align		4
        /*00cc*/ 	.byte	0x03, 0x1b
        /*00ce*/ 	.short	0x00ff


	//----- nvinfo : EIATTR_NUM_BARRIERS
	.align		4
        /*00d0*/ 	.byte	0x02, 0x4c
        /*00d2*/ 	.byte	0x01
	.zero		1


	//----- nvinfo : EIATTR_MERCURY_ISA_VERSION
	.align		4
        /*00d4*/ 	.byte	0x03, 0x5f
        /*00d6*/ 	.short	0x0101


	//----- nvinfo : EIATTR_COOP_GROUP_MASK_REGIDS
	.align		4
        /*00d8*/ 	.byte	0x04, 0x29
        /*00da*/ 	.short	(.L_5977 - .L_5976)


	//   ....[0]....
.L_5976:
        /*00dc*/ 	.word	0xffffffff


	//   ....[1]....
        /*00e0*/ 	.word	0xffffffff


	//   ....[2]....
        /*00e4*/ 	.word	0xffffffff


	//   ....[3]....
        /*00e8*/ 	.word	0xffffffff


	//   ....[4]....
        /*00ec*/ 	.word	0xffffffff


	//----- nvinfo : EIATTR_COOP_GROUP_INSTR_OFFSETS
	.align		4
.L_5977:
        /*00f0*/ 	.byte	0x04, 0x28
        /*00f2*/ 	.short	(.L_5979 - .L_5978)


	//   ....[0]....
.L_5978:
        /*00f4*/ 	.word	0x00001f20


	//   ....[1]....
        /*00f8*/ 	.word	0x00001f60


	//   ....[2]....
        /*00fc*/ 	.word	0x00001f90


	//   ....[3]....
        /*0100*/ 	.word	0x00001fc0


	//   ....[4]....
        /*0104*/ 	.word	0x00001ff0


	//----- nvinfo : EIATTR_VRC_CTA_INIT_COUNT
	.align		4
.L_5979:
        /*0108*/ 	.byte	0x02, 0x4a
	.zero		1
	.zero		1


	//----- nvinfo : EIATTR_EXIT_INSTR_OFFSETS
	.align		4
        /*010c*/ 	.byte	0x04, 0x1c
        /*010e*/ 	.short	(.L_5981 - .L_5980)


	//   ....[0]....
.L_5980:
        /*0110*/ 	.word	0x00002000


	//   ....[1]....
        /*0114*/ 	.word	0x00002050


	//----- nvinfo : EIATTR_CRS_STACK_SIZE
	.align		4
.L_5981:
        /*0118*/ 	.byte	0x04, 0x1e
        /*011a*/ 	.short	(.L_5983 - .L_5982)
.L_5982:
        /*011c*/ 	.word	0x00000000


	//----- nvinfo : EIATTR_CBANK_PARAM_SIZE
	.align		4
.L_5983:
        /*0120*/ 	.byte	0x03, 0x19
        /*0122*/ 	.short	0x0048


	//----- nvinfo : EIATTR_PARAM_CBANK
	.align		4
        /*0124*/ 	.byte	0x04, 0x0a
        /*0126*/ 	.short	(.L_5985 - .L_5984)
	.align		4
.L_5984:
        /*0128*/ 	.word	index@(.nv.constant0._Z26kgemm_4bit_inference_naiveIfLi128ELi32EEviiiPT_PhPfPKfS1_iiii)
        /*012c*/ 	.short	0x0380
        /*012e*/ 	.short	0x0048


	//----- nvinfo : EIATTR_SW_WAR
	.align		4
.L_5985:
        /*0130*/ 	.byte	0x04, 0x36
        /*0132*/ 	.short	(.L_5987 - .L_5986)
.L_5986:
        /*0134*/ 	.word	0x00000008
.L_5987:


//--------------------- .nv.info._Z26kgemm_4bit_inference_naiveI13__nv_bfloat16Li128ELi16EEviiiPT_PhPfPKfS2_iiii --------------------------
	.section	.nv.info._Z26kgemm_4bit_inference_naiveI13__nv_bfloat16Li128ELi16EEviiiPT_PhPfPKfS2_iiii,"",@"SHT_CUDA_INFO"
	.sectionflags	@""
	.align	4


	//----- nvinfo : EIATTR_CUDA_API_VERSION
	.align		4
        /*0000*/ 	.byte	0x04, 0x37
        /*0002*/ 	.short	(.L_5989 - .L_5988)
.L_5988:
        /*0004*/ 	.word	0x00000082


	//----- nvinfo : EIATTR_KPARAM_INFO
	.align		4
.L_5989:
        /*0008*/ 	.byte	0x04, 0x17
        /*000a*/ 	.short	(.L_5991 - .L_5990)
.L_5990:
        /*000c*/ 	.word	0x00000000
        /*0010*/ 	.short	0x000b
        /*0012*/ 	.short	0x0044
        /*0014*/ 	.byte	0x00, 0xf0, 0x11, 0x00


	//----- nvinfo : EIATTR_KPARAM_INFO
	.align		4
.L_5991:
        /*0018*/ 	.byte	0x04, 0x17
        /*001a*/ 	.short	(.L_5993 - .L_5992)
.L_5992:
        /*001c*/ 	.word	0x00000000
        /*0020*/ 	.short	0x000a
        /*0022*/ 	.short	0x0040
        /*0024*/ 	.byte	0x00, 0xf0, 0x11, 0x00


	//----- nvinfo : EIATTR_KPARAM_INFO
	.align		4
.L_5993:
        /*0028*/ 	.byte	0x04, 0x17
        /*002a*/ 	.short	(.L_5995 - .L_5994)
.L_5994:
        /*002c*/ 	.word	0x00000000
        /*0030*/ 	.short	0x0009
        /*0032*/ 	.short	0x003c
        /*0034*/ 	.byte	0x00, 0xf0, 0x11, 0x00


	//----- nvinfo : EIATTR_KPARAM_INFO
	.align		4
.L_5995:
        /*0038*/ 	.byte	0x04, 0x17
        /*003a*/ 	.short	(.L_5997 - .L_5996)
.L_5996:
        /*003c*/ 	.word	0x00000000
        /*0040*/ 	.short	0x0008
        /*0042*/ 	.short	0x0038
        /*0044*/ 	.byte	0x00, 0xf0, 0x11, 0x00


	//----- nvinfo : EIATTR_KPARAM_INFO
	.align		4
.L_5997:
        /*0048*/ 	.byte	0x04, 0x17
        /*004a*/ 	.short	(.L_5999 - .L_5998)
.L_5998:
        /*004c*/ 	.word	0x00000000
        /*0050*/ 	.short	0x0007
        /*0052*/ 	.short	0x0030
        /*0054*/ 	.byte	0x00, 0xf5, 0x21, 0x00


	//----- nvinfo : EIATTR_KPARAM_INFO
	.align		4
.L_5999:
        /*0058*/ 	.byte	0x04, 0x17
        /*005a*/ 	.short	(.L_6001 - .L_6000)
.L_6000:
        /*005c*/ 	.word	0x00000000
        /*0060*/ 	.short	0x0006
        /*0062*/ 	.short	0x0028
        /*0064*/ 	.byte	0x00, 0xf5, 0x21, 0x00


	//----- nvinfo : EIATTR_KPARAM_INFO
	.align		4
.L_6001:
        /*0068*/ 	.byte	0x04, 0x17
        /*006a*/ 	.short	(.L_6003 - .L_6002)
.L_6002:
        /*006c*/ 	.word	0x00000000
        /*0070*/ 	.short	0x0005
        /*0072*/ 	.short	0x0020
        /*0074*/ 	.byte	0x00, 0xf5, 0x21, 0x00


	//----- nvinfo : EIATTR_KPARAM_INFO
	.align		4
.L_6003:
        /*0078*/ 	.byte	0x04, 0x17
        /*007a*/ 	.short	(.L_6005 - .L_6004)
.L_6004:
        /*007c*/ 	.word	0x00000000
        /*0080*/ 	.short	0x0004
        /*0082*/ 	.short	0x0018
        /*0084*/ 	.byte	0x00, 0xf5, 0x21, 0x00


	//----- nvinfo : EIATTR_KPARAM_INFO
	.align		4
.L_6005:
        /*0088*/ 	.byte	0x04, 0x17
        /*008a*/ 	.short	(.L_6007 - .L_6006)
.L_6006:
        /*008c*/ 	.word	0x00000000
        /*0090*/ 	.short	0x0003
        /*0092*/ 	.short	0x0010
        /*0094*/ 	.byte	0x00, 0xf5, 0x21, 0x00


	//----- nvinfo : EIATTR_KPARAM_INFO
	.align		4
.L_6007:
        /*0098*/ 	.byte	0x04, 0x17
        /*009a*/ 	.short	(.L_6009 - .L_6008)
.L_6008:
        /*009c*/ 	.word	0x00000000
        /*00a0*/ 	.short	0x0002
        /*00a2*/ 	.short	0x0008
        /*00a4*/ 	.byte	0x00, 0xf0, 0x11, 0x00


	//----- nvinfo : EIATTR_KPARAM_INFO
	.align		4
.L_6009:
        /*00a8*/ 	.byte	0x04, 0x17
        /*00aa*/ 	.short	(.L_6011 - .L_6010)
.L_6010:
        /*00ac*/ 	.word	0x00000000
        /*00b0*/ 	.short	0x0001
        /*00b2*/ 	.short	0x0004
        /*00b4*/ 	.byte	0x00, 0xf0, 0x11, 0x00


	//----- nvinfo : EIATTR_KPARAM_INFO
	.align		4
.L_6011:
        /*00b8*/ 	.byte	0x04, 0x17
        /*00ba*/ 	.short	(.L_6013 - .L_6012)
.L_6012:
        /*00bc*/ 	.word	0x00000000
        /*00c0*/ 	.short	0x0000
        /*00c2*/ 	.short	0x0000
        /*00c4*/ 	.byte	0x00, 0xf0, 0x11, 0x00


	//----- nvinfo : EIATTR_SPARSE_MMA_MASK
	.align		4
.L_6013:
        /*00c8*/ 	.byte	0x03, 0x50
        /*00ca*/ 	.short	0x0000


	//----- nvinfo : EIATTR_MAXREG_COUNT
	.align		4
        /*00cc*/ 	.byte	0x03, 0x1b
        /*00ce*/ 	.short	0x00ff


	//----- nvinfo : EIATTR_NUM_BARRIERS
	.align		4
        /*00d0*/ 	.byte	0x02, 0x4c
        /*00d2*/ 	.byte	0x01
	.zero		1


	//----- nvinfo : EIATTR_MERCURY_ISA_VERSION
	.align		4
        /*00d4*/ 	.byte	0x03, 0x5f
        /*00d6*/ 	.short	0x0101


	//----- nvinfo : EIATTR_COOP_GROUP_MASK_REGIDS
	.align		4
        /*00d8*/ 	.byte	0x04, 0x29
        /*00da*/ 	.short	(.L_6015 - .L_6014)


	//   ....[0]....
.L_6014:
        /*00dc*/ 	.word	0xffffffff


	//   ....[1]....
        /*00e0*/ 	.word	0xffffffff


	//   ....[2]....
        /*00e4*/ 	.word	0xffffffff


	//   ....[3]....
        /*00e8*/ 	.word	0xffffffff


	//   ....[4]....
        /*00ec*/ 	.word	0xffffffff


	//----- nvinfo : EIATTR_COOP_GROUP_INSTR_OFFSETS
	.align		4
.L_6015:
        /*00f0*/ 	.byte	0x04, 0x28
        /*00f2*/ 	.short	(.L_6017 - .L_6016)


	//   ....[0]....
.L_6016:
        /*00f4*/ 	.word	0x000025a0


	//   ....[1]....
        /*00f8*/ 	.word	0x000025e0


	//   ....[2]....
        /*00fc*/ 	.word	0x00002610


	//   ....[3]....
        /*0100*/ 	.word	0x00002640


	//   ....[4]....
        /*0104*/ 	.word	0x00002670


	//----- nvinfo : EIATTR_VRC_CTA_INIT_COUNT
	.align		4
.L_6017:
        /*0108*/ 	.byte	0x02, 0x4a
	.zero		1
	.zero		1


	//----- nvinfo : EIATTR_EXIT_INSTR_OFFSETS
	.align		4
        /*010c*/ 	.byte	0x04, 0x1c
        /*010e*/ 	.short	(.L_6019 - .L_6018)


	//   ....[0]....
.L_6018:
        /*0110*/ 	.word	0x00002680


	//   ....[1]....
        /*0114*/ 	.word	0x000026e0


	//----- nvinfo : EIATTR_CRS_STACK_SIZE
	.align		4
.L_6019:
        /*0118*/ 	.byte	0x04, 0x1e
        /*011a*/ 	.short	(.L_6021 - .L_6020)
.L_6020:
        /*011c*/ 	.word	0x00000000


	//----- nvinfo : EIATTR_CBANK_PARAM_SIZE
	.align		4
.L_6021:
        /*0120*/ 	.byte	0x03, 0x19
        /*0122*/ 	.short	0x0048


	//----- nvinfo : EIATTR_PARAM_CBANK
	.align		4
        /*0124*/ 	.byte	0x04, 0x0a
        /*0126*/ 	.short	(.L_6023 - .L_6022)
	.align		4
.L_6022:
        /*0128*/ 	.word	index@(.nv.constant0._Z26kgemm_4bit_inference_naiveI13__nv_bfloat16Li128ELi16EEviiiPT_PhPfPKfS2_iiii)
        /*012c*/ 	.short	0x0380
        /*012e*/ 	.short	0x0048


	//----- nvinfo : EIATTR_SW_WAR
	.align		4
.L_6023:
        /*0130*/ 	.byte	0x04, 0x36
        /*0132*/ 	.short	(.L_6025 - .L_6024)
.L_6024:
        /*0134*/ 	.word	0x00000008
.L_6025:


//--------------------- .nv.info._Z26kgemm_4bit_inference_naiveI6__halfLi128ELi16EEviiiPT_PhPfPKfS2_iiii --------------------------
	.section	.nv.info._Z26kgemm_4bit_inference_naiveI6__halfLi128ELi16EEviiiPT_PhPfPKfS2_iiii,"",@"SHT_CUDA_INFO"
	.sectionflags	@""
	.align	4


	//----- nvinfo : EIATTR_CUDA_API_VERSION
	.align		4
        /*0000*/ 	.byte	0x04, 0x37
        /*0002*/ 	.short	(.L_6027 - .L_6026)
.L_6026:
        /*0004*/ 	.word	0x00000082


	//----- nvinfo : EIATTR_KPARAM_INFO
	.align		4
.L_6027:
        /*0008*/ 	.byte	0x04, 0x17
        /*000a*/ 	.short	(.L_6029 - .L_6028)
.L_6028:
        /*000c*/ 	.word	0x00000000
        /*0010*/ 	.short	0x000b
        /*0012*/ 	.short	0x0044
        /*0014*/ 	.byte	0x00, 0xf0, 0x11, 0x00


	//----- nvinfo : EIATTR_KPARAM_INFO
	.align		4
.L_6029:
        /*0018*/ 	.byte	0x04, 0x17
        /*001a*/ 	.short	(.L_6031 - .L_6030)
.L_6030:
        /*001c*/ 	.word	0x00000000
        /*0020*/ 	.short	0x000a
        /*0022*/ 	.short	0x0040
        /*0024*/ 	.byte	0x00, 0xf0, 0x11, 0x00


	//----- nvinfo : EIATTR_KPARAM_INFO
	.align		4
.L_6031:
        /*0028*/ 	.byte	0x04, 0x17
        /*002a*/ 	.short	(.L_6033 - .L_6032)
.L_6032:
        /*002c*/ 	.word	0x00000000
        /*0030*/ 	.short	0x0009
        /*0032*/ 	.short	0x003c
        /*0034*/ 	.byte	0x00, 0xf0, 0x11, 0x00


	//----- nvinfo : EIATTR_KPARAM_INFO
	.align		4
.L_6033:
        /*0038*/ 	.byte	0x04, 0x17
        /*003a*/ 	.short	(.L_6035 - .L_6034)
.L_6034:
        /*003c*/ 	.word	0x00000000
        /*0040*/ 	.short	0x0008
        /*0042*/ 	.short	0x0038
        /*0044*/ 	.byte	0x00, 0xf0, 0x11, 0x00


	//----- nvinfo : EIATTR_KPARAM_INFO
	.align		4
.L_6035:
        /*0048*/ 	.byte	0x04, 0x17
        /*004a*/ 	.short	(.L_6037 - .L_6036)
.L_6036:
        /*004c*/ 	.word	0x00000000
        /*0050*/ 	.short	0x0007
        /*0052*/ 	.short	0x0030
        /*0054*/ 	.byte	0x00, 0xf5, 0x21, 0x00


	//----- nvinfo : EIATTR_KPARAM_INFO
	.align		4
.L_6037:
        /*0058*/ 	.byte	0x04, 0x17
        /*005a*/ 	.short	(.L_6039 - .L_6038)
.L_6038:
        /*005c*/ 	.word	0x00000000
        /*0060*/ 	.short	0x0006
        /*0062*/ 	.short	0x0028
        /*0064*/ 	.byte	0x00, 0xf5, 0x21, 0x00


	//----- nvinfo : EIATTR_KPARAM_INFO
	.align		4
.L_6039:
        /*0068*/ 	.byte	0x04, 0x17
        /*006a*/ 	.short	(.L_6041 - .L_6040)
.L_6040:
        /*006c*/ 	.word	0x00000000
        /*0070*/ 	.short	0x0005
        /*0072*/ 	.short	0x0020
        /*0074*/ 	.byte	0x00, 0xf5, 0x21, 0x00


	//----- nvinfo : EIATTR_KPARAM_INFO
	.align		4
.L_6041:
        /*0078*/ 	.byte	0x04, 0x17
        /*007a*/ 	.short	(.L_6043 - .L_6042)
.L_6042:
        /*007c*/ 	.word	0x00000000
        /*0080*/ 	.short	0x0004
        /*0082*/ 	.short	0x0018
        /*0084*/ 	.byte	0x00, 0xf5, 0x21, 0x00


	//----- nvinfo : EIATTR_KPARAM_INFO
	.align		4
.L_6043:
        /*0088*/ 	.byte	0x04, 0x17
        /*008a*/ 	.short	(.L_6045 - .L_6044)
.L_6044:
        /*008c*/ 	.word	0x00000000
        /*0090*/ 	.short	0x0003
        /*0092*/ 	.short	0x0010
        /*0094*/ 	.byte	0x00, 0xf5, 0x21, 0x00


	//----- nvinfo : EIATTR_KPARAM_INFO
	.align		4
.L_6045:
        /*0098*/ 	.byte	0x04, 0x17
        /*009a*/ 	.short	(.L_6047 - .L_6046)
.L_6046:
        /*009c*/ 	.word	0x00000000
        /*00a0*/ 	.short	0x0002
        /*00a2*/ 	.short	0x0008
        /*00a4*/ 	.byte	0x00, 0xf0, 0x11, 0x00


	//----- nvinfo : EIATTR_KPARAM_INFO
	.align		4
.L_6047:
        /*00a8*/ 	.byte	0x04, 0x17
        /*00aa*/ 	.short	(.L_6049 - .L_6048)
.L_6048:
        /*00ac*/ 	.word	0x00000000
        /*00b0*/ 	.short	0x0001
        /*00b2*/ 	.short	0x0004
        /*00b4*/ 	.byte	0x00, 0xf0, 0x11, 0x00


	//----- nvinfo : EIATTR_KPARAM_INFO
	.align		4
.L_6049:
        /*00b8*/ 	.byte	0x04, 0x17
        /*00ba*/ 	.short	(.L_6051 - .L_6050)
.L_6050:
        /*00bc*/ 	.word	0x00000000
        /*00c0*/ 	.short	0x0000
        /*00c2*/ 	.short	0x0000
        /*00c4*/ 	.byte	0x00, 0xf0, 0x11, 0x00


	//----- nvinfo : EIATTR_SPARSE_MMA_MASK
	.align		4
.L_6051:
        /*00c8*/ 	.byte	0x03, 0x50
        /*00ca*/ 	.short	0x0000


	//----- nvinfo : EIATTR_MAXREG_COUNT
	.align		4
        /*00cc*/ 	.byte	0x03, 0x1b
        /*00ce*/ 	.short	0x00ff


	//----- nvinfo : EIATTR_NUM_BARRIERS
	.align		4
        /*00d0*/ 	.byte	0x02, 0x4c
        /*00d2*/ 	.byte	0x01
	.zero		1


	//----- nvinfo : EIATTR_MERCURY_ISA_VERSION
	.align		4
        /*00d4*/ 	.byte	0x03, 0x5f
        /*00d6*/ 	.short	0x0101


	//----- nvinfo : EIATTR_COOP_GROUP_MASK_REGIDS
	.align		4
        /*00d8*/ 	.byte	0x04, 0x29
        /*00da*/ 	.short	(.L_6053 - .L_6052)


	//   ....[0]....
.L_6052:
        /*00dc*/ 	.word	0xffffffff


	//   ....[1]....
        /*00e0*/ 	.word	0xffffffff


	//   ....[2]....
        /*00e4*/ 	.word	0xffffffff


	//   ....[3]....
        /*00e8*/ 	.word	0xffffffff


	//   ....[4]....
        /*00ec*/ 	.word	0xffffffff


	//----- nvinfo : EIATTR_COOP_GROUP_INSTR_OFFSETS
	.align		4
.L_6053:
        /*00f0*/ 	.byte	0x04, 0x28
        /*00f2*/ 	.short	(.L_6055 - .L_6054)


	//   ....[0]....
.L_6054:
        /*00f4*/ 	.word	0x00002440


	//   ....[1]....
        /*00f8*/ 	.word	0x00002480


	//   ....[2]....
        /*00fc*/ 	.word	0x000024b0


	//   ....[3]....
        /*0100*/ 	.word	0x000024e0


	//   ....[4]....
        /*0104*/ 	.word	0x00002510


	//----- nvinfo : EIATTR_VRC_CTA_INIT_COUNT
	.align		4
.L_6055:
        /*0108*/ 	.byte	0x02, 0x4a
	.zero		1
	.zero		1


	//----- nvinfo : EIATTR_EXIT_INSTR_OFFSETS
	.align		4
        /*010c*/ 	.byte	0x04, 0x1c
        /*010e*/ 	.short	(.L_6057 - .L_6056)


	//   ....[0]....
.L_6056:
        /*0110*/ 	.word	0x00002520


	//   ....[1]....
        /*0114*/ 	.word	0x00002580


	//----- nvinfo : EIATTR_CRS_STACK_SIZE
	.align		4
.L_6057:
        /*0118*/ 	.byte	0x04, 0x1e
        /*011a*/ 	.short	(.L_6059 - .L_6058)
.L_6058:
        /*011c*/ 	.word	0x00000000


	//----- nvinfo : EIATTR_CBANK_PARAM_SIZE
	.align		4
.L_6059:
        /*0120*/ 	.byte	0x03, 0x19
        /*0122*/ 	.short	0x0048


	//----- nvinfo : EIATTR_PARAM_CBANK
	.align		4
        /*0124*/ 	.byte	0x04, 0x0a
        /*0126*/ 	.short	(.L_6061 - .L_6060)
	.align		4
.L_6060:
        /*0128*/ 	.word	index@(.nv.constant0._Z26kgemm_4bit_inference_naiveI6__halfLi128ELi16EEviiiPT_PhPfPKfS2_iiii)
        /*012c*/ 	.short	0x0380
        /*012e*/ 	.short	0x0048


	//----- nvinfo : EIATTR_SW_WAR
	.align		4
.L_6061:
        /*0130*/ 	.byte	0x04, 0x36
        /*0132*/ 	.short	(.L_6063 - .L_6062)
.L_6062:
        /*0134*/ 	.word	0x00000008
.L_6063:


//--------------------- .nv.info._Z5kfuncIfLi2EEvPT_S1_S0_l --------------------------
	.section	.nv.info._Z5kfuncIfLi2EEvPT_S1_S0_l,"",@"SHT_CUDA_INFO"
	.sectionflags	@""
	.align	4


	//----- nvinfo : EIATTR_CUDA_API_VERSION
	.align		4
        /*0000*/ 	.byte	0x04, 0x37
        /*0002*/ 	.short	(.L_6065 - .L_6064)
.L_6064:
        /*0004*/ 	.word	0x00000082


	//----- nvinfo : EIATTR_KPARAM_INFO
	.align		4
.L_6065:
        /*0008*/ 	.byte	0x04, 0x17
        /*000a*/ 	.short	(.L_6067 - .L_6066)
.L_6066:
        /*000c*/ 	.word	0x00000000
        /*0010*/ 	.short	0x0003
        /*0012*/ 	.short	0x0018
        /*0014*/ 	.byte	0x00, 0xf0, 0x21, 0x00


	//----- nvinfo : EIATTR_KPARAM_INFO
	.align		4
.L_6067:
        /*0018*/ 	.byte	0x04, 0x17
        /*001a*/ 	.short	(.L_6069 - .L_6068)
.L_6068:
        /*001c*/ 	.word	0x00000000
        /*0020*/ 	.short	0x0002
        /*0022*/ 	.short	0x0010
        /*0024*/ 	.byte	0x00, 0xf0, 0x11, 0x00


	//----- nvinfo : EIATTR_KPARAM_INFO
	.align		4
.L_6069:
        /*0028*/ 	.byte	0x04, 0x17
        /*002a*/ 	.short	(.L_6071 - .L_6070)
.L_6070:
        /*002c*/ 	.word	0x00000000
        /*0030*/ 	.short	0x0001
        /*0032*/ 	.short	0x0008
        /*0034*/ 	.byte	0x00, 0xf5, 0x21, 0x00


	//----- nvinfo : EIATTR_KPARAM_INFO
	.align		4
.L_6071:
        /*0038*/ 	.byte	0x04, 0x17
        /*003a*/ 	.short	(.L_6073 - .L_6072)
.L_6072:
        /*003c*/ 	.word	0x00000000
        /*0040*/ 	.short	0x0000
        /*0042*/ 	.short	0x0000
        /*0044*/ 	.byte	0x00, 0xf5, 0x21, 0x00


	//----- nvinfo : EIATTR_SPARSE_MMA_MASK
	.align		4
.L_6073:
        /*0048*/ 	.byte	0x03, 0x50
        /*004a*/ 	.short	0x0000


	//----- nvinfo : EIATTR_MAXREG_COUNT
	.align		4
        /*004c*/ 	.byte	0x03, 0x1b
        /*004e*/ 	.short	0x00ff


	//----- nvinfo : EIATTR_MERCURY_ISA_VERSION
	.align		4
        /*0050*/ 	.byte	0x03, 0x5f
        /*0052*/ 	.short	0x0101


	//----- nvinfo : EIATTR_VRC_CTA_INIT_COUNT
	.align		4
        /*0054*/ 	.byte	0x02, 0x4a
	.zero		1
	.zero		1


	//----- nvinfo : EIATTR_EXIT_INSTR_OFFSETS
	.align		4
        /*0058*/ 	.byte	0x04, 0x1c
        /*005a*/ 	.short	(.L_6075 - .L_6074)


	//   ....[0]....
.L_6074:
        /*005c*/ 	.word	0x00000080


	//   ....[1]....
        /*0060*/ 	.word	0x00000550


	//   ....[2]....
        /*0064*/ 	.word	0x00000810


	//----- nvinfo : EIATTR_CRS_STACK_SIZE
	.align		4
.L_6075:
        /*0068*/ 	.byte	0x04, 0x1e
        /*006a*/ 	.short	(.L_6077 - .L_6076)
.L_6076:
        /*006c*/ 	.word	0x00000000


	//----- nvinfo : EIATTR_CBANK_PARAM_SIZE
	.align		4
.L_6077:
        /*0070*/ 	.byte	0x03, 0x19
        /*0072*/ 	.short	0x0020


	//----- nvinfo : EIATTR_PARAM_CBANK
	.align		4
        /*0074*/ 	.byte	0x04, 0x0a
        /*0076*/ 	.short	(.L_6079 - .L_6078)
	.align		4
.L_6078:
        /*0078*/ 	.word	index@(.nv.constant0._Z5kfuncIfLi2EEvPT_S1_S0_l)
        /*007c*/ 	.short	0x0380
        /*007e*/ 	.short	0x0020


	//----- nvinfo : EIATTR_SW_WAR
	.align		4
.L_6079:
        /*0080*/ 	.byte	0x04, 0x36
        /*0082*/ 	.short	(.L_6081 - .L_6080)
.L_6080:
        /*0084*/ 	.word	0x00000008
.L_6081:


//--------------------- .nv.info._Z5kfuncIfLi1EEvPT_S1_S0_l --------------------------
	.section	.nv.info._Z5kfuncIfLi1EEvPT_S1_S0_l,"",@"SHT_CUDA_INFO"
	.sectionflags	@""
	.align	4


	//----- nvinfo : EIATTR_CUDA_API_VERSION
	.align		4
        /*0000*/ 	.byte	0x04, 0x37
        /*0002*/ 	.short	(.L_6083 - .L_6082)
.L_6082:
        /*0004*/ 	.word	0x00000082


	//----- nvinfo : EIATTR_KPARAM_INFO
	.align		4
.L_6083:
        /*0008*/ 	.byte	0x04, 0x17
        /*000a*/ 	.short	(.L_6085 - .L_6084)
.L_6084:
        /*000c*/ 	.word	0x00000000
        /*0010*/ 	.short	0x0003
        /*0012*/ 	.short	0x0018
        /*0014*/ 	.byte	0x00, 0xf0, 0x21, 0x00


	//----- nvinfo : EIATTR_KPARAM_INFO
	.align		4
.L_6085:
        /*0018*/ 	.byte	0x04, 0x17
        /*001a*/ 	.short	(.L_6087 - .L_6086)
.L_6086:
        /*001c*/ 	.word	0x00000000
        /*0020*/ 	.short	0x0002
        /*0022*/ 	.short	0x0010
        /*0024*/ 	.byte	0x00, 0xf0, 0x11, 0x00


	//----- nvinfo : EIATTR_KPARAM_INFO
	.align		4
.L_6087:
        /*0028*/ 	.byte	0x04, 0x17
        /*002a*/ 	.short	(.L_6089 - .L_6088)
.L_6088:
        /*002c*/ 	.word	0x00000000
        /*0030*/ 	.short	0x0001
        /*0032*/ 	.short	0x0008
        /*0034*/ 	.byte	0x00, 0xf5, 0x21, 0x00


	//----- nvinfo : EIATTR_KPARAM_INFO
	.align		4
.L_6089:
        /*0038*/ 	.byte	0x04, 0x17
        /*003a*/ 	.short	(.L_6091 - .L_6090)
.L_6090:
        /*003c*/ 	.word	0x00000000
        /*0040*/ 	.short	0x0000
        /*0042*/ 	.short	0x0000
        /*0044*/ 	.byte	0x00, 0xf5, 0x21, 0x00


	//----- nvinfo : EIATTR_SPARSE_MMA_MASK
	.align		4
.L_6091:
        /*0048*/ 	.byte	0x03, 0x50
        /*004a*/ 	.short	0x0000


	//----- nvinfo : EIATTR_MAXREG_COUNT
	.align		4
        /*004c*/ 	.byte	0x03, 0x1b
        /*004e*/ 	.short	0x00ff


	//----- nvinfo : EIATTR_MERCURY_ISA_VERSION
	.align		4
        /*0050*/ 	.byte	0x03, 0x5f
        /*0052*/ 	.short	0x0101


	//----- nvinfo : EIATTR_VRC_CTA_INIT_COUNT
	.align		4
        /*0054*/ 	.byte	0x02, 0x4a
	.zero		1
	.zero		1


	//----- nvinfo : EIATTR_EXIT_INSTR_OFFSETS
	.align		4
        /*0058*/ 	.byte	0x04, 0x1c
        /*005a*/ 	.short	(.L_6093 - .L_6092)


	//   ....[0]....
.L_6092:
        /*005c*/ 	.word	0x00000080


	//   ....[1]....
        /*0060*/ 	.word	0x00000510


	//   ....[2]....
        /*0064*/ 	.word	0x000007a0


	//----- nvinfo : EIATTR_CRS_STACK_SIZE
	.align		4
.L_6093:
        /*0068*/ 	.byte	0x04, 0x1e
        /*006a*/ 	.short	(.L_6095 - .L_6094)
.L_6094:
        /*006c*/ 	.word	0x00000000


	//----- nvinfo : EIATTR_CBANK_PARAM_SIZE
	.align		4
.L_6095:
        /*0070*/ 	.byte	0x03, 0x19
        /*0072*/ 	.short	0x0020


	//----- nvinfo : EIATTR_PARAM_CBANK
	.align		4
        /*0074*/ 	.byte	0x04, 0x0a
        /*0076*/ 	.short	(.L_6097 - .L_6096)
	.align		4
.L_6096:
        /*0078*/ 	.word	index@(.nv.constant0._Z5kfuncIfLi1EEvPT_S1_S0_l)
        /*007c*/ 	.short	0x0380
        /*007e*/ 	.short	0x0020


	//----- nvinfo : EIATTR_SW_WAR
	.align		4
.L_6097:
        /*0080*/ 	.byte	0x04, 0x36
        /*0082*/ 	.short	(.L_6099 - .L_6098)
.L_6098:
        /*0084*/ 	.word	0x00000008
.L_6099:


//--------------------- .nv.info._Z5kfuncIhLi0EEvPT_S1_S0_l --------------------------
	.section	.nv.info._Z5kfuncIhLi0EEvPT_S1_S0_l,"",@"SHT_CUDA_INFO"
	.sectionflags	@""
	.align	4


	//----- nvinfo : EIATTR_CUDA_API_VERSION
	.align		4
        /*0000*/ 	.byte	0x04, 0x37
        /*0002*/ 	.short	(.L_6101 - .L_6100)
.L_6100:
        /*0004*/ 	.word	0x00000082


	//----- nvinfo : EIATTR_KPARAM_INFO
	.align		4
.L_6101:
        /*0008*/ 	.byte	0x04, 0x17
        /*000a*/ 	.short	(.L_6103 - .L_6102)
.L_6102:
        /*000c*/ 	.word	0x00000000
        /*0010*/ 	.short	0x0003
        /*0012*/ 	.short	0x0018
        /*0014*/ 	.byte	0x00, 0xf0, 0x21, 0x00


	//----- nvinfo : EIATTR_KPARAM_INFO
	.align		4
.L_6103:
        /*0018*/ 	.byte	0x04, 0x17
        /*001a*/ 	.short	(.L_6105 - .L_6104)
.L_6104:
        /*001c*/ 	.word	0x00000000
        /*0020*/ 	.short	0x0002
        /*0022*/ 	.short	0x0010
        /*0024*/ 	.byte	0x00, 0xf0, 0x05, 0x00


	//----- nvinfo : EIATTR_KPARAM_INFO
	.align		4
.L_6105:
        /*0028*/ 	.byte	0x04, 0x17
        /*002a*/ 	.short	(.L_6107 - .L_6106)
.L_6106:
        /*002c*/ 	.word	0x00000000
        /*0030*/ 	.short	0x0001
        /*0032*/ 	.short	0x0008
        /*0034*/ 	.byte	0x00, 0xf5, 0x21, 0x00


	//----- nvinfo : EIATTR_KPARAM_INFO
	.align		4
.L_6107:
        /*0038*/ 	.byte	0x04, 0x17
        /*003a*/ 	.short	(.L_6109 - .L_6108)
.L_6108:
        /*003c*/ 	.word	0x00000000
        /*0040*/ 	.short	0x0000
        /*0042*/ 	.short	0x0000
        /*0044*/ 	.byte	0x00, 0xf5, 0x21, 0x00


	//----- nvinfo : EIATTR_SPARSE_MMA_MASK
	.align		4
.L_6109:
        /*0048*/ 	.byte	0x03, 0x50
        /*004a*/ 	.short	0x0000


	//----- nvinfo : EIATTR_MAXREG_COUNT
	.align		4
        /*004c*/ 	.byte	0x03, 0x1b
        /*004e*/ 	.short	0x00ff


	//----- nvinfo : EIATTR_MERCURY_ISA_VERSION
	.align		4
        /*0050*/ 	.byte	0x03, 0x5f
        /*0052*/ 	.short	0x0101


	//----- nvinfo : EIATTR_VRC_CTA_INIT_COUNT
	.align		4
        /*0054*/ 	.byte	0x02, 0x4a
	.zero		1
	.zero		1


	//----- nvinfo : EIATTR_EXIT_INSTR_OFFSETS
	.align		4
        /*0058*/ 	.byte	0x04, 0x1c
        /*005a*/ 	.short	(.L_6111 - .L_6110)


	//   ....[0]....
.L_6110:
        /*005c*/ 	.word	0x00000080


	//   ....[1]....
        /*0060*/ 	.word	0x000004f0


	//   ....[2]....
        /*0064*/ 	.word	0x00000610


	//----- nvinfo : EIATTR_CRS_STACK_SIZE
	.align		4
.L_6111:
        /*0068*/ 	.byte	0x04, 0x1e
        /*006a*/ 	.short	(.L_6113 - .L_6112)
.L_6112:
        /*006c*/ 	.word	0x00000000


	//----- nvinfo : EIATTR_CBANK_PARAM_SIZE
	.align		4
.L_6113:
        /*0070*/ 	.byte	0x03, 0x19
        /*0072*/ 	.short	0x0020


	//----- nvinfo : EIATTR_PARAM_CBANK
	.align		4
        /*0074*/ 	.byte	0x04, 0x0a
        /*0076*/ 	.short	(.L_6115 - .L_6114)
	.align		4
.L_6114:
        /*0078*/ 	.word	index@(.nv.constant0._Z5kfuncIhLi0EEvPT_S1_S0_l)
        /*007c*/ 	.short	0x0380
        /*007e*/ 	.short	0x0020


	//----- nvinfo : EIATTR_SW_WAR
	.align		4
.L_6115:
        /*0080*/ 	.byte	0x04, 0x36
        /*0082*/ 	.short	(.L_6117 - .L_6116)
.L_6116:
        /*0084*/ 	.word	0x00000008
.L_6117:


//--------------------- .nv.info._Z5kfuncIfLi0EEvPT_S1_S0_l --------------------------
	.section	.nv.info._Z5kfuncIfLi0EEvPT_S1_S0_l,"",@"SHT_CUDA_INFO"
	.sectionflags	@""
	.align	4


	//----- nvinfo : EIATTR_CUDA_API_VERSION
	.align		4
        /*0000*/ 	.byte	0x04, 0x37
        /*0002*/ 	.short	(.L_6119 - .L_6118)
.L_6118:
        /*0004*/ 	.word	0x00000082


	//----- nvinfo : EIATTR_KPARAM_INFO
	.align		4
.L_6119:
        /*0008*/ 	.byte	0x04, 0x17
        /*000a*/ 	.short	(.L_6121 - .L_6120)
.L_6120:
        /*000c*/ 	.word	0x00000000
        /*0010*/ 	.short	0x0003
        /*0012*/ 	.short	0x0018
        /*0014*/ 	.byte	0x00, 0xf0, 0x21, 0x00


	//----- nvinfo : EIATTR_KPARAM_INFO
	.align		4
.L_6121:
        /*0018*/ 	.byte	0x04, 0x17
        /*001a*/ 	.short	(.L_6123 - .L_6122)
.L_6122:
        /*001c*/ 	.word	0x00000000
        /*0020*/ 	.short	0x0002
        /*0022*/ 	.short	0x0010
        /*0024*/ 	.byte	0x00, 0xf0, 0x11, 0x00


	//----- nvinfo : EIATTR_KPARAM_INFO
	.align		4
.L_6123:
        /*0028*/ 	.byte	0x04, 0x17
        /*002a*/ 	.short	(.L_6125 - .L_6124)
.L_6124:
        /*002c*/ 	.word	0x00000000
        /*0030*/ 	.short	0x0001
        /*0032*/ 	.short	0x0008
        /*0034*/ 	.byte	0x00, 0xf5, 0x21, 0x00


	//----- nvinfo : EIATTR_KPARAM_INFO
	.align		4
.L_6125:
        /*0038*/ 	.byte	0x04, 0x17
        /*003a*/ 	.short	(.L_6127 - .L_6126)
.L_6126:
        /*003c*/ 	.word	0x00000000
        /*0040*/ 	.short	0x0000
        /*0042*/ 	.short	0x0000
        /*0044*/ 	.byte	0x00, 0xf5, 0x21, 0x00


	//----- nvinfo : EIATTR_SPARSE_MMA_MASK
	.align		4
.L_6127:
        /*0048*/ 	.byte	0x03, 0x50
        /*004a*/ 	.short	0x0000


	//----- nvinfo : EIATTR_MAXREG_COUNT
	.align		4
        /*004c*/ 	.byte	0x03, 0x1b
        /*004e*/ 	.short	0x00ff


	//----- nvinfo : EIATTR_MERCURY_ISA_VERSION
	.align		4
        /*0050*/ 	.byte	0x03, 0x5f
        /*0052*/ 	.short	0x0101


	//----- nvinfo : EIATTR_VRC_CTA_INIT_COUNT
	.align		4
        /*0054*/ 	.byte	0x02, 0x4a
	.zero		1
	.zero		1


	//----- nvinfo : EIATTR_EXIT_INSTR_OFFSETS
	.align		4
        /*0058*/ 	.byte	0x04, 0x1c
        /*005a*/ 	.short	(.L_6129 - .L_6128)


	//   ....[0]....
.L_6128:
        /*005c*/ 	.word	0x00000080


	//   ....[1]....
        /*0060*/ 	.word	0x00000510


	//   ....[2]....
        /*0064*/ 	.word	0x00000680


	//----- nvinfo : EIATTR_CRS_STACK_SIZE
	.align		4
.L_6129:
        /*0068*/ 	.byte	0x04, 0x1e
        /*006a*/ 	.short	(.L_6131 - .L_6130)
.L_6130:
        /*006c*/ 	.word	0x00000000


	//----- nvinfo : EIATTR_CBANK_PARAM_SIZE
	.align		4
.L_6131:
        /*0070*/ 	.byte	0x03, 0x19
        /*0072*/ 	.short	0x0020


	//----- nvinfo : EIATTR_PARAM_CBANK
	.align		4
        /*0074*/ 	.byte	0x04, 0x0a
        /*0076*/ 	.short	(.L_6133 - .L_6132)
	.align		4
.L_6132:
        /*0078*/ 	.word	index@(.nv.constant0._Z5kfuncIfLi0EEvPT_S1_S0_l)
        /*007c*/ 	.short	0x0380
        /*007e*/ 	.short	0x0020


	//----- nvinfo : EIATTR_SW_WAR
	.align		4
.L_6133:
        /*0080*/ 	.byte	0x04, 0x36
        /*0082*/ 	.short	(.L_6135 - .L_6134)
.L_6134:
        /*0084*/ 	.word	0x00000008
.L_6135:


//--------------------- .nv.info._Z16kInt8VectorQuantI6__halfLi1024ELi1EEvPT_PaPffii --------------------------
	.section	.nv.info._Z16kInt8VectorQuantI6__halfLi1024ELi1EEvPT_PaPffii,"",@"SHT_CUDA_INFO"
	.sectionflags	@""
	.align	4


	//----- nvinfo : EIATTR_CUDA_API_VERSION
	.align		4
        /*0000*/ 	.byte	0x04, 0x37
        /*0002*/ 	.short	(.L_6137 - .L_6136)
.L_6136:
        /*0004*/ 	.word	0x00000082


	//----- nvinfo : EIATTR_KPARAM_INFO
	.align		4
.L_6137:
        /*0008*/ 	.byte	0x04, 0x17
        /*000a*/ 	.short	(.L_6139 - .L_6138)
.L_6138:
        /*000c*/ 	.word	0x00000000
        /*0010*/ 	.short	0x0005
        /*0012*/ 	.short	0x0020
        /*0014*/ 	.byte	0x00, 0xf0, 0x11, 0x00


	//----- nvinfo : EIATTR_KPARAM_INFO
	.align		4
.L_6139:
        /*0018*/ 	.byte	0x04, 0x17
        /*001a*/ 	.short	(.L_6141 - .L_6140)
.L_6140:
        /*001c*/ 	.word	0x00000000
        /*0020*/ 	.short	0x0004
        /*0022*/ 	.short	0x001c
        /*0024*/ 	.byte	0x00, 0xf0, 0x11, 0x00


	//----- nvinfo : EIATTR_KPARAM_INFO
	.align		4
.L_6141:
        /*0028*/ 	.byte	0x04, 0x17
        /*002a*/ 	.short	(.L_6143 - .L_6142)
.L_6142:
        /*002c*/ 	.word	0x00000000
        /*0030*/ 	.short	0x0003
        /*0032*/ 	.short	0x0018
        /*0034*/ 	.byte	0x00, 0xf0, 0x11, 0x00


	//----- nvinfo : EIATTR_KPARAM_INFO
	.align		4
.L_6143:
        /*0038*/ 	.byte	0x04, 0x17
        /*003a*/ 	.short	(.L_6145 - .L_6144)
.L_6144:
        /*003c*/ 	.word	0x00000000
        /*0040*/ 	.short	0x0002
        /*0042*/ 	.short	0x0010
        /*0044*/ 	.byte	0x00, 0xf5, 0x21, 0x00


	//----- nvinfo : EIATTR_KPARAM_INFO
	.align		4
.L_6145:
        /*0048*/ 	.byte	0x04, 0x17
        /*004a*/ 	.short	(.L_6147 - .L_6146)
.L_6146:
        /*004c*/ 	.word	0x00000000
        /*0050*/ 	.short	0x0001
        /*0052*/ 	.short	0x0008
        /*0054*/ 	.byte	0x00, 0xf5, 0x21, 0x00


	//----- nvinfo : EIATTR_KPARAM_INFO
	.align		4
.L_6147:
        /*0058*/ 	.byte	0x04, 0x17
        /*005a*/ 	.short	(.L_6149 - .L_6148)
.L_6148:
        /*005c*/ 	.word	0x00000000
        /*0060*/ 	.short	0x0000
        /*0062*/ 	.short	0x0000
        /*0064*/ 	.byte	0x00, 0xf5, 0x21, 0x00


	//----- nvinfo : EIATTR_SPARSE_MMA_MASK
	.align		4
.L_6149:
        /*0068*/ 	.byte	0x03, 0x50
        /*006a*/ 	.short	0x0000


	//----- nvinfo : EIATTR_MAXREG_COUNT
	.align		4
        /*006c*/ 	.byte	0x03, 0x1b
        /*006e*/ 	.short	0x0020


	//----- nvinfo : EIATTR_NUM_BARRIERS
	.align		4
        /*0070*/ 	.byte	0x02, 0x4c
        /*0072*/ 	.byte	0x01
	.zero		1


	//----- nvinfo : EIATTR_MERCURY_ISA_VERSION
	.align		4
        /*0074*/ 	.byte	0x03, 0x5f
        /*0076*/ 	.short	0x0101


	//----- nvinfo : EIATTR_UNUSED_LOAD_BYTE_OFFSET
	.align		4
        /*0078*/ 	.byte	0x04, 0x44
        /*007a*/ 	.short	(.L_6151 - .L_6150)


	//   ....[0]....
.L_6150:
        /*007c*/ 	.word	0x00000960
        /*0080*/ 	.word	0x000000fc


	//----- nvinfo : EIATTR_COOP_GROUP_MASK_REGIDS
	.align		4
.L_6151:
        /*0084*/ 	.byte	0x04, 0x29
        /*0086*/ 	.short	(.L_6153 - .L_6152)


	//   ....[0]....
.L_6152:
        /*0088*/ 	.word	0xffffffff


	//   ....[1]....
        /*008c*/ 	.word	0xffffffff


	//   ....[2]....
        /*0090*/ 	.word	0xffffffff


	//   ....[3]....
        /*0094*/ 	.word	0xffffffff


	//   ....[4]....
        /*0098*/ 	.word	0xffffffff


	//   ....[5]....
        /*009c*/ 	.word	0xffffffff


	//   ....[6]....
        /*00a0*/ 	.word	0xffffffff


	//   ....[7]....
        /*00a4*/ 	.word	0xffffffff


	//   ....[8]....
        /*00a8*/ 	.word	0xffffffff


	//   ....[9]....
        /*00ac*/ 	.word	0xffffffff


	//----- nvinfo : EIATTR_COOP_GROUP_INSTR_OFFSETS
	.align		4
.L_6153:
        /*00b0*/ 	.byte	0x04, 0x28
        /*00b2*/ 	.short	(.L_6155 - .L_6154)


	//   ....[0]....
.L_6154:
        /*00b4*/ 	.word	0x000006a0


	//   ....[1]....
        /*00b8*/ 	.word	0x00000710


	//   ....[2]....
        /*00bc*/ 	.word	0x00000770


	//   ....[3]....
        /*00c0*/ 	.word	0x000007d0


	//   ....[4]....
        /*00c4*/ 	.word	0x00000830


	//   ....[5]....
        /*00c8*/ 	.word	0x00000fc0


	//   ....[6]....
        /*00cc*/ 	.word	0x00001040


	//   ....[7]....
        /*00d0*/ 	.word	0x000010b0


	//   ....[8]....
        /*00d4*/ 	.word	0x00001140


	//   ....[9]....
        /*00d8*/ 	.word	0x000011e0


	//----- nvinfo : EIATTR_VRC_CTA_INIT_COUNT
	.align		4
.L_6155:
        /*00dc*/ 	.byte	0x02, 0x4a
	.zero		1
	.zero		1


	//----- nvinfo : EIATTR_EXIT_INSTR_OFFSETS
	.align		4
        /*00e0*/ 	.byte	0x04, 0x1c
        /*00e2*/ 	.short	(.L_6157 - .L_6156)


	//   ....[0]....
.L_6156:
        /*00e4*/ 	.word	0x00001d40


	//   ....[1]....
        /*00e8*/ 	.word	0x00001fe0


	//   ....[2]....
        /*00ec*/ 	.word	0x000022e0


	//----- nvinfo : EIATTR_MAX_THREADS
	.align		4
.L_6157:
        /*00f0*/ 	.byte	0x04, 0x05
        /*00f2*/ 	.short	(.L_6159 - .L_6158)
.L_6158:
        /*00f4*/ 	.word	0x00000400
        /*00f8*/ 	.word	0x00000001
        /*00fc*/ 	.word	0x00000001


	//----- nvinfo : EIATTR_CRS_STACK_SIZE
	.align		4
.L_6159:
        /*0100*/ 	.byte	0x04, 0x1e
        /*0102*/ 	.short	(.L_6161 - .L_6160)
.L_6160:
        /*0104*/ 	.word	0x00000000


	//----- nvinfo : EIATTR_CBANK_PARAM_SIZE
	.align		4
.L_6161:
        /*0108*/ 	.byte	0x03, 0x19
        /*010a*/ 	.short	0x0024


	//----- nvinfo : EIATTR_PARAM_CBANK
	.align		4
        /*010c*/ 	.byte	0x04, 0x0a
        /*010e*/ 	.short	(.L_6163 - .L_6162)
	.align		4
.L_6162:
        /*0110*/ 	.word	index@(.nv.constant0._Z16kInt8VectorQuantI6__halfLi1024ELi1EEvPT_PaPffii)
        /*0114*/ 	.short	0x0380
        /*0116*/ 	.short	0x0024


	//----- nvinfo : EIATTR_SW_WAR
	.align		4
.L_6163:
        /*0118*/ 	.byte	0x04, 0x36
        /*011a*/ 	.short	(.L_6165 - .L_6164)
.L_6164:
        /*011c*/ 	.word	0x00000008
.L_6165:


//--------------------- .nv.info._Z16kInt8VectorQuantI6__halfLi1024ELi0EEvPT_PaPffii --------------------------
	.section	.nv.info._Z16kInt8VectorQuantI6__halfLi1024ELi0EEvPT_PaPffii,"",@"SHT_CUDA_INFO"
	.sectionflags	@""
	.align	4


	//----- nvinfo : EIATTR_CUDA_API_VERSION
	.align		4
        /*0000*/ 	.byte	0x04, 0x37
        /*0002*/ 	.short	(.L_6167 - .L_6166)
.L_6166:
        /*0004*/ 	.word	0x00000082


	//----- nvinfo : EIATTR_KPARAM_INFO
	.align		4
.L_6167:
        /*0008*/ 	.byte	0x04, 0x17
        /*000a*/ 	.short	(.L_6169 - .L_6168)
.L_6168:
        /*000c*/ 	.word	0x00000000
        /*0010*/ 	.short	0x0005
        /*0012*/ 	.short	0x0020
        /*0014*/ 	.byte	0x00, 0xf0, 0x11, 0x00


	//----- nvinfo : EIATTR_KPARAM_INFO
	.align		4
.L_6169:
        /*0018*/ 	.byte	0x04, 0x17
        /*001a*/ 	.short	(.L_6171 - .L_6170)
.L_6170:
        /*001c*/ 	.word	0x00000000
        /*0020*/ 	.short	0x0004
        /*0022*/ 	.short	0x001c
        /*0024*/ 	.byte	0x00, 0xf0, 0x11, 0x00


	//----- nvinfo : EIATTR_KPARAM_INFO
	.align		4
.L_6171:
        /*0028*/ 	.byte	0x04, 0x17
        /*002a*/ 	.short	(.L_6173 - .L_6172)
.L_6172:
        /*002c*/ 	.word	0x00000000
        /*0030*/ 	.short	0x0003
        /*0032*/ 	.short	0x0018
        /*0034*/ 	.byte	0x00, 0xf0, 0x11, 0x00


	//----- nvinfo : EIATTR_KPARAM_INFO
	.align		4
.L_6173:
        /*0038*/ 	.byte	0x04, 0x17
        /*003a*/ 	.short	(.L_6175 - .L_6174)
.L_6174:
        /*003c*/ 	.word	0x00000000
        /*0040*/ 	.short	0x0002
        /*0042*/ 	.short	0x0010
        /*0044*/ 	.byte	0x00, 0xf5, 0x21, 0x00


	//----- nvinfo : EIATTR_KPARAM_INFO
	.align		4
.L_6175:
        /*0048*/ 	.byte	0x04, 0x17
        /*004a*/ 	.short	(.L_6177 - .L_6176)
.L_6176:
        /*004c*/ 	.word	0x00000000
        /*0050*/ 	.short	0x0001
        /*0052*/ 	.short	0x0008
        /*0054*/ 	.byte	0x00, 0xf5, 0x21, 0x00


	//----- nvinfo : EIATTR_KPARAM_INFO
	.align		4
.L_6177:
        /*0058*/ 	.byte	0x04, 0x17
        /*005a*/ 	.short	(.L_6179 - .L_6178)
.L_6178:
        /*005c*/ 	.word	0x00000000
        /*0060*/ 	.short	0x0000
        /*0062*/ 	.short	0x0000
        /*0064*/ 	.byte	0x00, 0xf5, 0x21, 0x00


	//----- nvinfo : EIATTR_SPARSE_MMA_MASK
	.align		4
.L_6179:
        /*0068*/ 	.byte	0x03, 0x50
        /*006a*/ 	.short	0x0000


	//----- nvinfo : EIATTR_MAXREG_COUNT
	.align		4
        /*006c*/ 	.byte	0x03, 0x1b
        /*006e*/ 	.short	0x0020


	//----- nvinfo : EIATTR_NUM_BARRIERS
	.align		4
        /*0070*/ 	.byte	0x02, 0x4c
        /*0072*/ 	.byte	0x01
	.zero		1


	//----- nvinfo : EIATTR_MERCURY_ISA_VERSION
	.align		4
        /*0074*/ 	.byte	0x03, 0x5f
        /*0076*/ 	.short	0x0101


	//----- nvinfo : EIATTR_UNUSED_LOAD_BYTE_OFFSET
	.align		4
        /*0078*/ 	.byte	0x04, 0x44
        /*007a*/ 	.short	(.L_6181 - .L_6180)


	//   ....[0]....
.L_6180:
        /*007c*/ 	.word	0x00001450
        /*0080*/ 	.word	0x000000fc


	//----- nvinfo : EIATTR_COOP_GROUP_MASK_REGIDS
	.align		4
.L_6181:
        /*0084*/ 	.byte	0x04, 0x29
        /*0086*/ 	.short	(.L_6183 - .L_6182)


	//   ....[0]....
.L_6182:
        /*0088*/ 	.word	0xffffffff


	//   ....[1]....
        /*008c*/ 	.word	0xffffffff


	//   ....[2]....
        /*0090*/ 	.word	0xffffffff


	//   ....[3]....
        /*0094*/ 	.word	0xffffffff


	//   ....[4]....
        /*0098*/ 	.word	0xffffffff


	//   ....[5]....
        /*009c*/ 	.word	0xffffffff


	//   ....[6]....
        /*00a0*/ 	.word	0xffffffff


	//   ....[7]....
        /*00a4*/ 	.word	0xffffffff


	//   ....[8]....
        /*00a8*/ 	.word	0xffffffff


	//   ....[9]....
        /*00ac*/ 	.word	0xffffffff


	//----- nvinfo : EIATTR_COOP_GROUP_INSTR_OFFSETS
	.align		4
.L_6183:
        /*00b0*/ 	.byte	0x04, 0x28
        /*00b2*/ 	.short	(.L_6185 - .L_6184)


	//   ....[0]....
.L_6184:
        /*00b4*/ 	.word	0x00001190


	//   ....[1]....
        /*00b8*/ 	.word	0x00001200


	//   ....[2]....
        /*00bc*/ 	.word	0x00001260


	//   ....[3]....
        /*00c0*/ 	.word	0x000012c0


	//   ....[4]....
        /*00c4*/ 	.word	0x00001320


	//   ....[5]....
        /*00c8*/ 	.word	0x00001ac0


	//   ....[6]....
        /*00cc*/ 	.word	0x00001b40


	//   ....[7]....
        /*00d0*/ 	.word	0x00001bb0


	//   ....[8]....
        /*00d4*/ 	.word	0x00001c40


	//   ....[9]....
        /*00d8*/ 	.word	0x00001ce0


	//----- nvinfo : EIATTR_VRC_CTA_INIT_COUNT
	.align		4
.L_6185:
        /*00dc*/ 	.byte	0x02, 0x4a
	.zero		1
	.zero		1


	//----- nvinfo : EIATTR_EXIT_INSTR_OFFSETS
	.align		4
        /*00e0*/ 	.byte	0x04, 0x1c
        /*00e2*/ 	.short	(.L_6187 - .L_6186)


	//   ....[0]....
.L_6186:
        /*00e4*/ 	.word	0x00002840


	//   ....[1]....
        /*00e8*/ 	.word	0x00002ab0


	//   ....[2]....
        /*00ec*/ 	.word	0x00002d20


	//----- nvinfo : EIATTR_MAX_THREADS
	.align		4
.L_6187:
        /*00f0*/ 	.byte	0x04, 0x05
        /*00f2*/ 	.short	(.L_6189 - .L_6188)
.L_6188:
        /*00f4*/ 	.word	0x00000400
        /*00f8*/ 	.word	0x00000001
        /*00fc*/ 	.word	0x00000001


	//----- nvinfo : EIATTR_CRS_STACK_SIZE
	.align		4
.L_6189:
        /*0100*/ 	.byte	0x04, 0x1e
        /*0102*/ 	.short	(.L_6191 - .L_6190)
.L_6190:
        /*0104*/ 	.word	0x00000000


	//----- nvinfo : EIATTR_CBANK_PARAM_SIZE
	.align		4
.L_6191:
        /*0108*/ 	.byte	0x03, 0x19
        /*010a*/ 	.short	0x0024


	//----- nvinfo : EIATTR_PARAM_CBANK
	.align		4
        /*010c*/ 	.byte	0x04, 0x0a
        /*010e*/ 	.short	(.L_6193 - .L_6192)
	.align		4
.L_6192:
        /*0110*/ 	.word	index@(.nv.constant0._Z16kInt8VectorQuantI6__halfLi1024ELi0EEvPT_PaPffii)
        /*0114*/ 	.short	0x0380
        /*0116*/ 	.short	0x0024


	//----- nvinfo : EIATTR_SW_WAR
	.align		4
.L_6193:
        /*0118*/ 	.byte	0x04, 0x36
        /*011a*/ 	.short	(.L_6195 - .L_6194)
.L_6194:
        /*011c*/ 	.word	0x00000008
.L_6195:


//--------------------- .nv.callgraph             --------------------------
	.section	.nv.callgraph,"",@"SHT_CUDA_CALLGRAPH"
	.align	4
	.sectionentsize	8
	.align		4
        /*0000*/ 	.word	0x00000000
	.align		4
        /*0004*/ 	.word	0xffffffff
	.align		4
        /*0008*/ 	.word	0x00000000
	.align		4
        /*000c*/ 	.word	0xfffffffe
	.align		4
        /*0010*/ 	.word	0x00000000
	.align		4
        /*0014*/ 	.word	0xfffffffd
	.align		4
        /*0018*/ 	.word	0x00000000
	.align		4
        /*001c*/ 	.word	0xfffffffc


//--------------------- .nv.constant4             --------------------------
	.section	.nv.constant4,"a",@progbits
	.align	8
	.align		8
.nv.constant4:
        /*0000*/ 	.dword	fp4_dequantization_lut
	.align		8
        /*0008*/ 	.dword	nf4_dequantization_lut
	.align		8
        /*0010*/ 	.dword	_ZN41_INTERNAL_39c2c603_10_kernels_cu_3ff1eeb94cuda3std3__45__cpo5beginE
	.align		8
        /*0018*/ 	.dword	_ZN41_INTERNAL_39c2c603_10_kernels_cu_3ff1eeb94cuda3std3__45__cpo3endE
	.align		8
        /*0020*/ 	.dword	_ZN41_INTERNAL_39c2c603_10_kernels_cu_3ff1eeb94cuda3std3__45__cpo6cbeginE
	.align		8
        /*0028*/ 	.dword	_ZN41_INTERNAL_39c2c603_10_kernels_cu_3ff1eeb94cuda3std3__45__cpo4cendE
	.align		8
        /*0030*/ 	.dword	_ZN41_INTERNAL_39c2c603_10_kernels_cu_3ff1eeb94cuda3std3__45__cpo6rbeginE
	.align		8
        /*0038*/ 	.dword	_ZN41_INTERNAL_39c2c603_10_kernels_cu_3ff1eeb94cuda3std3__45__cpo4rendE
	.align		8
        /*0040*/ 	.dword	_ZN41_INTERNAL_39c2c603_10_kernels_cu_3ff1eeb94cuda3std3__45__cpo7crbeginE
	.align		8
        /*0048*/ 	.dword	_ZN41_INTERNAL_39c2c603_10_kernels_cu_3ff1eeb94cuda3std3__45__cpo5crendE
	.align		8
        /*0050*/ 	.dword	_ZN41_INTERNAL_39c2c603_10_kernels_cu_3ff1eeb94cuda3std3__443_GLOBAL__N__39c2c603_10_kernels_cu_3ff1eeb96ignoreE
	.align		8
        /*0058*/ 	.dword	_ZN41_INTERNAL_39c2c603_10_kernels_cu_3ff1eeb94cuda3std3__419piecewise_constructE
	.align		8
        /*0060*/ 	.dword	_ZN41_INTERNAL_39c2c603_10_kernels_cu_3ff1eeb94cuda3std3__48in_placeE
	.align		8
        /*0068*/ 	.dword	_ZN41_INTERNAL_39c2c603_10_kernels_cu_3ff1eeb94cuda3std3__420unreachable_sentinelE
	.align		8
        /*0070*/ 	.dword	_ZN41_INTERNAL_39c2c603_10_kernels_cu_3ff1eeb94cuda3std3__47nulloptE
	.align		8
        /*0078*/ 	.dword	_ZN41_INTERNAL_39c2c603_10_kernels_cu_3ff1eeb94cuda3std3__48unexpectE
	.align		8
        /*0080*/ 	.dword	_ZN41_INTERNAL_39c2c603_10_kernels_cu_3ff1eeb94cuda3std6ranges3__45__cpo4swapE
	.align		8
        /*0088*/ 	.dword	_ZN41_INTERNAL_39c2c603_10_kernels_cu_3ff1eeb94cuda3std6ranges3__45__cpo9iter_moveE
	.align		8
        /*0090*/ 	.dword	_ZN41_INTERNAL_39c2c603_10_kernels_cu_3ff1eeb94cuda3std6ranges3__45__cpo5beginE
	.align		8
        /*0098*/ 	.dword	_ZN41_INTERNAL_39c2c603_10_kernels_cu_3ff1eeb94cuda3std6ranges3__45__cpo3endE
	.align		8
        /*00a0*/ 	.dword	_ZN41_INTERNAL_39c2c603_10_kernels_cu_3ff1eeb94cuda3std6ranges3__45__cpo6cbeginE
	.align		8
        /*00a8*/ 	.dword	_ZN41_INTERNAL_39c2c603_10_kernels_cu_3ff1eeb94cuda3std6ranges3__45__cpo4cendE
	.align		8
        /*00b0*/ 	.dword	_ZN41_INTERNAL_39c2c603_10_kernels_cu_3ff1eeb94cuda3std6ranges3__45__cpo7advanceE
	.align		8
        /*00b8*/ 	.dword	_ZN41_INTERNAL_39c2c603_10_kernels_cu_3ff1eeb94cuda3std6ranges3__45__cpo9iter_swapE
	.align		8
        /*00c0*/ 	.dword	_ZN41_INTERNAL_39c2c603_10_kernels_cu_3ff1eeb94cuda3std6ranges3__45__cpo4nextE
	.align		8
        /*00c8*/ 	.dword	_ZN41_INTERNAL_39c2c603_10_kernels_cu_3ff1eeb94cuda3std6ranges3__45__cpo4prevE
	.align		8
        /*00d0*/ 	.dword	_ZN41_INTERNAL_39c2c603_10_kernels_cu_3ff1eeb94cuda3std6ranges3__45__cpo4dataE
	.align		8
        /*00d8*/ 	.dword	_ZN41_INTERNAL_39c2c603_10_kernels_cu_3ff1eeb94cuda3std6ranges3__45__cpo5cdataE
	.align		8
        /*00e0*/ 	.dword	_ZN41_INTERNAL_39c2c603_10_kernels_cu_3ff1eeb94cuda3std6ranges3__45__cpo4sizeE
	.align		8
        /*00e8*/ 	.dword	_ZN41_INTERNAL_39c2c603_10_kernels_cu_3ff1eeb94cuda3std6ranges3__45__cpo5ssizeE
	.align		8
        /*00f0*/ 	.dword	_ZN41_INTERNAL_39c2c603_10_kernels_cu_3ff1eeb94cuda3std6ranges3__45__cpo8distanceE
	.align		8
        /*00f8*/ 	.dword	_ZN41_INTERNAL_39c2c603_10_kernels_cu_3ff1eeb96thrust24THRUST_300001_SM_1030_NS6system6detail10sequential3seqE
	.align		8
        /*0100*/ 	.dword	_ZN41_INTERNAL_39c2c603_10_kernels_cu_3ff1eeb96thrust24THRUST_300001_SM_1030_NS12placeholders2_1E
	.align		8
        /*0108*/ 	.dword	_ZN41_INTERNAL_39c2c603_10_kernels_cu_3ff1eeb96thrust24THRUST_300001_SM_1030_NS12placeholders2_2E
	.align		8
        /*0110*/ 	.dword	_ZN41_INTERNAL_39c2c603_10_kernels_cu_3ff1eeb96thrust24THRUST_300001_SM_1030_NS12placeholders2_3E
	.align		8
        /*0118*/ 	.dword	_ZN41_INTERNAL_39c2c603_10_kernels_cu_3ff1eeb96thrust24THRUST_300001_SM_1030_NS12placeholders2_4E
	.align		8
        /*0120*/ 	.dword	_ZN41_INTERNAL_39c2c603_10_kernels_cu_3ff1eeb96thrust24THRUST_300001_SM_1030_NS12placeholders2_5E
	.align		8
        /*0128*/ 	.dword	_ZN41_INTERNAL_39c2c603_10_kernels_cu_3ff1eeb96thrust24THRUST_300001_SM_1030_NS12placeholders2_6E
	.align		8
        /*0130*/ 	.dword	_ZN41_INTERNAL_39c2c603_10_kernels_cu_3ff1eeb96thrust24THRUST_300001_SM_1030_NS12placeholders2_7E
	.align		8
        /*0138*/ 	.dword	_ZN41_INTERNAL_39c2c603_10_kernels_cu_3ff1eeb96thrust24THRUST_300001_SM_1030_NS12placeholders2_8E
	.align		8
        /*0140*/ 	.dword	_ZN41_INTERNAL_39c2c603_10_kernels_cu_3ff1eeb96thrust24THRUST_300001_SM_1030_NS12placeholders2_9E
	.align		8
        /*0148*/ 	.dword	_ZN41_INTERNAL_39c2c603_10_kernels_cu_3ff1eeb96thrust24THRUST_300001_SM_1030_NS12placeholders3_10E


//--------------------- .text._ZN3cub18CUB_300001_SM_10306detail11EmptyKernelIvEEvv --------------------------
	.section	.text._ZN3cub18CUB_300001_SM_10306detail11EmptyKernelIvEEvv,"ax",@progbits
	.align	128
        .global         _ZN3cub18CUB_300001_SM_10306detail11EmptyKernelIvEEvv
        .type           _ZN3cub18CUB_300001_SM_10306detail11EmptyKernelIvEEvv,@function
        .size           _ZN3cub18CUB_300001_SM_10306detail11EmptyKernelIvEEvv,(.L_x_1940 - _ZN3cub18CUB_300001_SM_10306detail11EmptyKernelIvEEvv)
        .other          _ZN3cub18CUB_300001_SM_10306detail11EmptyKernelIvEEvv,@"STO_CUDA_ENTRY STV_DEFAULT"
_ZN3cub18CUB_300001_SM_10306detail11EmptyKernelIvEEvv:
.text._ZN3cub18CUB_300001_SM_10306detail11EmptyKernelIvEEvv:
[----:B------:R-:W-:Y:S01]  /*0000*/  LDC R1, c[0x0][0x37c] ;  /* 0x0000df00ff017b82 */ /* 0x000fe20000000800 */
[----:B------:R-:W-:Y:S05]  /*0010*/  EXIT ;  /* 0x000000000000794d */ /* 0x000fea0003800000 */
.L_x_0:
[----:B------:R-:W-:-:S00]  /*0020*/  BRA `(.L_x_0) ;  /* 0xfffffffc00fc7947 */ /* 0x000fc0000383ffff */
[----:B------:R-:W-:-:S00]  /*0030*/  NOP ;  /* 0x0000000000007918 */ /* 0x000fc00000000000 */
        /* <DEDUP_REMOVED lines=12> */
.L_x_1940:


//--------------------- .text._Z35kOptimizerStatic8bit1StateBlockwiseI13__nv_bfloat16Li4ELi256ELi1EEvPT_S2_PhfffifPfS4_ffbi --------------------------
	.section	.text._Z35kOptimizerStatic8bit1StateBlockwiseI13__nv_bfloat16Li4ELi256ELi1EEvPT_S2_PhfffifPfS4_ffbi,"ax",@progbits
	.align	128
        .global         _Z35kOptimizerStatic8bit1StateBlockwiseI13__nv_bfloat16Li4ELi256ELi1EEvPT_S2_PhfffifPfS4_ffbi
        .type           _Z35kOptimizerStatic8bit1StateBlockwiseI13__nv_bfloat16Li4ELi256ELi1EEvPT_S2_PhfffifPfS4_ffbi,@function
        .size           _Z35kOptimizerStatic8bit1StateBlockwiseI13__nv_bfloat16Li4ELi256ELi1EEvPT_S2_PhfffifPfS4_ffbi,(.L_x_1941 - _Z35kOptimizerStatic8bit1StateBlockwiseI13__nv_bfloat16Li4ELi256ELi1EEvPT_S2_PhfffifPfS4_ffbi)
        .other          _Z35kOptimizerStatic8bit1StateBlockwiseI13__nv_bfloat16Li4ELi256ELi1EEvPT_S2_PhfffifPfS4_ffbi,@"STO_CUDA_ENTRY STV_DEFAULT"
_Z35kOptimizerStatic8bit1StateBlockwiseI13__nv_bfloat16Li4ELi256ELi1EEvPT_S2_PhfffifPfS4_ffbi:
.text._Z35kOptimizerStatic8bit1StateBlockwiseI13__nv_bfloat16Li4ELi256ELi1EEvPT_S2_PhfffifPfS4_ffbi:
[----:B------:R-:W-:Y:S01]  /*0000*/  LDC R1, c[0x0][0x37c] ;  /* 0x0000df00ff017b82 */ /* 0x000fe20000000800 */
[----:B------:R-:W0:Y:S07]  /*0010*/  S2R R0, SR_TID.X ;  /* 0x0000000000007919 */ /* 0x000e2e0000002100 */
[----:B------:R-:W0:Y:S01]  /*0020*/  LDC.64 R2, c[0x0][0x3b0] ;  /* 0x0000ec00ff027b82 */ /* 0x000e220000000a00 */
[----:B------:R-:W1:Y:S01]  /*0030*/  LDCU.64 UR8, c[0x0][0x358] ;  /* 0x00006b00ff0877ac */ /* 0x000e620008000a00 */
[----:B0-----:R-:W-:-:S06]  /*0040*/  IMAD.WIDE.U32 R2, R0, 0x4, R2 ;  /* 0x0000000400027825 */ /* 0x001fcc00078e0002 */
[----:B-1----:R0:W2:Y:S01]  /*0050*/  LDG.E.CONSTANT R2, desc[UR8][R2.64] ;  /* 0x0000000802027981 */ /* 0x0020a2000c1e9900 */
[----:B------:R-:W1:Y:S01]  /*0060*/  S2UR UR6, SR_CgaCtaId ;  /* 0x00000000000679c3 */ /* 0x000e620000008800 */
[----:B------:R-:W-:Y:S01]  /*0070*/  UMOV UR5, 0x400 ;  /* 0x0000040000057882 */ /* 0x000fe20000000000 */
[----:B------:R-:W3:Y:S01]  /*0080*/  LDCU UR4, c[0x0][0x370] ;  /* 0x00006e00ff0477ac */ /* 0x000ee20008000800 */
[----:B------:R-:W4:Y:S01]  /*0090*/  S2R R25, SR_CTAID.X ;  /* 0x0000000000197919 */ /* 0x000f220000002500 */
[----:B------:R-:W-:Y:S01]  /*00a0*/  LOP3.LUT R18, R0, 0x1, RZ, 0xc0, !PT ;  /* 0x0000000100127812 */ /* 0x000fe200078ec0ff */
[----:B---3--:R-:W-:Y:S02]  /*00b0*/  USHF.L.U32 UR4, UR4, 0x8, URZ ;  /* 0x0000000804047899 */ /* 0x008fe400080006ff */
[----:B-1----:R-:W-:-:S06]  /*00c0*/  ULEA UR7, UR6, UR5, 0x18 ;  /* 0x0000000506077291 */ /* 0x002fcc000f8ec0ff */
[----:B0-----:R-:W-:Y:S01]  /*00d0*/  LEA R3, R0, UR7, 0x2 ;  /* 0x0000000700037c11 */ /* 0x001fe2000f8e10ff */
[----:B------:R-:W-:Y:S02]  /*00e0*/  IMAD.U32 R5, RZ, RZ, UR7 ;  /* 0x00000007ff057e24 */ /* 0x000fe4000f8e00ff */
[----:B----4-:R-:W-:Y:S02]  /*00f0*/  IMAD.SHL.U32 R25, R25, 0x100, RZ ;  /* 0x0000010019197824 */ /* 0x010fe400078e00ff */
[----:B------:R-:W-:-:S03]  /*0100*/  IMAD R18, R18, 0x404, R5 ;  /* 0x0000040412127824 */ /* 0x000fc600078e0205 */
[----:B------:R-:W-:Y:S01]  /*0110*/  ISETP.GE.U32.AND P0, PT, R25, UR4, PT ;  /* 0x0000000419007c0c */ /* 0x000fe2000bf06070 */
[----:B--2---:R0:W-:Y:S04]  /*0120*/  STS [R3], R2 ;  /* 0x0000000203007388 */ /* 0x0041e80000000800 */
[----:B------:R0:W-:Y:S01]  /*0130*/  STS [R3+0x404], R2 ;  /* 0x0004040203007388 */ /* 0x0001e20000000800 */
[----:B------:R-:W-:Y:S07]  /*0140*/  BAR.SYNC.DEFER_BLOCKING 0x0 ;  /* 0x0000000000007b1d */ /* 0x000fee0000010000 */
[----:B------:R-:W-:Y:S05]  /*0150*/  @P0 EXIT ;  /* 0x000000000000094d */ /* 0x000fea0003800000 */
[----:B------:R1:W2:Y:S01]  /*0160*/  LDS R19, [R18+0xfc] ;  /* 0x0000fc0012137984 */ /* 0x0002a20000000800 */
[----:B------:R-:W3:Y:S01]  /*0170*/  LDC R23, c[0x0][0x3cc] ;  /* 0x0000f300ff177b82 */ /* 0x000ee20000000800 */
[----:B------:R-:W-:Y:S01]  /*0180*/  LOP3.LUT R5, R0, 0x3e0, RZ, 0xc0, !PT ;  /* 0x000003e000057812 */ /* 0x000fe200078ec0ff */
[----:B------:R-:W-:Y:S01]  /*0190*/  UIADD3 UR5, UPT, UPT, UR5, 0x808, URZ ;  /* 0x0000080805057890 */ /* 0x000fe2000fffe0ff */
[----:B------:R1:W4:Y:S01]  /*01a0*/  LDS R20, [R18+0x1fc] ;  /* 0x0001fc0012147984 */ /* 0x0003220000000800 */
[----:B------:R-:W-:Y:S01]  /*01b0*/  SHF.R.U32.HI R24, RZ, 0x3, R0 ;  /* 0x00000003ff187819 */ /* 0x000fe20000011600 */
[----:B------:R-:W1:Y:S02]  /*01c0*/  LDCU.U8 UR7, c[0x0][0x3c8] ;  /* 0x00007900ff0777ac */ /* 0x000e640008000000 */
[----:B------:R1:W1:Y:S01]  /*01d0*/  LDS R21, [R18+0x2fc] ;  /* 0x0002fc0012157984 */ /* 0x0002620000000800 */
[----:B0-----:R-:W0:Y:S01]  /*01e0*/  LDC.64 R2, c[0x0][0x3b8] ;  /* 0x0000ee00ff027b82 */ /* 0x001e220000000a00 */
[----:B------:R-:W-:Y:S01]  /*01f0*/  LOP3.LUT R24, R24, 0x7c, RZ, 0xc0, !PT ;  /* 0x0000007c18187812 */ /* 0x000fe200078ec0ff */
[----:B------:R-:W0:Y:S01]  /*0200*/  LDCU UR14, c[0x0][0x3c4] ;  /* 0x00007880ff0e77ac */ /* 0x000e220008000800 */
[----:B------:R-:W5:Y:S01]  /*0210*/  S2R R22, SR_LANEID ;  /* 0x0000000000167919 */ /* 0x000f620000000000 */
[----:B------:R-:W0:Y:S01]  /*0220*/  LDCU UR15, c[0x0][0x3c0] ;  /* 0x00007800ff0f77ac */ /* 0x000e220008000800 */
[----:B------:R-:W0:Y:S01]  /*0230*/  LDCU UR16, c[0x0][0x3a0] ;  /* 0x00007400ff1077ac */ /* 0x000e220008000800 */
[----:B------:R-:W0:Y:S01]  /*0240*/  LDCU UR17, c[0x0][0x3a8] ;  /* 0x00007500ff1177ac */ /* 0x000e220008000800 */
[----:B------:R-:W0:Y:S01]  /*0250*/  LDCU.64 UR10, c[0x0][0x390] ;  /* 0x00007200ff0a77ac */ /* 0x000e220008000a00 */
[----:B------:R-:W0:Y:S01]  /*0260*/  LDCU.64 UR12, c[0x0][0x380] ;  /* 0x00007000ff0c77ac */ /* 0x000e220008000a00 */
[----:B------:R-:W-:Y:S01]  /*0270*/  ULEA UR5, UR6, UR5, 0x18 ;  /* 0x0000000506057291 */ /* 0x000fe2000f8ec0ff */
[----:B--2-45:R-:W-:-:S11]  /*0280*/  IMAD.IADD R26, R5, 0x1, R22 ;  /* 0x00000001051a7824 */ /* 0x034fd600078e0216 */
.L_x_9:
[----:B------:R-:W-:Y:S01]  /*0290*/  IMAD.MOV R4, RZ, RZ, -R25 ;  /* 0x000000ffff047224 */ /* 0x000fe200078e0a19 */
[----:B------:R-:W-:Y:S02]  /*02a0*/  IADD3 R9, P1, PT, R0, R25, RZ ;  /* 0x0000001900097210 */ /* 0x000fe40007f3e0ff */
[----:B------:R-:W-:Y:S01]  /*02b0*/  PRMT R6, RZ, 0x7610, R6 ;  /* 0x00007610ff067816 */ /* 0x000fe20000000006 */
[----:B------:R-:W2:Y:S01]  /*02c0*/  S2R R30, SR_CgaCtaId ;  /* 0x00000000001e7919 */ /* 0x000ea20000008800 */
[----:B---3--:R-:W-:Y:S01]  /*02d0*/  VIADDMNMX.U32 R27, R4, R23, 0x100, PT ;  /* 0x00000100041b7446 */ /* 0x008fe20003800017 */
[----:B------:R-:W-:Y:S01]  /*02e0*/  IMAD.X R10, RZ, RZ, RZ, P1 ;  /* 0x000000ffff0a7224 */ /* 0x000fe200008e06ff */
[----:B------:R-:W-:Y:S02]  /*02f0*/  BAR.SYNC.DEFER_BLOCKING 0x0 ;  /* 0x0000000000007b1d */ /* 0x000fe40000010000 */
[----:B------:R-:W-:-:S13]  /*0300*/  ISETP.GE.U32.AND P0, PT, R0, R27, PT ;  /* 0x0000001b0000720c */ /* 0x000fda0003f06070 */
[----:B------:R-:W3:Y:S02]  /*0310*/  @!P0 LDC.64 R4, c[0x0][0x388] ;  /* 0x0000e200ff048b82 */ /* 0x000ee40000000a00 */
[----:B---3--:R-:W-:-:S04]  /*0320*/  @!P0 LEA R4, P1, R9, R4, 0x1 ;  /* 0x0000000409048211 */ /* 0x008fc800078208ff */
[----:B------:R-:W-:-:S05]  /*0330*/  @!P0 LEA.HI.X R5, R9, R5, R10, 0x1, P1 ;  /* 0x0000000509058211 */ /* 0x000fca00008f0c0a */
[----:B------:R-:W3:Y:S01]  /*0340*/  @!P0 LDG.E.U16.CONSTANT R6, desc[UR8][R4.64] ;  /* 0x0000000804068981 */ /* 0x000ee2000c1e9500 */
[----:B------:R-:W-:Y:S01]  /*0350*/  MOV R31, 0x400 ;  /* 0x00000400001f7802 */ /* 0x000fe20000000f00 */
[----:B------:R-:W-:Y:S01]  /*0360*/  IMAD.MOV.U32 R8, RZ, RZ, 0x80 ;  /* 0x00000080ff087424 */ /* 0x000fe200078e00ff */
[----:B0-----:R-:W-:-:S03]  /*0370*/  IADD3 R12, P1, PT, R9, UR10, RZ ;  /* 0x0000000a090c7c10 */ /* 0x001fc6000ff3e0ff */
[----:B------:R-:W-:Y:S01]  /*0380*/  VIADD R7, R31, 0x840 ;  /* 0x000008401f077836 */ /* 0x000fe20000000000 */
[----:B------:R-:W-:-:S04]  /*0390*/  IADD3.X R13, PT, PT, R10, UR11, RZ, P1, !PT ;  /* 0x0000000b0a0d7c10 */ /* 0x000fc80008ffe4ff */
[----:B--2---:R-:W-:-:S05]  /*03a0*/  LEA R7, R30, R7, 0x18 ;  /* 0x000000071e077211 */ /* 0x004fca00078ec0ff */
[----:B------:R-:W-:-:S05]  /*03b0*/  IMAD R33, R26, 0x2, R7 ;  /* 0x000000021a217824 */ /* 0x000fca00078e0207 */
[----:B---3--:R-:W-:Y:S01]  /*03c0*/  STS.U16 [R33], R6 ;  /* 0x0000000621007388 */ /* 0x008fe20000000400 */
[----:B------:R-:W-:-:S03]  /*03d0*/  NOP ;  /* 0x0000000000007918 */ /* 0x000fc60000000000 */
[----:B------:R-:W0:Y:S01]  /*03e0*/  LDS.U16 R34, [R33] ;  /* 0x0000000021227984 */ /* 0x000e220000000400 */
[----:B------:R-:W-:Y:S06]  /*03f0*/  BAR.SYNC.DEFER_BLOCKING 0x0 ;  /* 0x0000000000007b1d */ /* 0x000fec0000010000 */
[----:B------:R-:W2:Y:S01]  /*0400*/  @!P0 LDG.E.U8 R8, desc[UR8][R12.64] ;  /* 0x000000080c088981 */ /* 0x000ea2000c1e1100 */
[----:B------:R-:W-:Y:S01]  /*0410*/  IMAD.IADD R29, R33, 0x1, -R26 ;  /* 0x00000001211d7824 */ /* 0x000fe200078e0a1a */
[----:B------:R-:W-:Y:S02]  /*0420*/  LEA R14, P1, R9, UR12, 0x1 ;  /* 0x0000000c090e7c11 */ /* 0x000fe4000f8208ff */
[----:B------:R-:W-:-:S02]  /*0430*/  PRMT R4, RZ, 0x7610, R4 ;  /* 0x00007610ff047816 */ /* 0x000fc40000000004 */
[----:B------:R-:W-:Y:S01]  /*0440*/  LEA.HI.X R15, R9, UR13, R10, 0x1, P1 ;  /* 0x0000000d090f7c11 */ /* 0x000fe200088f0c0a */
[----:B--2---:R2:W-:Y:S01]  /*0450*/  STS.U8 [R29], R8 ;  /* 0x000000081d007388 */ /* 0x0045e20000000000 */
[----:B------:R-:W-:-:S03]  /*0460*/  NOP ;  /* 0x0000000000007918 */ /* 0x000fc60000000000 */
[----:B------:R2:W3:Y:S01]  /*0470*/  LDS.U8 R5, [R29] ;  /* 0x000000001d057984 */ /* 0x0004e20000000000 */
[----:B------:R-:W-:Y:S06]  /*0480*/  BAR.SYNC.DEFER_BLOCKING 0x0 ;  /* 0x0000000000007b1d */ /* 0x000fec0000010000 */
[----:B------:R-:W4:Y:S01]  /*0490*/  @!P0 LDG.E.U16 R4, desc[UR8][R14.64] ;  /* 0x000000080e048981 */ /* 0x000f22000c1e1500 */
[----:B0-----:R-:W-:Y:S01]  /*04a0*/  IMAD.U32 R34, R34, 0x10000, RZ ;  /* 0x0001000022227824 */ /* 0x001fe200078e00ff */
[----:B-1----:R-:W-:Y:S01]  /*04b0*/  UPRMT UR6, UR7, 0x8880, URZ ;  /* 0x0000888007067896 */ /* 0x002fe200080000ff */
[----:B------:R-:W-:Y:S01]  /*04c0*/  SHF.R.U32.HI R17, RZ, 0x8, R25 ;  /* 0x00000008ff117819 */ /* 0x000fe20000011619 */
[----:B------:R-:W-:Y:S02]  /*04d0*/  BSSY.RECONVERGENT B0, `(.L_x_1) ;  /* 0x0000011000007945 */ /* 0x000fe40003800200 */
[----:B------:R-:W-:-:S02]  /*04e0*/  FSETP.NEU.FTZ.AND P0, PT, R34, RZ, PT ;  /* 0x000000ff2200720b */ /* 0x000fc40003f1d000 */
[----:B------:R-:W-:Y:S02]  /*04f0*/  IMAD.WIDE.U32 R16, R17, 0x4, R2 ;  /* 0x0000000411107825 */ /* 0x000fe400078e0002 */
[----:B------:R-:W-:Y:S01]  /*0500*/  ISETP.EQ.OR P0, PT, RZ, UR6, P0 ;  /* 0x00000006ff007c0c */ /* 0x000fe20008702670 */
[----:B----4-:R2:W-:Y:S01]  /*0510*/  STS.U16 [R33], R4 ;  /* 0x0000000421007388 */ /* 0x0105e20000000400 */
[----:B------:R-:W-:-:S03]  /*0520*/  NOP ;  /* 0x0000000000007918 */ /* 0x000fc60000000000 */
[----:B------:R2:W0:Y:S08]  /*0530*/  LDS.U16 R32, [R33] ;  /* 0x0000000021207984 */ /* 0x0004300000000400 */
[----:B---3--:R-:W-:Y:S05]  /*0540*/  @!P0 BRA `(.L_x_2) ;  /* 0x0000000000248947 */ /* 0x008fea0003800000 */
[----:B------:R-:W3:Y:S01]  /*0550*/  LDG.E R7, desc[UR8][R16.64] ;  /* 0x0000000810077981 */ /* 0x000ee2000c1e1900 */
[----:B--2---:R-:W-:Y:S01]  /*0560*/  IMAD R4, R5, 0x4, R18 ;  /* 0x0000000405047824 */ /* 0x004fe200078e0212 */
[----:B------:R-:W-:Y:S01]  /*0570*/  FSETP.LT.FTZ.AND P1, PT, RZ, UR15, PT ;  /* 0x0000000fff007c0b */ /* 0x000fe2000bf31000 */
[----:B------:R-:W-:-:S04]  /*0580*/  FMUL.FTZ R28, R34, UR14 ;  /* 0x0000000e221c7c20 */ /* 0x000fc80008410000 */
[----:B------:R-:W3:Y:S08]  /*0590*/  LDS R4, [R4] ;  /* 0x0000000004047984 */ /* 0x000ef00000000800 */
[----:B0-----:R-:W-:-:S04]  /*05a0*/  @P1 IMAD.U32 R5, R32, 0x10000, RZ ;  /* 0x0001000020051824 */ /* 0x001fc800078e00ff */
[----:B------:R-:W-:Y:S01]  /*05b0*/  @P1 FFMA.FTZ R28, R5, UR15, R28 ;  /* 0x0000000f051c1c23 */ /* 0x000fe2000801001c */
[----:B---3--:R-:W-:-:S04]  /*05c0*/  FMUL.FTZ R7, R4, R7 ;  /* 0x0000000704077220 */ /* 0x008fc80000410000 */
[----:B------:R-:W-:-:S07]  /*05d0*/  FFMA.FTZ R28, R28, R28, R7 ;  /* 0x0000001c1c1c7223 */ /* 0x000fce0000010007 */
.L_x_2:
[----:B------:R-:W-:Y:S05]  /*05e0*/  BSYNC.RECONVERGENT B0 ;  /* 0x0000000000007941 */ /* 0x000fea0003800200 */
.L_x_1:
[----:B--2---:R-:W-:Y:S01]  /*05f0*/  FMNMX.FTZ R4, |R28|, -3.40282346638528859812e+38, !PT ;  /* 0xff7fffff1c047809 */ /* 0x004fe20007810200 */
[----:B------:R-:W-:Y:S01]  /*0600*/  BSSY.RECONVERGENT B0, `(.L_x_3) ;  /* 0x000002e000007945 */ /* 0x000fe20003800200 */
[C---:B------:R-:W-:Y:S02]  /*0610*/  ISETP.GT.AND P1, PT, R22.reuse, 0x1e, PT ;  /* 0x0000001e1600780c */ /* 0x040fe40003f24270 */
[----:B------:R-:W-:Y:S01]  /*0620*/  ISETP.NE.AND P4, PT, R22, RZ, PT ;  /* 0x000000ff1600720c */ /* 0x000fe20003f85270 */
[----:B------:R-:W1:Y:S02]  /*0630*/  SHFL.DOWN PT, R5, R4, 0x1, 0x1f ;  /* 0x08201f0004057f89 */ /* 0x000e6400000e0000 */
[----:B-1----:R-:W-:-:S08]  /*0640*/  FSETP.GEU.FTZ.AND P2, PT, R4, R5, PT ;  /* 0x000000050400720b */ /* 0x002fd00003f5e000 */
[----:B------:R-:W-:Y:S02]  /*0650*/  @!P1 FSEL R4, R5, R4, !P2 ;  /* 0x0000000405049208 */ /* 0x000fe40005000000 */
[----:B------:R-:W-:-:S03]  /*0660*/  ISETP.GT.AND P1, PT, R22, 0x1d, PT ;  /* 0x0000001d1600780c */ /* 0x000fc60003f24270 */
        /* <DEDUP_REMOVED lines=11> */
[----:B------:R-:W-:Y:S02]  /*0720*/  ISETP.NE.AND P1, PT, R0, RZ, PT ;  /* 0x000000ff0000720c */ /* 0x000fe40003f25270 */
[----:B------:R-:W-:Y:S01]  /*0730*/  ISETP.GT.AND P2, PT, R22, 0xf, PT ;  /* 0x0000000f1600780c */ /* 0x000fe20003f44270 */
[----:B------:R-:W1:Y:S10]  /*0740*/  SHFL.DOWN PT, R5, R4, 0x10, 0x1f ;  /* 0x0a001f0004057f89 */ /* 0x000e7400000e0000 */
[----:B------:R-:W-:-:S02]  /*0750*/  @P1 LEA R37, R30, R31, 0x18 ;  /* 0x0000001f1e251211 */ /* 0x000fc400078ec0ff */
[----:B-1----:R-:W-:-:S04]  /*0760*/  FSETP.GEU.FTZ.AND P3, PT, R4, R5, PT ;  /* 0x000000050400720b */ /* 0x002fc80003f7e000 */
[----:B------:R-:W-:-:S04]  /*0770*/  FSEL R5, R5, R4, !P3 ;  /* 0x0000000405057208 */ /* 0x000fc80005800000 */
[----:B------:R-:W-:Y:S01]  /*0780*/  FSEL R36, R4, R5, P2 ;  /* 0x0000000504247208 */ /* 0x000fe20001000000 */
[----:B------:R1:W-:Y:S01]  /*0790*/  @!P4 STS [R24+UR5+0x8], R5 ;  /* 0x000008051800c988 */ /* 0x0003e20008000805 */
[----:B------:R-:W-:Y:S06]  /*07a0*/  BAR.SYNC.DEFER_BLOCKING 0x0 ;  /* 0x0000000000007b1d */ /* 0x000fec0000010000 */
[----:B------:R-:W-:Y:S05]  /*07b0*/  @P1 BRA `(.L_x_4) ;  /* 0x0000000000481947 */ /* 0x000fea0003800000 */
[----:B------:R-:W-:-:S05]  /*07c0*/  LEA R35, R30, R31, 0x18 ;  /* 0x0000001f1e237211 */ /* 0x000fca00078ec0ff */
[----:B-1----:R-:W1:Y:S04]  /*07d0*/  LDS.128 R4, [R35+0x810] ;  /* 0x0008100023047984 */ /* 0x002e680000000c00 */
[----:B------:R-:W2:Y:S01]  /*07e0*/  LDS.128 R8, [R35+0x820] ;  /* 0x0008200023087984 */ /* 0x000ea20000000c00 */
[----:B-1----:R-:W-:-:S04]  /*07f0*/  FSETP.GEU.FTZ.AND P2, PT, R36, R5, PT ;  /* 0x000000052400720b */ /* 0x002fc80003f5e000 */
[----:B------:R-:W-:-:S04]  /*0800*/  FSEL R5, R5, R36, !P2 ;  /* 0x0000002405057208 */ /* 0x000fc80005000000 */
[----:B------:R-:W-:-:S04]  /*0810*/  FSETP.GEU.FTZ.AND P2, PT, R5, R6, PT ;  /* 0x000000060500720b */ /* 0x000fc80003f5e000 */
[----:B------:R-:W-:-:S04]  /*0820*/  FSEL R6, R6, R5, !P2 ;  /* 0x0000000506067208 */ /* 0x000fc80005000000 */
[----:B------:R-:W-:-:S04]  /*0830*/  FSETP.GEU.FTZ.AND P2, PT, R6, R7, PT ;  /* 0x000000070600720b */ /* 0x000fc80003f5e000 */
[----:B------:R-:W-:-:S04]  /*0840*/  FSEL R7, R7, R6, !P2 ;  /* 0x0000000607077208 */ /* 0x000fc80005000000 */
[----:B--2---:R-:W-:-:S04]  /*0850*/  FSETP.GEU.FTZ.AND P2, PT, R7, R8, PT ;  /* 0x000000080700720b */ /* 0x004fc80003f5e000 */
[----:B------:R-:W-:-:S04]  /*0860*/  FSEL R8, R8, R7, !P2 ;  /* 0x0000000708087208 */ /* 0x000fc80005000000 */
[----:B------:R-:W-:-:S04]  /*0870*/  FSETP.GEU.FTZ.AND P2, PT, R8, R9, PT ;  /* 0x000000090800720b */ /* 0x000fc80003f5e000 */
[----:B------:R-:W-:-:S04]  /*0880*/  FSEL R9, R9, R8, !P2 ;  /* 0x0000000809097208 */ /* 0x000fc80005000000 */
[----:B------:R-:W-:-:S04]  /*0890*/  FSETP.GEU.FTZ.AND P2, PT, R9, R10, PT ;  /* 0x0000000a0900720b */ /* 0x000fc80003f5e000 */
[----:B------:R-:W-:-:S04]  /*08a0*/  FSEL R10, R10, R9, !P2 ;  /* 0x000000090a0a7208 */ /* 0x000fc80005000000 */
[----:B------:R-:W-:-:S04]  /*08b0*/  FSETP.GEU.FTZ.AND P2, PT, R10, R11, PT ;  /* 0x0000000b0a00720b */ /* 0x000fc80003f5e000 */
[----:B------:R-:W-:-:S05]  /*08c0*/  FSEL R36, R11, R10, !P2 ;  /* 0x0000000a0b247208 */ /* 0x000fca0005000000 */
[----:B------:R2:W-:Y:S04]  /*08d0*/  STS [R35+0x834], R36 ;  /* 0x0008342423007388 */ /* 0x0005e80000000800 */
.L_x_4:
[----:B------:R-:W-:Y:S05]  /*08e0*/  BSYNC.RECONVERGENT B0 ;  /* 0x0000000000007941 */ /* 0x000fea0003800200 */
.L_x_3:
[----:B------:R-:W-:Y:S06]  /*08f0*/  BAR.SYNC.DEFER_BLOCKING 0x0 ;  /* 0x0000000000007b1d */ /* 0x000fec0000010000 */
[----:B------:R-:W-:Y:S01]  /*0900*/  BSSY.RECONVERGENT B0, `(.L_x_5) ;  /* 0x000000d000007945 */ /* 0x000fe20003800200 */
[----:B------:R-:W-:Y:S04]  /*0910*/  @!P1 STG.E desc[UR8][R16.64], R36 ;  /* 0x0000002410009986 */ /* 0x000fe8000c101908 */
[----:B--2---:R-:W2:Y:S02]  /*0920*/  @P1 LDS R36, [R37+0x834] ;  /* 0x0008340025241984 */ /* 0x004ea40000000800 */
[----:B--2---:R2:W3:Y:S01]  /*0930*/  MUFU.RCP R7, R36 ;  /* 0x0000002400077308 */ /* 0x0044e20000001000 */
[----:B------:R-:W-:Y:S05]  /*0940*/  @!P0 BRA `(.L_x_6) ;  /* 0x0000000000208947 */ /* 0x000fea0003800000 */
[----:B------:R-:W4:Y:S01]  /*0950*/  MUFU.SQRT R4, R28 ;  /* 0x0000001c00047308 */ /* 0x000f220000002000 */
[----:B0-----:R-:W-:Y:S02]  /*0960*/  IMAD.U32 R9, R32, 0x10000, RZ ;  /* 0x0001000020097824 */ /* 0x001fe400078e00ff */
[----:B----4-:R-:W-:-:S05]  /*0970*/  FADD.FTZ R4, R4, UR16 ;  /* 0x0000001004047e21 */ /* 0x010fca0008010000 */
[----:B-1----:R-:W0:Y:S02]  /*0980*/  MUFU.RCP R5, R4 ;  /* 0x0000000400057308 */ /* 0x002e240000001000 */
[----:B0-----:R-:W-:-:S04]  /*0990*/  FMUL.FTZ R34, R34, R5 ;  /* 0x0000000522227220 */ /* 0x001fc80000410000 */
[----:B------:R-:W-:-:S05]  /*09a0*/  FFMA.FTZ R34, -R34, UR17, R9 ;  /* 0x0000001122227c23 */ /* 0x000fca0008010109 */
[----:B------:R-:W-:-:S04]  /*09b0*/  F2FP.BF16.F32.PACK_AB R34, RZ, R34 ;  /* 0x00000022ff22723e */ /* 0x000fc800000010ff */
[----:B------:R-:W-:-:S07]  /*09c0*/  PRMT R32, R34, 0x7610, R32 ;  /* 0x0000761022207816 */ /* 0x000fce0000000020 */
.L_x_6:
[----:B------:R-:W-:Y:S05]  /*09d0*/  BSYNC.RECONVERGENT B0 ;  /* 0x0000000000007941 */ /* 0x000fea0003800200 */
.L_x_5:
[----:B-1-3--:R-:W-:Y:S01]  /*09e0*/  FMUL.FTZ R5, R28, R7 ;  /* 0x000000071c057220 */ /* 0x00afe20000410000 */
[----:B------:R-:W-:Y:S01]  /*09f0*/  IMAD.MOV.U32 R4, RZ, RZ, 0x2 ;  /* 0x00000002ff047424 */ /* 0x000fe200078e00ff */
[----:B------:R-:W-:Y:S01]  /*0a00*/  BAR.SYNC.DEFER_BLOCKING 0x0 ;  /* 0x0000000000007b1d */ /* 0x000fe20000010000 */
[----:B------:R-:W-:Y:S02]  /*0a10*/  LEA R30, R30, R31, 0x18 ;  /* 0x0000001f1e1e7211 */ /* 0x000fe400078ec0ff */
[----:B------:R-:W-:-:S03]  /*0a20*/  FSETP.GT.FTZ.AND P0, PT, R5, R20, PT ;  /* 0x000000140500720b */ /* 0x000fc60003f14000 */
[----:B------:R-:W-:Y:S10]  /*0a30*/  BSSY.RECONVERGENT B0, `(.L_x_7) ;  /* 0x0000065000007945 */ /* 0x000ff40003800200 */
[----:B------:R-:W-:-:S04]  /*0a40*/  @!P0 IMAD.MOV.U32 R4, RZ, RZ, RZ ;  /* 0x000000ffff048224 */ /* 0x000fc800078e00ff */
[----:B------:R-:W-:Y:S01]  /*0a50*/  IMAD.SHL.U32 R4, R4, 0x4, RZ ;  /* 0x0000000404047824 */ /* 0x000fe200078e00ff */
[----:B0-----:R0:W-:Y:S04]  /*0a60*/  STS.U16 [R33], R32 ;  /* 0x0000002021007388 */ /* 0x0011e80000000400 */
[C---:B------:R-:W-:Y:S01]  /*0a70*/  ISETP.EQ.AND P2, PT, R4.reuse, RZ, PT ;  /* 0x000000ff0400720c */ /* 0x040fe20003f42270 */
[----:B------:R-:W-:Y:S01]  /*0a80*/  NOP ;  /* 0x0000000000007918 */ /* 0x000fe20000000000 */
[C---:B------:R-:W-:Y:S01]  /*0a90*/  ISETP.EQ.AND P3, PT, R4.reuse, 0x4, PT ;  /* 0x000000040400780c */ /* 0x040fe20003f62270 */
[----:B------:R-:W-:Y:S01]  /*0aa0*/  LDS.U16 R7, [R33] ;  /* 0x0000000021077984 */ /* 0x000fe20000000400 */
[----:B------:R-:W-:Y:S01]  /*0ab0*/  ISETP.EQ.AND P4, PT, R4, 0x8, PT ;  /* 0x000000080400780c */ /* 0x000fe20003f82270 */
[----:B------:R-:W-:-:S02]  /*0ac0*/  HFMA2 R4, -RZ, RZ, 0, 1.1384487152099609375e-05 ;  /* 0x000000bfff047431 */ /* 0x000fc400000001ff */
[----:B------:R-:W-:Y:S01]  /*0ad0*/  @!P0 IMAD.MOV.U32 R4, RZ, RZ, 0x3f ;  /* 0x0000003fff048424 */ /* 0x000fe200078e00ff */
[----:B------:R-:W-:Y:S05]  /*0ae0*/  @!P1 STS [R30+0xa40], R27 ;  /* 0x000a401b1e009388 */ /* 0x000fea0000000800 */
[----:B------:R-:W-:Y:S02]  /*0af0*/  @P2 IMAD.MOV.U32 R6, RZ, RZ, R19 ;  /* 0x000000ffff062224 */ /* 0x000fe400078e0013 */
[----:B0-----:R-:W-:Y:S02]  /*0b00*/  IMAD.MOV.U32 R32, RZ, RZ, R20 ;  /* 0x000000ffff207224 */ /* 0x001fe400078e0014 */
[----:B------:R-:W-:-:S02]  /*0b10*/  @!P0 IMAD.MOV.U32 R32, RZ, RZ, -0x40800000 ;  /* 0xbf800000ff208424 */ /* 0x000fc400078e00ff */
[----:B------:R-:W-:Y:S02]  /*0b20*/  @P3 IMAD.MOV.U32 R6, RZ, RZ, R20 ;  /* 0x000000ffff063224 */ /* 0x000fe400078e0014 */
[----:B------:R-:W-:Y:S01]  /*0b30*/  @P4 IMAD.MOV.U32 R6, RZ, RZ, R21 ;  /* 0x000000ffff064224 */ /* 0x000fe200078e0015 */
[----:B------:R-:W-:Y:S04]  /*0b40*/  BAR.SYNC.DEFER_BLOCKING 0x0 ;  /* 0x0000000000007b1d */ /* 0x000fe80000010000 */
[----:B------:R-:W-:-:S13]  /*0b50*/  FSETP.GT.FTZ.AND P6, PT, R5, R6, PT ;  /* 0x000000060500720b */ /* 0x000fda0003fd4000 */
[C---:B------:R-:W-:Y:S02]  /*0b60*/  @!P6 VIADD R9, R4.reuse, 0xffffffe0 ;  /* 0xffffffe00409e836 */ /* 0x040fe40000000000 */
[----:B------:R-:W-:Y:S02]  /*0b70*/  @P6 VIADD R9, R4, 0x20 ;  /* 0x0000002004096836 */ /* 0x000fe40000000000 */
[----:B------:R-:W-:Y:S02]  /*0b80*/  @P6 IMAD.MOV.U32 R32, RZ, RZ, R6 ;  /* 0x000000ffff206224 */ /* 0x000fe400078e0006 */
[----:B------:R-:W-:-:S05]  /*0b90*/  IMAD R8, R9, 0x4, R18 ;  /* 0x0000000409087824 */ /* 0x000fca00078e0212 */
[----:B------:R0:W1:Y:S02]  /*0ba0*/  LDS R34, [R8] ;  /* 0x0000000008227984 */ /* 0x0000640000000800 */
[----:B0-----:R-:W-:Y:S02]  /*0bb0*/  IMAD.MOV.U32 R8, RZ, RZ, 0x7f ;  /* 0x0000007fff087424 */ /* 0x001fe400078e00ff */
[----:B------:R-:W-:Y:S02]  /*0bc0*/  @!P0 IMAD.MOV.U32 R8, RZ, RZ, RZ ;  /* 0x000000ffff088224 */ /* 0x000fe400078e00ff */
[----:B------:R-:W-:Y:S01]  /*0bd0*/  @P6 IMAD.MOV.U32 R8, RZ, RZ, R4 ;  /* 0x000000ffff086224 */ /* 0x000fe200078e0004 */
[----:B-1----:R-:W-:-:S13]  /*0be0*/  FSETP.GT.FTZ.AND P5, PT, R5, R34, PT ;  /* 0x000000220500720b */ /* 0x002fda0003fb4000 */
[C---:B------:R-:W-:Y:S02]  /*0bf0*/  @!P5 VIADD R35, R9.reuse, 0xfffffff0 ;  /* 0xfffffff00923d836 */ /* 0x040fe40000000000 */
[----:B------:R-:W-:Y:S02]  /*0c00*/  @P5 VIADD R35, R9, 0x10 ;  /* 0x0000001009235836 */ /* 0x000fe40000000000 */
[----:B------:R-:W-:Y:S02]  /*0c10*/  @P5 IMAD.MOV.U32 R8, RZ, RZ, R9 ;  /* 0x000000ffff085224 */ /* 0x000fe400078e0009 */
[----:B------:R-:W-:Y:S02]  /*0c20*/  IMAD R10, R35, 0x4, R18 ;  /* 0x00000004230a7824 */ /* 0x000fe400078e0212 */
[----:B------:R-:W-:-:S03]  /*0c30*/  @P5 IMAD.MOV.U32 R32, RZ, RZ, R34 ;  /* 0x000000ffff205224 */ /* 0x000fc600078e0022 */
[----:B--2---:R0:W1:Y:S02]  /*0c40*/  LDS R36, [R10] ;  /* 0x000000000a247984 */ /* 0x0040640000000800 */
[----:B0-----:R-:W-:Y:S02]  /*0c50*/  IMAD.MOV.U32 R10, RZ, RZ, 0xff ;  /* 0x000000ffff0a7424 */ /* 0x001fe400078e00ff */
[----:B------:R-:W-:-:S04]  /*0c60*/  @!P0 IMAD.MOV.U32 R10, RZ, RZ, 0x7f ;  /* 0x0000007fff0a8424 */ /* 0x000fc800078e00ff */
[----:B------:R-:W-:-:S04]  /*0c70*/  @P6 IMAD.MOV.U32 R4, RZ, RZ, R10 ;  /* 0x000000ffff046224 */ /* 0x000fc800078e000a */
[----:B------:R-:W-:Y:S01]  /*0c80*/  @P5 IMAD.MOV.U32 R9, RZ, RZ, R4 ;  /* 0x000000ffff095224 */ /* 0x000fe200078e0004 */
[----:B-1----:R-:W-:-:S13]  /*0c90*/  FSETP.GT.FTZ.AND P4, PT, R5, R36, PT ;  /* 0x000000240500720b */ /* 0x002fda0003f94000 */
[C---:B------:R-:W-:Y:S02]  /*0ca0*/  @!P4 VIADD R37, R35.reuse, 0xfffffff8 ;  /* 0xfffffff82325c836 */ /* 0x040fe40000000000 */
[----:B------:R-:W-:Y:S02]  /*0cb0*/  @P4 VIADD R37, R35, 0x8 ;  /* 0x0000000823254836 */ /* 0x000fe40000000000 */
[----:B------:R-:W-:Y:S02]  /*0cc0*/  @P4 IMAD.MOV.U32 R32, RZ, RZ, R36 ;  /* 0x000000ffff204224 */ /* 0x000fe400078e0024 */
[----:B------:R-:W-:Y:S02]  /*0cd0*/  IMAD R16, R37, 0x4, R18 ;  /* 0x0000000425107824 */ /* 0x000fe400078e0212 */
[----:B------:R-:W-:Y:S02]  /*0ce0*/  @P4 IMAD.MOV.U32 R8, RZ, RZ, R35 ;  /* 0x000000ffff084224 */ /* 0x000fe400078e0023 */
[----:B------:R-:W-:Y:S01]  /*0cf0*/  @P4 IMAD.MOV.U32 R35, RZ, RZ, R9 ;  /* 0x000000ffff234224 */ /* 0x000fe200078e0009 */
[----:B------:R0:W1:Y:S04]  /*0d00*/  LDS R38, [R16] ;  /* 0x0000000010267984 */ /* 0x0000680000000800 */
[----:B------:R-:W-:Y:S01]  /*0d10*/  LDS R9, [R30+0xa40] ;  /* 0x000a40001e097984 */ /* 0x000fe20000000800 */
[----:B0-----:R-:W-:-:S02]  /*0d20*/  IMAD.MOV.U32 R16, RZ, RZ, 0x3f800000 ;  /* 0x3f800000ff107424 */ /* 0x001fc400078e00ff */
[----:B------:R-:W-:Y:S02]  /*0d30*/  @!P0 IMAD.MOV.U32 R16, RZ, RZ, R20 ;  /* 0x000000ffff108224 */ /* 0x000fe400078e0014 */
[----:B------:R-:W-:Y:S01]  /*0d40*/  @!P6 IMAD.MOV.U32 R16, RZ, RZ, R6 ;  /* 0x000000ffff10e224 */ /* 0x000fe200078e0006 */
[----:B------:R-:W-:Y:S01]  /*0d50*/  @!P5 MOV R16, R34 ;  /* 0x000000220010d202 */ /* 0x000fe20000000f00 */
[----:B------:R-:W-:Y:S01]  /*0d60*/  @!P4 IMAD.MOV.U32 R16, RZ, RZ, R36 ;  /* 0x000000ffff10c224 */ /* 0x000fe200078e0024 */
[----:B-1----:R-:W-:-:S13]  /*0d70*/  FSETP.GT.FTZ.AND P3, PT, R5, R38, PT ;  /* 0x000000260500720b */ /* 0x002fda0003f74000 */
[C---:B------:R-:W-:Y:S02]  /*0d80*/  @!P3 VIADD R11, R37.reuse, 0xfffffffc ;  /* 0xfffffffc250bb836 */ /* 0x040fe40000000000 */
[----:B------:R-:W-:Y:S02]  /*0d90*/  @P3 VIADD R11, R37, 0x4 ;  /* 0x00000004250b3836 */ /* 0x000fe40000000000 */
[----:B------:R-:W-:Y:S02]  /*0da0*/  @!P3 IMAD.MOV.U32 R16, RZ, RZ, R38 ;  /* 0x000000ffff10b224 */ /* 0x000fe400078e0026 */
[----:B------:R-:W-:Y:S02]  /*0db0*/  IMAD R31, R11, 0x4, R18 ;  /* 0x000000040b1f7824 */ /* 0x000fe400078e0212 */
[----:B------:R-:W-:Y:S02]  /*0dc0*/  @P3 IMAD.MOV.U32 R32, RZ, RZ, R38 ;  /* 0x000000ffff203224 */ /* 0x000fe400078e0026 */
[----:B------:R-:W-:Y:S01]  /*0dd0*/  @P3 IMAD.MOV.U32 R8, RZ, RZ, R37 ;  /* 0x000000ffff083224 */ /* 0x000fe200078e0025 */
[----:B------:R-:W0:Y:S01]  /*0de0*/  LDS R40, [R31] ;  /* 0x000000001f287984 */ /* 0x000e220000000800 */
[----:B------:R-:W-:Y:S01]  /*0df0*/  @P3 IMAD.MOV.U32 R37, RZ, RZ, R35 ;  /* 0x000000ffff253224 */ /* 0x000fe200078e0023 */
[----:B0-----:R-:W-:-:S13]  /*0e00*/  FSETP.GT.FTZ.AND P2, PT, R5, R40, PT ;  /* 0x000000280500720b */ /* 0x001fda0003f54000 */
[C---:B------:R-:W-:Y:S01]  /*0e10*/  @!P2 VIADD R17, R11.reuse, 0xfffffffe ;  /* 0xfffffffe0b11a836 */ /* 0x040fe20000000000 */
[----:B------:R-:W-:Y:S01]  /*0e20*/  @P2 IADD3 R17, PT, PT, R11, 0x2, RZ ;  /* 0x000000020b112810 */ /* 0x000fe20007ffe0ff */
[--C-:B------:R-:W-:Y:S02]  /*0e30*/  @!P2 IMAD.MOV.U32 R16, RZ, RZ, R40.reuse ;  /* 0x000000ffff10a224 */ /* 0x100fe400078e0028 */
[----:B------:R-:W-:Y:S02]  /*0e40*/  @P2 IMAD.MOV.U32 R32, RZ, RZ, R40 ;  /* 0x000000ffff202224 */ /* 0x000fe400078e0028 */
[----:B------:R-:W-:Y:S02]  /*0e50*/  IMAD R33, R17, 0x4, R18 ;  /* 0x0000000411217824 */ /* 0x000fe400078e0212 */
[----:B------:R-:W-:Y:S02]  /*0e60*/  @P2 IMAD.MOV.U32 R8, RZ, RZ, R11 ;  /* 0x000000ffff082224 */ /* 0x000fe400078e000b */
[----:B------:R-:W-:Y:S01]  /*0e70*/  @P2 IMAD.MOV.U32 R11, RZ, RZ, R37 ;  /* 0x000000ffff0b2224 */ /* 0x000fe200078e0025 */
[----:B------:R-:W0:Y:S02]  /*0e80*/  LDS R42, [R33] ;  /* 0x00000000212a7984 */ /* 0x000e240000000800 */
[----:B0-----:R-:W-:-:S13]  /*0e90*/  FSETP.GT.FTZ.AND P0, PT, R5, R42, PT ;  /* 0x0000002a0500720b */ /* 0x001fda0003f14000 */
[C---:B------:R-:W-:Y:S01]  /*0ea0*/  @!P0 VIADD R31, R17.reuse, 0xffffffff ;  /* 0xffffffff111f8836 */ /* 0x040fe20000000000 */
[----:B------:R-:W-:Y:S01]  /*0eb0*/  @!P0 MOV R16, R42 ;  /* 0x0000002a00108202 */ /* 0x000fe20000000f00 */
[----:B------:R-:W-:Y:S02]  /*0ec0*/  @P0 VIADD R31, R17, 0x1 ;  /* 0x00000001111f0836 */ /* 0x000fe40000000000 */
[----:B------:R-:W-:Y:S02]  /*0ed0*/  @P0 IMAD.MOV.U32 R32, RZ, RZ, R42 ;  /* 0x000000ffff200224 */ /* 0x000fe400078e002a */
[----:B------:R-:W-:Y:S02]  /*0ee0*/  IMAD R33, R31, 0x4, R18 ;  /* 0x000000041f217824 */ /* 0x000fe400078e0212 */
[----:B------:R-:W-:Y:S02]  /*0ef0*/  @P0 IMAD.MOV.U32 R8, RZ, RZ, R17 ;  /* 0x000000ffff080224 */ /* 0x000fe400078e0011 */
[----:B------:R-:W-:-:S02]  /*0f00*/  @P0 IMAD.MOV.U32 R17, RZ, RZ, R11 ;  /* 0x000000ffff110224 */ /* 0x000fc400078e000b */
[----:B------:R-:W0:Y:S02]  /*0f10*/  LDS R33, [R33] ;  /* 0x0000000021217984 */ /* 0x000e240000000800 */
[----:B0-----:R-:W-:-:S13]  /*0f20*/  FSETP.GT.FTZ.AND P6, PT, R5, R33, PT ;  /* 0x000000210500720b */ /* 0x001fda0003fd4000 */
[C---:B------:R-:W-:Y:S01]  /*0f30*/  @P6 FADD.FTZ R16, R33.reuse, R16 ;  /* 0x0000001021106221 */ /* 0x040fe20000010000 */
[----:B------:R-:W-:-:S03]  /*0f40*/  @!P6 FADD.FTZ R4, R33, R32 ;  /* 0x000000202104e221 */ /* 0x000fc60000010000 */
[----:B------:R-:W-:Y:S01]  /*0f50*/  @P6 FMUL.FTZ R16, R16, 0.5 ;  /* 0x3f00000010106820 */ /* 0x000fe20000410000 */
[----:B------:R-:W-:-:S04]  /*0f60*/  @!P6 FMUL.FTZ R4, R4, 0.5 ;  /* 0x3f0000000404e820 */ /* 0x000fc80000410000 */
[----:B------:R-:W-:Y:S02]  /*0f70*/  @P6 FSETP.GEU.FTZ.AND P0, PT, R16, R5, PT ;  /* 0x000000051000620b */ /* 0x000fe40003f1e000 */
[----:B------:R-:W-:Y:S02]  /*0f80*/  @!P6 FSETP.GEU.FTZ.AND P2, PT, R5, R4, PT ;  /* 0x000000040500e20b */ /* 0x000fe40003f5e000 */
[-C--:B------:R-:W-:Y:S02]  /*0f90*/  @P6 SEL R17, R17, R31.reuse, !P0 ;  /* 0x0000001f11116207 */ /* 0x080fe40004000000 */
[----:B------:R-:W-:Y:S02]  /*0fa0*/  @!P6 SEL R17, R8, R31, !P2 ;  /* 0x0000001f0811e207 */ /* 0x000fe40005000000 */
[----:B------:R-:W-:Y:S02]  /*0fb0*/  ISETP.GE.AND P0, PT, R0, R9, PT ;  /* 0x000000090000720c */ /* 0x000fe40003f06270 */
[C---:B------:R-:W-:Y:S01]  /*0fc0*/  PRMT R6, R17.reuse, 0x7610, R6 ;  /* 0x0000761011067816 */ /* 0x040fe20000000006 */
[----:B------:R-:W-:-:S05]  /*0fd0*/  IMAD R4, R17, 0x4, R18 ;  /* 0x0000000411047824 */ /* 0x000fca00078e0212 */
[----:B------:R-:W0:Y:S05]  /*0fe0*/  LDS R5, [R4] ;  /* 0x0000000004057984 */ /* 0x000e2a0000000800 */
[----:B------:R1:W-:Y:S01]  /*0ff0*/  @!P0 STG.E.U16 desc[UR8][R14.64], R7 ;  /* 0x000000070e008986 */ /* 0x0003e2000c101508 */
[----:B0-----:R-:W-:-:S04]  /*1000*/  LOP3.LUT R5, R5, R28, RZ, 0x3c, !PT ;  /* 0x0000001c05057212 */ /* 0x001fc800078e3cff */
[----:B------:R-:W-:-:S13]  /*1010*/  ISETP.GT.AND P0, PT, R5, -0x1, PT ;  /* 0xffffffff0500780c */ /* 0x000fda0003f04270 */
[----:B-1----:R-:W-:Y:S05]  /*1020*/  @P0 BRA `(.L_x_8) ;  /* 0x0000000000140947 */ /* 0x002fea0003800000 */
[----:B------:R-:W-:-:S13]  /*1030*/  FSETP.GT.FTZ.AND P0, PT, R28, RZ, PT ;  /* 0x000000ff1c00720b */ /* 0x000fda0003f14000 */
[----:B------:R-:W-:-:S05]  /*1040*/  @P0 VIADD R4, R6, 0x1 ;  /* 0x0000000106040836 */ /* 0x000fca0000000000 */
[----:B------:R-:W-:-:S05]  /*1050*/  @P0 PRMT R6, R4, 0x7610, R6 ;  /* 0x0000761004060816 */ /* 0x000fca0000000006 */
[----:B------:R-:W-:-:S05]  /*1060*/  @!P0 VIADD R4, R6, 0xffffffff ;  /* 0xffffffff06048836 */ /* 0x000fca0000000000 */
[----:B------:R-:W-:-:S07]  /*1070*/  @!P0 PRMT R6, R4, 0x7610, R6 ;  /* 0x0000761004068816 */ /* 0x000fce0000000006 */
.L_x_8:
[----:B------:R-:W-:Y:S05]  /*1080*/  BSYNC.RECONVERGENT B0 ;  /* 0x0000000000007941 */ /* 0x000fea0003800200 */
.L_x_7:
[----:B------:R-:W-:Y:S01]  /*1090*/  BAR.SYNC.DEFER_BLOCKING 0x0 ;  /* 0x0000000000007b1d */ /* 0x000fe20000010000 */
[----:B------:R-:W-:-:S05]  /*10a0*/  VIADD R4, R25, UR4 ;  /* 0x0000000419047c36 */ /* 0x000fca0008000000 */
[----:B------:R-:W-:Y:S01]  /*10b0*/  STS.U8 [R29], R6 ;  /* 0x000000061d007388 */ /* 0x000fe20000000000 */
[----:B------:R-:W-:-:S03]  /*10c0*/  NOP ;  /* 0x0000000000007918 */ /* 0x000fc60000000000 */
[----:B------:R-:W-:Y:S04]  /*10d0*/  LDS.U8 R5, [R29] ;  /* 0x000000001d057984 */ /* 0x000fe80000000000 */
[----:B------:R-:W-:Y:S01]  /*10e0*/  @!P1 STS [R30+0x940], R27 ;  /* 0x0009401b1e009388 */ /* 0x000fe20000000800 */
[----:B------:R-:W-:Y:S06]  /*10f0*/  BAR.SYNC.DEFER_BLOCKING 0x0 ;  /* 0x0000000000007b1d */ /* 0x000fec0000010000 */
[----:B------:R-:W0:Y:S02]  /*1100*/  LDS R7, [R30+0x940] ;  /* 0x000940001e077984 */ /* 0x000e240000000800 */
[----:B0-----:R-:W-:-:S13]  /*1110*/  ISETP.GE.AND P0, PT, R0, R7, PT ;  /* 0x000000070000720c */ /* 0x001fda0003f06270 */
[----:B------:R2:W-:Y:S01]  /*1120*/  @!P0 STG.E.U8 desc[UR8][R12.64], R5 ;  /* 0x000000050c008986 */ /* 0x0005e2000c101108 */
[----:B------:R-:W-:Y:S01]  /*1130*/  ISETP.GE.U32.AND P0, PT, R4, R25, PT ;  /* 0x000000190400720c */ /* 0x000fe20003f06070 */
[----:B------:R-:W-:-:S12]  /*1140*/  IMAD.MOV.U32 R25, RZ, RZ, R4 ;  /* 0x000000ffff197224 */ /* 0x000fd800078e0004 */
[----:B--2---:R-:W-:Y:S05]  /*1150*/  @!P0 BRA `(.L_x_9) ;  /* 0xfffffff0004c8947 */ /* 0x004fea000383ffff */
[----:B------:R-:W-:Y:S05]  /*1160*/  EXIT ;  /* 0x000000000000794d */ /* 0x000fea0003800000 */
.L_x_10:
        /* <DEDUP_REMOVED lines=9> */
.L_x_1941:


//--------------------- .text._Z35kOptimizerStatic8bit1StateBlockwiseI6__halfLi4ELi256ELi1EEvPT_S2_PhfffifPfS4_ffbi --------------------------
	.section	.text._Z35kOptimizerStatic8bit1StateBlockwiseI6__halfLi4ELi256ELi1EEvPT_S2_PhfffifPfS4_ffbi,"ax",@progbits
	.align	128
        .global         _Z35kOptimizerStatic8bit1StateBlockwiseI6__halfLi4ELi256ELi1EEvPT_S2_PhfffifPfS4_ffbi
        .type           _Z35kOptimizerStatic8bit1StateBlockwiseI6__halfLi4ELi256ELi1EEvPT_S2_PhfffifPfS4_ffbi,@function
        .size           _Z35kOptimizerStatic8bit1StateBlockwiseI6__halfLi4ELi256ELi1EEvPT_S2_PhfffifPfS4_ffbi,(.L_x_1942 - _Z35kOptimizerStatic8bit1StateBlockwiseI6__halfLi4ELi256ELi1EEvPT_S2_PhfffifPfS4_ffbi)
        .other          _Z35kOptimizerStatic8bit1StateBlockwiseI6__halfLi4ELi256ELi1EEvPT_S2_PhfffifPfS4_ffbi,@"STO_CUDA_ENTRY STV_DEFAULT"
_Z35kOptimizerStatic8bit1StateBlockwiseI6__halfLi4ELi256ELi1EEvPT_S2_PhfffifPfS4_ffbi:
.text._Z35kOptimizerStatic8bit1StateBlockwiseI6__halfLi4ELi256ELi1EEvPT_S2_PhfffifPfS4_ffbi:
        /* <DEDUP_REMOVED lines=41> */
.L_x_19:
        /* <DEDUP_REMOVED lines=33> */
[----:B0-----:R-:W-:Y:S01]  /*04a0*/  HADD2.F32 R34, -RZ, R34.H0_H0 ;  /* 0x20000022ff227230 */ /* 0x001fe20000004100 */
        /* <DEDUP_REMOVED lines=15> */
[----:B0-----:R-:W-:-:S05]  /*05a0*/  @P1 HADD2.F32 R5, -RZ, R32.H0_H0 ;  /* 0x20000020ff051230 */ /* 0x001fca0000004100 */
[----:B------:R-:W-:Y:S01]  /*05b0*/  @P1 FFMA.FTZ R28, R5, UR15, R28 ;  /* 0x0000000f051c1c23 */ /* 0x000fe2000801001c */
[----:B---3--:R-:W-:-:S04]  /*05c0*/  FMUL.FTZ R7, R4, R7 ;  /* 0x0000000704077220 */ /* 0x008fc80000410000 */
[----:B------:R-:W-:-:S07]  /*05d0*/  FFMA.FTZ R28, R28, R28, R7 ;  /* 0x0000001c1c1c7223 */ /* 0x000fce0000010007 */
.L_x_12:
[----:B------:R-:W-:Y:S05]  /*05e0*/  BSYNC.RECONVERGENT B0 ;  /* 0x0000000000007941 */ /* 0x000fea0003800200 */
.L_x_11:
        /* <DEDUP_REMOVED lines=47> */
.L_x_14:
[----:B------:R-:W-:Y:S05]  /*08e0*/  BSYNC.RECONVERGENT B0 ;  /* 0x0000000000007941 */ /* 0x000fea0003800200 */
.L_x_13:
[----:B------:R-:W-:Y:S06]  /*08f0*/  BAR.SYNC.DEFER_BLOCKING 0x0 ;  /* 0x0000000000007b1d */ /* 0x000fec0000010000 */
[----:B------:R-:W-:Y:S01]  /*0900*/  BSSY.RECONVERGENT B0, `(.L_x_15) ;  /* 0x000000c000007945 */ /* 0x000fe20003800200 */
[----:B------:R-:W-:Y:S04]  /*0910*/  @!P1 STG.E desc[UR8][R16.64], R36 ;  /* 0x0000002410009986 */ /* 0x000fe8000c101908 */
[----:B--2---:R-:W2:Y:S02]  /*0920*/  @P1 LDS R36, [R37+0x834] ;  /* 0x0008340025241984 */ /* 0x004ea40000000800 */
[----:B--2---:R2:W3:Y:S01]  /*0930*/  MUFU.RCP R7, R36 ;  /* 0x0000002400077308 */ /* 0x0044e20000001000 */
[----:B------:R-:W-:Y:S05]  /*0940*/  @!P0 BRA `(.L_x_16) ;  /* 0x00000000001c8947 */ /* 0x000fea0003800000 */
[----:B------:R-:W4:Y:S01]  /*0950*/  MUFU.SQRT R4, R28 ;  /* 0x0000001c00047308 */ /* 0x000f220000002000 */
[----:B0-----:R-:W-:Y:S02]  /*0960*/  HADD2.F32 R9, -RZ, R32.H0_H0 ;  /* 0x20000020ff097230 */ /* 0x001fe40000004100 */
[----:B----4-:R-:W-:-:S05]  /*0970*/  FADD.FTZ R4, R4, UR16 ;  /* 0x0000001004047e21 */ /* 0x010fca0008010000 */
[----:B-1----:R-:W0:Y:S02]  /*0980*/  MUFU.RCP R5, R4 ;  /* 0x0000000400057308 */ /* 0x002e240000001000 */
[----:B0-----:R-:W-:-:S04]  /*0990*/  FMUL.FTZ R34, R34, R5 ;  /* 0x0000000522227220 */ /* 0x001fc80000410000 */
[----:B------:R-:W-:-:S05]  /*09a0*/  FFMA.FTZ R32, -R34, UR17, R9 ;  /* 0x0000001122207c23 */ /* 0x000fca0008010109 */
[----:B------:R-:W-:-:S07]  /*09b0*/  F2FP.F16.F32.PACK_AB R32, RZ, R32 ;  /* 0x00000020ff20723e */ /* 0x000fce00000000ff */
.L_x_16:
[----:B------:R-:W-:Y:S05]  /*09c0*/  BSYNC.RECONVERGENT B0 ;  /* 0x0000000000007941 */ /* 0x000fea0003800200 */
.L_x_15:
        /* <DEDUP_REMOVED lines=14> */
[----:B------:R-:W-:-:S02]  /*0ab0*/  IMAD.MOV.U32 R4, RZ, RZ, 0xbf ;  /* 0x000000bfff047424 */ /* 0x000fc400078e00ff */
[----:B------:R-:W-:Y:S06]  /*0ac0*/  @!P1 STS [R30+0xa40], R27 ;  /* 0x000a401b1e009388 */ /* 0x000fec0000000800 */
[----:B------:R-:W-:Y:S02]  /*0ad0*/  @P2 IMAD.MOV.U32 R6, RZ, RZ, R19 ;  /* 0x000000ffff062224 */ /* 0x000fe400078e0013 */
[----:B------:R-:W-:Y:S02]  /*0ae0*/  @!P0 IMAD.MOV.U32 R4, RZ, RZ, 0x3f ;  /* 0x0000003fff048424 */ /* 0x000fe400078e00ff */
[----:B0-----:R-:W-:-:S02]  /*0af0*/  IMAD.MOV.U32 R32, RZ, RZ, R20 ;  /* 0x000000ffff207224 */ /* 0x001fc400078e0014 */
[----:B------:R-:W-:Y:S01]  /*0b00*/  @!P0 IMAD.MOV.U32 R32, RZ, RZ, -0x40800000 ;  /* 0xbf800000ff208424 */ /* 0x000fe200078e00ff */
[----:B------:R-:W-:Y:S01]  /*0b10*/  @P3 MOV R6, R20 ;  /* 0x0000001400063202 */ /* 0x000fe20000000f00 */
        /* <DEDUP_REMOVED lines=8> */
[----:B0-----:R-:W-:Y:S01]  /*0ba0*/  IMAD.MOV.U32 R8, RZ, RZ, 0x7f ;  /* 0x0000007fff087424 */ /* 0x001fe200078e00ff */
[----:B------:R-:W-:Y:S01]  /*0bb0*/  @!P0 MOV R8, RZ ;  /* 0x000000ff00088202 */ /* 0x000fe20000000f00 */
        /* <DEDUP_REMOVED lines=9> */
[----:B------:R-:W-:-:S05]  /*0c50*/  @!P0 IMAD.MOV.U32 R10, RZ, RZ, 0x7f ;  /* 0x0000007fff0a8424 */ /* 0x000fca00078e00ff */
[----:B------:R-:W-:-:S05]  /*0c60*/  @P6 MOV R4, R10 ;  /* 0x0000000a00046202 */ /* 0x000fca0000000f00 */
[----:B------:R-:W-:Y:S01]  /*0c70*/  @P5 IMAD.MOV.U32 R9, RZ, RZ, R4 ;  /* 0x000000ffff095224 */ /* 0x000fe200078e0004 */
[----:B-1----:R-:W-:-:S13]  /*0c80*/  FSETP.GT.FTZ.AND P4, PT, R5, R36, PT ;  /* 0x000000240500720b */ /* 0x002fda0003f94000 */
[C---:B------:R-:W-:Y:S02]  /*0c90*/  @!P4 VIADD R37, R35.reuse, 0xfffffff8 ;  /* 0xfffffff82325c836 */ /* 0x040fe40000000000 */
[----:B------:R-:W-:Y:S02]  /*0ca0*/  @P4 VIADD R37, R35, 0x8 ;  /* 0x0000000823254836 */ /* 0x000fe40000000000 */
[----:B------:R-:W-:Y:S02]  /*0cb0*/  @P4 IMAD.MOV.U32 R8, RZ, RZ, R35 ;  /* 0x000000ffff084224 */ /* 0x000fe400078e0023 */
[----:B------:R-:W-:Y:S01]  /*0cc0*/  @P4 IMAD.MOV.U32 R32, RZ, RZ, R36 ;  /* 0x000000ffff204224 */ /* 0x000fe200078e0024 */
[----:B------:R-:W-:Y:S01]  /*0cd0*/  LEA R16, R37, R18, 0x2 ;  /* 0x0000001225107211 */ /* 0x000fe200078e10ff */
[----:B------:R-:W-:Y:S02]  /*0ce0*/  @P4 IMAD.MOV.U32 R35, RZ, RZ, R9 ;  /* 0x000000ffff234224 */ /* 0x000fe400078e0009 */
[----:B------:R-:W-:Y:S04]  /*0cf0*/  LDS R9, [R30+0xa40] ;  /* 0x000a40001e097984 */ /* 0x000fe80000000800 */
[----:B------:R0:W1:Y:S02]  /*0d00*/  LDS R38, [R16] ;  /* 0x0000000010267984 */ /* 0x0000640000000800 */
[----:B0-----:R-:W-:-:S02]  /*0d10*/  IMAD.MOV.U32 R16, RZ, RZ, 0x3f800000 ;  /* 0x3f800000ff107424 */ /* 0x001fc400078e00ff */
[----:B------:R-:W-:Y:S02]  /*0d20*/  @!P0 IMAD.MOV.U32 R16, RZ, RZ, R20 ;  /* 0x000000ffff108224 */ /* 0x000fe400078e0014 */
[----:B------:R-:W-:Y:S02]  /*0d30*/  @!P6 IMAD.MOV.U32 R16, RZ, RZ, R6 ;  /* 0x000000ffff10e224 */ /* 0x000fe400078e0006 */
[----:B------:R-:W-:Y:S02]  /*0d40*/  @!P5 IMAD.MOV.U32 R16, RZ, RZ, R34 ;  /* 0x000000ffff10d224 */ /* 0x000fe400078e0022 */
        /* <DEDUP_REMOVED lines=9> */
[----:B------:R-:W-:-:S02]  /*0de0*/  @P3 MOV R37, R35 ;  /* 0x0000002300253202 */ /* 0x000fc40000000f00 */
[----:B0-----:R-:W-:-:S13]  /*0df0*/  FSETP.GT.FTZ.AND P2, PT, R5, R40, PT ;  /* 0x000000280500720b */ /* 0x001fda0003f54000 */
        /* <DEDUP_REMOVED lines=9> */
[C---:B------:R-:W-:Y:S02]  /*0e90*/  @!P0 VIADD R31, R17.reuse, 0xffffffff ;  /* 0xffffffff111f8836 */ /* 0x040fe40000000000 */
[----:B------:R-:W-:Y:S02]  /*0ea0*/  @P0 VIADD R31, R17, 0x1 ;  /* 0x00000001111f0836 */ /* 0x000fe40000000000 */
[----:B------:R-:W-:Y:S02]  /*0eb0*/  @!P0 IMAD.MOV.U32 R16, RZ, RZ, R42 ;  /* 0x000000ffff108224 */ /* 0x000fe400078e002a */
[----:B------:R-:W-:Y:S02]  /*0ec0*/  IMAD R33, R31, 0x4, R18 ;  /* 0x000000041f217824 */ /* 0x000fe400078e0212 */
[----:B------:R-:W-:Y:S02]  /*0ed0*/  @P0 IMAD.MOV.U32 R32, RZ, RZ, R42 ;  /* 0x000000ffff200224 */ /* 0x000fe400078e002a */
[----:B------:R-:W-:-:S02]  /*0ee0*/  @P0 IMAD.MOV.U32 R8, RZ, RZ, R17 ;  /* 0x000000ffff080224 */ /* 0x000fc400078e0011 */
[----:B------:R-:W0:Y:S01]  /*0ef0*/  LDS R33, [R33] ;  /* 0x0000000021217984 */ /* 0x000e220000000800 */
[----:B------:R-:W-:Y:S01]  /*0f00*/  @P0 IMAD.MOV.U32 R17, RZ, RZ, R11 ;  /* 0x000000ffff110224 */ /* 0x000fe200078e000b */
        /* <DEDUP_REMOVED lines=22> */
.L_x_18:
[----:B------:R-:W-:Y:S05]  /*1070*/  BSYNC.RECONVERGENT B0 ;  /* 0x0000000000007941 */ /* 0x000fea0003800200 */
.L_x_17:
        /* <DEDUP_REMOVED lines=14> */
.L_x_20:
        /* <DEDUP_REMOVED lines=10> */
.L_x_1942:


//--------------------- .text._Z35kOptimizerStatic8bit1StateBlockwiseIfLi4ELi256ELi1EEvPT_S1_PhfffifPfS3_ffbi --------------------------
	.section	.text._Z35kOptimizerStatic8bit1StateBlockwiseIfLi4ELi256ELi1EEvPT_S1_PhfffifPfS3_ffbi,"ax",@progbits
	.align	128
        .global         _Z35kOptimizerStatic8bit1StateBlockwiseIfLi4ELi256ELi1EEvPT_S1_PhfffifPfS3_ffbi
        .type           _Z35kOptimizerStatic8bit1StateBlockwiseIfLi4ELi256ELi1EEvPT_S1_PhfffifPfS3_ffbi,@function
        .size           _Z35kOptimizerStatic8bit1StateBlockwiseIfLi4ELi256ELi1EEvPT_S1_PhfffifPfS3_ffbi,(.L_x_1943 - _Z35kOptimizerStatic8bit1StateBlockwiseIfLi4ELi256ELi1EEvPT_S1_PhfffifPfS3_ffbi)
        .other          _Z35kOptimizerStatic8bit1StateBlockwiseIfLi4ELi256ELi1EEvPT_S1_PhfffifPfS3_ffbi,@"STO_CUDA_ENTRY STV_DEFAULT"
_Z35kOptimizerStatic8bit1StateBlockwiseIfLi4ELi256ELi1EEvPT_S1_PhfffifPfS3_ffbi:
.text._Z35kOptimizerStatic8bit1StateBlockwiseIfLi4ELi256ELi1EEvPT_S1_PhfffifPfS3_ffbi:
        /* <DEDUP_REMOVED lines=32> */
[----:B------:R-:W0:Y:S01]  /*0200*/  LDCU.64 UR12, c[0x0][0x390] ;  /* 0x00007200ff0c77ac */ /* 0x000e220008000a00 */
[----:B------:R-:W5:Y:S01]  /*0210*/  S2R R22, SR_LANEID ;  /* 0x0000000000167919 */ /* 0x000f620000000000 */
[----:B------:R-:W0:Y:S01]  /*0220*/  LDCU.64 UR14, c[0x0][0x380] ;  /* 0x00007000ff0e77ac */ /* 0x000e220008000a00 */
[----:B------:R-:W-:Y:S01]  /*0230*/  ULEA UR5, UR6, UR5, 0x18 ;  /* 0x0000000506057291 */ /* 0x000fe2000f8ec0ff */
[----:B--2-45:R-:W-:-:S11]  /*0240*/  IMAD.IADD R26, R5, 0x1, R22 ;  /* 0x00000001051a7824 */ /* 0x034fd600078e0216 */
.L_x_25:
[----:B------:R-:W-:Y:S01]  /*0250*/  IMAD.MOV R4, RZ, RZ, -R25 ;  /* 0x000000ffff047224 */ /* 0x000fe200078e0a19 */
[----:B------:R-:W-:Y:S01]  /*0260*/  IADD3 R7, P1, PT, R0, R25, RZ ;  /* 0x0000001900077210 */ /* 0x000fe20007f3e0ff */
[----:B------:R-:W-:Y:S01]  /*0270*/  IMAD.MOV.U32 R6, RZ, RZ, RZ ;  /* 0x000000ffff067224 */ /* 0x000fe200078e00ff */
[----:B------:R-:W2:Y:S08]  /*0280*/  S2UR UR8, SR_CgaCtaId ;  /* 0x00000000000879c3 */ /* 0x000eb00000008800 */
[----:B------:R-:W-:Y:S01]  /*0290*/  BAR.SYNC.DEFER_BLOCKING 0x0 ;  /* 0x0000000000007b1d */ /* 0x000fe20000010000 */
[----:B---3--:R-:W-:Y:S01]  /*02a0*/  VIADDMNMX.U32 R27, R4, R23, 0x100, PT ;  /* 0x00000100041b7446 */ /* 0x008fe20003800017 */
[----:B------:R-:W-:-:S03]  /*02b0*/  IMAD.X R10, RZ, RZ, RZ, P1 ;  /* 0x000000ffff0a7224 */ /* 0x000fc600008e06ff */
[----:B------:R-:W-:-:S13]  /*02c0*/  ISETP.GE.U32.AND P0, PT, R0, R27, PT ;  /* 0x0000001b0000720c */ /* 0x000fda0003f06070 */
[----:B------:R-:W3:Y:S02]  /*02d0*/  @!P0 LDC.64 R4, c[0x0][0x388] ;  /* 0x0000e200ff048b82 */ /* 0x000ee40000000a00 */
[----:B---3--:R-:W-:-:S04]  /*02e0*/  @!P0 LEA R4, P1, R7, R4, 0x2 ;  /* 0x0000000407048211 */ /* 0x008fc800078210ff */
[----:B------:R-:W-:-:S05]  /*02f0*/  @!P0 LEA.HI.X R5, R7, R5, R10, 0x2, P1 ;  /* 0x0000000507058211 */ /* 0x000fca00008f140a */
[----:B------:R-:W3:Y:S01]  /*0300*/  @!P0 LDG.E.CONSTANT R6, desc[UR10][R4.64] ;  /* 0x0000000a04068981 */ /* 0x000ee2000c1e9900 */
[----:B------:R-:W-:Y:S01]  /*0310*/  UMOV UR7, 0x400 ;  /* 0x0000040000077882 */ /* 0x000fe20000000000 */
[----:B0-----:R-:W-:Y:S01]  /*0320*/  IADD3 R12, P1, PT, R7, UR12, RZ ;  /* 0x0000000c070c7c10 */ /* 0x001fe2000ff3e0ff */
[----:B------:R-:W-:Y:S01]  /*0330*/  UIADD3 UR6, UPT, UPT, UR7, 0x840, URZ ;  /* 0x0000084007067890 */ /* 0x000fe2000fffe0ff */
[----:B------:R-:W-:Y:S02]  /*0340*/  IMAD.MOV.U32 R8, RZ, RZ, 0x80 ;  /* 0x00000080ff087424 */ /* 0x000fe400078e00ff */
[----:B------:R-:W-:Y:S01]  /*0350*/  IADD3.X R13, PT, PT, R10, UR13, RZ, P1, !PT ;  /* 0x0000000d0a0d7c10 */ /* 0x000fe20008ffe4ff */
[----:B--2---:R-:W-:-:S06]  /*0360*/  ULEA UR6, UR8, UR6, 0x18 ;  /* 0x0000000608067291 */ /* 0x004fcc000f8ec0ff */
[----:B------:R-:W-:-:S05]  /*0370*/  LEA R31, R26, UR6, 0x2 ;  /* 0x000000061a1f7c11 */ /* 0x000fca000f8e10ff */
[----:B---3--:R-:W-:Y:S01]  /*0380*/  STS [R31], R6 ;  /* 0x000000061f007388 */ /* 0x008fe20000000800 */
[----:B------:R-:W-:-:S03]  /*0390*/  NOP ;  /* 0x0000000000007918 */ /* 0x000fc60000000000 */
[----:B------:R-:W0:Y:S01]  /*03a0*/  LDS R30, [R31] ;  /* 0x000000001f1e7984 */ /* 0x000e220000000800 */
[----:B------:R-:W-:Y:S06]  /*03b0*/  BAR.SYNC.DEFER_BLOCKING 0x0 ;  /* 0x0000000000007b1d */ /* 0x000fec0000010000 */
[----:B------:R-:W2:Y:S01]  /*03c0*/  @!P0 LDG.E.U8 R8, desc[UR10][R12.64] ;  /* 0x0000000a0c088981 */ /* 0x000ea2000c1e1100 */
[----:B------:R-:W-:Y:S01]  /*03d0*/  IMAD R29, R26, -0x3, R31 ;  /* 0xfffffffd1a1d7824 */ /* 0x000fe200078e021f */
[----:B------:R-:W-:-:S04]  /*03e0*/  LEA R14, P1, R7, UR14, 0x2 ;  /* 0x0000000e070e7c11 */ /* 0x000fc8000f8210ff */
[----:B------:R-:W-:Y:S01]  /*03f0*/  LEA.HI.X R15, R7, UR15, R10, 0x2, P1 ;  /* 0x0000000f070f7c11 */ /* 0x000fe200088f140a */
[----:B------:R-:W-:Y:S01]  /*0400*/  IMAD.MOV.U32 R10, RZ, RZ, RZ ;  /* 0x000000ffff0a7224 */ /* 0x000fe200078e00ff */
[----:B--2---:R-:W-:Y:S01]  /*0410*/  STS.U8 [R29], R8 ;  /* 0x000000081d007388 */ /* 0x004fe20000000000 */
[----:B------:R-:W-:-:S03]  /*0420*/  NOP ;  /* 0x0000000000007918 */ /* 0x000fc60000000000 */
[----:B------:R-:W2:Y:S01]  /*0430*/  LDS.U8 R5, [R29] ;  /* 0x000000001d057984 */ /* 0x000ea20000000000 */
[----:B------:R-:W-:Y:S06]  /*0440*/  BAR.SYNC.DEFER_BLOCKING 0x0 ;  /* 0x0000000000007b1d */ /* 0x000fec0000010000 */
[----:B------:R-:W3:Y:S01]  /*0450*/  @!P0 LDG.E R10, desc[UR10][R14.64] ;  /* 0x0000000a0e0a8981 */ /* 0x000ee2000c1e1900 */
[----:B-1----:R-:W-:Y:S01]  /*0460*/  UPRMT UR6, UR9, 0x8880, URZ ;  /* 0x0000888009067896 */ /* 0x002fe200080000ff */
[----:B0-----:R-:W-:Y:S02]  /*0470*/  FSETP.NEU.FTZ.AND P0, PT, R30, RZ, PT ;  /* 0x000000ff1e00720b */ /* 0x001fe40003f1d000 */
[----:B------:R-:W-:-:S03]  /*0480*/  SHF.R.U32.HI R17, RZ, 0x8, R25 ;  /* 0x00000008ff117819 */ /* 0x000fc60000011619 */
[----:B------:R-:W-:Y:S02]  /*0490*/  ISETP.EQ.OR P0, PT, RZ, UR6, P0 ;  /* 0x00000006ff007c0c */ /* 0x000fe40008702670 */
[----:B------:R-:W-:-:S11]  /*04a0*/  IMAD.WIDE.U32 R16, R17, 0x4, R2 ;  /* 0x0000000411107825 */ /* 0x000fd600078e0002 */
[----:B--2---:R-:W-:Y:S02]  /*04b0*/  @P0 IMAD R6, R5, 0x4, R18 ;  /* 0x0000000405060824 */ /* 0x004fe400078e0212 */
[----:B------:R-:W0:Y:S01]  /*04c0*/  @P0 LDC.64 R4, c[0x0][0x3c0] ;  /* 0x0000f000ff040b82 */ /* 0x000e220000000a00 */
[----:B---3--:R-:W-:Y:S01]  /*04d0*/  STS [R31], R10 ;  /* 0x0000000a1f007388 */ /* 0x008fe20000000800 */
[----:B------:R-:W-:-:S03]  /*04e0*/  NOP ;  /* 0x0000000000007918 */ /* 0x000fc60000000000 */
[----:B------:R-:W2:Y:S01]  /*04f0*/  @P0 LDG.E R7, desc[UR10][R16.64] ;  /* 0x0000000a10070981 */ /* 0x000ea2000c1e1900 */
[----:B0-----:R-:W-:Y:S01]  /*0500*/  FSETP.GT.AND P1, PT, R4, RZ, P0 ;  /* 0x000000ff0400720b */ /* 0x001fe20000724000 */
[----:B------:R-:W-:Y:S01]  /*0510*/  @P0 FMUL.FTZ R5, R30, R5 ;  /* 0x000000051e050220 */ /* 0x000fe20000410000 */
[----:B------:R-:W-:Y:S01]  /*0520*/  ISETP.NE.AND P4, PT, R22, RZ, PT ;  /* 0x000000ff1600720c */ /* 0x000fe20003f85270 */
[----:B------:R-:W0:Y:S01]  /*0530*/  LDS R32, [R31] ;  /* 0x000000001f207984 */ /* 0x000e220000000800 */
[----:B------:R-:W-:Y:S03]  /*0540*/  BSSY.RECONVERGENT B0, `(.L_x_21) ;  /* 0x0000031000007945 */ /* 0x000fe60003800200 */
[----:B------:R-:W2:Y:S06]  /*0550*/  @P0 LDS R6, [R6] ;  /* 0x0000000006060984 */ /* 0x000eac0000000800 */
[----:B0-----:R-:W-:Y:S01]  /*0560*/  @P1 FFMA.FTZ R5, R32, R4, R5 ;  /* 0x0000000420051223 */ /* 0x001fe20000010005 */
[----:B------:R-:W-:Y:S01]  /*0570*/  ISETP.GT.AND P1, PT, R22, 0x1e, PT ;  /* 0x0000001e1600780c */ /* 0x000fe20003f24270 */
[----:B--2---:R-:W-:-:S04]  /*0580*/  @P0 FMUL.FTZ R4, R6, R7 ;  /* 0x0000000706040220 */ /* 0x004fc80000410000 */
[----:B------:R-:W-:-:S05]  /*0590*/  @P0 FFMA.FTZ R28, R5, R5, R4 ;  /* 0x00000005051c0223 */ /* 0x000fca0000010004 */
[----:B------:R-:W-:-:S05]  /*05a0*/  FMNMX.FTZ R4, |R28|, -3.40282346638528859812e+38, !PT ;  /* 0xff7fffff1c047809 */ /* 0x000fca0007810200 */
[----:B------:R-:W0:Y:S02]  /*05b0*/  SHFL.DOWN PT, R5, R4, 0x1, 0x1f ;  /* 0x08201f0004057f89 */ /* 0x000e2400000e0000 */
[----:B0-----:R-:W-:-:S04]  /*05c0*/  FSETP.GEU.FTZ.AND P2, PT, R4, R5, PT ;  /* 0x000000050400720b */ /* 0x001fc80003f5e000 */
[----:B------:R-:W-:Y:S02]  /*05d0*/  @!P1 FSEL R4, R5, R4, !P2 ;  /* 0x0000000405049208 */ /* 0x000fe40005000000 */
[----:B------:R-:W-:-:S03]  /*05e0*/  ISETP.GT.AND P1, PT, R22, 0x1d, PT ;  /* 0x0000001d1600780c */ /* 0x000fc60003f24270 */
[----:B------:R-:W0:Y:S02]  /*05f0*/  SHFL.DOWN PT, R5, R4, 0x2, 0x1f ;  /* 0x08401f0004057f89 */ /* 0x000e2400000e0000 */
[----:B0-----:R-:W-:-:S08]  /*0600*/  FSETP.GEU.FTZ.AND P2, PT, R4, R5, PT ;  /* 0x000000050400720b */ /* 0x001fd00003f5e000 */
        /* <DEDUP_REMOVED lines=9> */
[----:B------:R-:W-:Y:S02]  /*06a0*/  ISETP.NE.AND P1, PT, R0, RZ, PT ;  /* 0x000000ff0000720c */ /* 0x000fe40003f25270 */
[----:B------:R-:W-:Y:S01]  /*06b0*/  ISETP.GT.AND P2, PT, R22, 0xf, PT ;  /* 0x0000000f1600780c */ /* 0x000fe20003f44270 */
[----:B------:R-:W0:Y:S02]  /*06c0*/  SHFL.DOWN PT, R5, R4, 0x10, 0x1f ;  /* 0x0a001f0004057f89 */ /* 0x000e2400000e0000 */
[----:B0-----:R-:W-:-:S04]  /*06d0*/  FSETP.GEU.FTZ.AND P3, PT, R4, R5, PT ;  /* 0x000000050400720b */ /* 0x001fc80003f7e000 */
[----:B------:R-:W-:-:S04]  /*06e0*/  FSEL R5, R5, R4, !P3 ;  /* 0x0000000405057208 */ /* 0x000fc80005800000 */
[----:B------:R-:W-:Y:S01]  /*06f0*/  FSEL R34, R4, R5, P2 ;  /* 0x0000000504227208 */ /* 0x000fe20001000000 */
[----:B------:R0:W-:Y:S01]  /*0700*/  @!P4 STS [R24+UR5+0x8], R5 ;  /* 0x000008051800c988 */ /* 0x0001e20008000805 */
[----:B------:R-:W-:Y:S06]  /*0710*/  BAR.SYNC.DEFER_BLOCKING 0x0 ;  /* 0x0000000000007b1d */ /* 0x000fec0000010000 */
[----:B------:R-:W-:Y:S05]  /*0720*/  @P1 BRA `(.L_x_22) ;  /* 0x0000000000481947 */ /* 0x000fea0003800000 */
[----:B------:R-:W-:-:S09]  /*0730*/  ULEA UR6, UR8, UR7, 0x18 ;  /* 0x0000000708067291 */ /* 0x000fd2000f8ec0ff */
[----:B0-----:R-:W0:Y:S04]  /*0740*/  LDS.128 R4, [UR6+0x810] ;  /* 0x00081006ff047984 */ /* 0x001e280008000c00 */
[----:B------:R-:W1:Y:S01]  /*0750*/  LDS.128 R8, [UR6+0x820] ;  /* 0x00082006ff087984 */ /* 0x000e620008000c00 */
[----:B0-----:R-:W-:-:S04]  /*0760*/  FSETP.GEU.FTZ.AND P2, PT, R34, R5, PT ;  /* 0x000000052200720b */ /* 0x001fc80003f5e000 */
[----:B------:R-:W-:-:S04]  /*0770*/  FSEL R5, R5, R34, !P2 ;  /* 0x0000002205057208 */ /* 0x000fc80005000000 */
[----:B------:R-:W-:-:S04]  /*0780*/  FSETP.GEU.FTZ.AND P2, PT, R5, R6, PT ;  /* 0x000000060500720b */ /* 0x000fc80003f5e000 */
[----:B------:R-:W-:-:S04]  /*0790*/  FSEL R6, R6, R5, !P2 ;  /* 0x0000000506067208 */ /* 0x000fc80005000000 */
[----:B------:R-:W-:-:S04]  /*07a0*/  FSETP.GEU.FTZ.AND P2, PT, R6, R7, PT ;  /* 0x000000070600720b */ /* 0x000fc80003f5e000 */
[----:B------:R-:W-:-:S04]  /*07b0*/  FSEL R7, R7, R6, !P2 ;  /* 0x0000000607077208 */ /* 0x000fc80005000000 */
[----:B-1----:R-:W-:-:S04]  /*07c0*/  FSETP.GEU.FTZ.AND P2, PT, R7, R8, PT ;  /* 0x000000080700720b */ /* 0x002fc80003f5e000 */
[----:B------:R-:W-:-:S04]  /*07d0*/  FSEL R8, R8, R7, !P2 ;  /* 0x0000000708087208 */ /* 0x000fc80005000000 */
[----:B------:R-:W-:-:S04]  /*07e0*/  FSETP.GEU.FTZ.AND P2, PT, R8, R9, PT ;  /* 0x000000090800720b */ /* 0x000fc80003f5e000 */
[----:B------:R-:W-:-:S04]  /*07f0*/  FSEL R9, R9, R8, !P2 ;  /* 0x0000000809097208 */ /* 0x000fc80005000000 */
[----:B------:R-:W-:-:S04]  /*0800*/  FSETP.GEU.FTZ.AND P2, PT, R9, R10, PT ;  /* 0x0000000a0900720b */ /* 0x000fc80003f5e000 */
[----:B------:R-:W-:-:S04]  /*0810*/  FSEL R10, R10, R9, !P2 ;  /* 0x000000090a0a7208 */ /* 0x000fc80005000000 */
[----:B------:R-:W-:-:S04]  /*0820*/  FSETP.GEU.FTZ.AND P2, PT, R10, R11, PT ;  /* 0x0000000b0a00720b */ /* 0x000fc80003f5e000 */
[----:B------:R-:W-:-:S05]  /*0830*/  FSEL R34, R11, R10, !P2 ;  /* 0x0000000a0b227208 */ /* 0x000fca0005000000 */
[----:B------:R1:W-:Y:S04]  /*0840*/  STS [UR6+0x834], R34 ;  /* 0x00083422ff007988 */ /* 0x0003e80008000806 */
.L_x_22:
[----:B------:R-:W-:Y:S05]  /*0850*/  BSYNC.RECONVERGENT B0 ;  /* 0x0000000000007941 */ /* 0x000fea0003800200 */
.L_x_21:
[----:B------:R-:W-:Y:S01]  /*0860*/  BAR.SYNC.DEFER_BLOCKING 0x0 ;  /* 0x0000000000007b1d */ /* 0x000fe20000010000 */
[----:B------:R-:W-:Y:S01]  /*0870*/  ULEA UR6, UR8, UR7, 0x18 ;  /* 0x0000000708067291 */ /* 0x000fe2000f8ec0ff */
[----:B------:R-:W-:Y:S01]  /*0880*/  IMAD.MOV.U32 R4, RZ, RZ, 0x2 ;  /* 0x00000002ff047424 */ /* 0x000fe200078e00ff */
[----:B------:R-:W-:-:S05]  /*0890*/  ULEA UR7, UR8, UR7, 0x18 ;  /* 0x0000000708077291 */ /* 0x000fca000f8ec0ff */
[----:B------:R-:W2:Y:S01]  /*08a0*/  @P0 LDC R7, c[0x0][0x3a0] ;  /* 0x0000e800ff070b82 */ /* 0x000ea20000000800 */
[----:B------:R-:W2:Y:S01]  /*08b0*/  @P0 MUFU.SQRT R6, R28 ;  /* 0x0000001c00060308 */ /* 0x000ea20000002000 */
[----:B------:R-:W-:Y:S06]  /*08c0*/  BSSY.RECONVERGENT B0, `(.L_x_23) ;  /* 0x0000070000007945 */ /* 0x000fec0003800200 */
[----:B------:R-:W3:Y:S01]  /*08d0*/  @P0 LDC R8, c[0x0][0x3a8] ;  /* 0x0000ea00ff080b82 */ /* 0x000ee20000000800 */
[----:B------:R-:W-:Y:S04]  /*08e0*/  @!P1 STG.E desc[UR10][R16.64], R34 ;  /* 0x0000002210009986 */ /* 0x000fe8000c10190a */
[----:B-1----:R-:W0:Y:S01]  /*08f0*/  @P1 LDS R34, [UR6+0x834] ;  /* 0x00083406ff221984 */ /* 0x002e220008000800 */
[----:B--2---:R-:W-:Y:S01]  /*0900*/  @P0 FADD.FTZ R7, R6, R7 ;  /* 0x0000000706070221 */ /* 0x004fe20000010000 */
[----:B------:R-:W-:-:S05]  /*0910*/  IMAD.MOV.U32 R6, RZ, RZ, 0xbf ;  /* 0x000000bfff067424 */ /* 0x000fca00078e00ff */
[----:B------:R-:W1:Y:S02]  /*0920*/  @P0 MUFU.RCP R7, R7 ;  /* 0x0000000700070308 */ /* 0x000e640000001000 */
[----:B-1----:R-:W-:Y:S01]  /*0930*/  @P0 FMUL.FTZ R11, R30, R7 ;  /* 0x000000071e0b0220 */ /* 0x002fe20000410000 */
[----:B------:R-:W-:Y:S01]  /*0940*/  BAR.SYNC.DEFER_BLOCKING 0x0 ;  /* 0x0000000000007b1d */ /* 0x000fe20000010000 */
[----:B------:R-:W-:Y:S02]  /*0950*/  IMAD.MOV.U32 R30, RZ, RZ, 0x3f800000 ;  /* 0x3f800000ff1e7424 */ /* 0x000fe400078e00ff */
[----:B---3--:R-:W-:-:S03]  /*0960*/  @P0 FFMA.FTZ R32, -R11, R8, R32 ;  /* 0x000000080b200223 */ /* 0x008fc60000010120 */
[----:B0-----:R-:W0:Y:S02]  /*0970*/  MUFU.RCP R5, R34 ;  /* 0x0000002200057308 */ /* 0x001e240000001000 */
[----:B------:R-:W-:Y:S01]  /*0980*/  STS [R31], R32 ;  /* 0x000000201f007388 */ /* 0x000fe20000000800 */
[----:B------:R-:W-:Y:S01]  /*0990*/  NOP ;  /* 0x0000000000007918 */ /* 0x000fe20000000000 */
[----:B0-----:R-:W-:Y:S02]  /*09a0*/  FMUL.FTZ R5, R28, R5 ;  /* 0x000000051c057220 */ /* 0x001fe40000410000 */
[----:B------:R0:W-:Y:S03]  /*09b0*/  LDS R7, [R31] ;  /* 0x000000001f077984 */ /* 0x0001e60000000800 */
[----:B------:R-:W-:Y:S01]  /*09c0*/  FSETP.GT.FTZ.AND P3, PT, R5, R20, PT ;  /* 0x000000140500720b */ /* 0x000fe20003f74000 */
[----:B------:R-:W-:Y:S01]  /*09d0*/  @!P1 STS [UR6+0xc40], R27 ;  /* 0x000c401bff009988 */ /* 0x000fe20008000806 */
[----:B0-----:R-:W-:-:S11]  /*09e0*/  IMAD.MOV.U32 R31, RZ, RZ, R20 ;  /* 0x000000ffff1f7224 */ /* 0x001fd600078e0014 */
[----:B------:R-:W-:Y:S01]  /*09f0*/  @!P3 MOV R4, RZ ;  /* 0x000000ff0004b202 */ /* 0x000fe20000000f00 */
[----:B------:R-:W-:Y:S02]  /*0a00*/  @!P3 IMAD.MOV.U32 R6, RZ, RZ, 0x3f ;  /* 0x0000003fff06b424 */ /* 0x000fe400078e00ff */
[----:B------:R-:W-:Y:S02]  /*0a10*/  @!P3 IMAD.MOV.U32 R31, RZ, RZ, -0x40800000 ;  /* 0xbf800000ff1fb424 */ /* 0x000fe400078e00ff */
[----:B------:R-:W-:Y:S02]  /*0a20*/  IMAD.SHL.U32 R4, R4, 0x4, RZ ;  /* 0x0000000404047824 */ /* 0x000fe400078e00ff */
[----:B------:R-:W-:Y:S01]  /*0a30*/  @!P3 IMAD.MOV.U32 R30, RZ, RZ, R20 ;  /* 0x000000ffff1eb224 */ /* 0x000fe200078e0014 */
[----:B------:R-:W-:Y:S02]  /*0a40*/  BAR.SYNC.DEFER_BLOCKING 0x0 ;  /* 0x0000000000007b1d */ /* 0x000fe40000010000 */
[----:B------:R-:W-:-:S02]  /*0a50*/  ISETP.EQ.AND P2, PT, R4, RZ, PT ;  /* 0x000000ff0400720c */ /* 0x000fc40003f42270 */
[C---:B------:R-:W-:Y:S02]  /*0a60*/  ISETP.EQ.AND P4, PT, R4.reuse, 0x4, PT ;  /* 0x000000040400780c */ /* 0x040fe40003f82270 */
[----:B------:R-:W-:-:S09]  /*0a70*/  ISETP.EQ.AND P5, PT, R4, 0x8, PT ;  /* 0x000000080400780c */ /* 0x000fd20003fa2270 */
[----:B------:R-:W-:Y:S02]  /*0a80*/  @P2 IMAD.MOV.U32 R4, RZ, RZ, R19 ;  /* 0x000000ffff042224 */ /* 0x000fe400078e0013 */
[----:B------:R-:W-:Y:S02]  /*0a90*/  @P4 IMAD.MOV.U32 R4, RZ, RZ, R20 ;  /* 0x000000ffff044224 */ /* 0x000fe400078e0014 */
[----:B------:R-:W-:-:S05]  /*0aa0*/  @P5 IMAD.MOV.U32 R4, RZ, RZ, R21 ;  /* 0x000000ffff045224 */ /* 0x000fca00078e0015 */
[----:B------:R-:W-:-:S13]  /*0ab0*/  FSETP.GT.FTZ.AND P2, PT, R5, R4, PT ;  /* 0x000000040500720b */ /* 0x000fda0003f54000 */
[C---:B------:R-:W-:Y:S02]  /*0ac0*/  @!P2 VIADD R9, R6.reuse, 0xffffffe0 ;  /* 0xffffffe00609a836 */ /* 0x040fe40000000000 */
[----:B------:R-:W-:Y:S02]  /*0ad0*/  @P2 VIADD R9, R6, 0x20 ;  /* 0x0000002006092836 */ /* 0x000fe40000000000 */
[--C-:B------:R-:W-:Y:S02]  /*0ae0*/  @!P2 IMAD.MOV.U32 R30, RZ, RZ, R4.reuse ;  /* 0x000000ffff1ea224 */ /* 0x100fe400078e0004 */
[----:B------:R-:W-:Y:S01]  /*0af0*/  @P2 IMAD.MOV.U32 R31, RZ, RZ, R4 ;  /* 0x000000ffff1f2224 */ /* 0x000fe200078e0004 */
[----:B------:R-:W-:-:S05]  /*0b00*/  LEA R8, R9, R18, 0x2 ;  /* 0x0000001209087211 */ /* 0x000fca00078e10ff */
[----:B------:R0:W1:Y:S02]  /*0b10*/  LDS R34, [R8] ;  /* 0x0000000008227984 */ /* 0x0000640000000800 */
[----:B0-----:R-:W-:Y:S01]  /*0b20*/  IMAD.MOV.U32 R8, RZ, RZ, 0x7f ;  /* 0x0000007fff087424 */ /* 0x001fe200078e00ff */
[----:B------:R-:W-:Y:S01]  /*0b30*/  @!P3 MOV R8, RZ ;  /* 0x000000ff0008b202 */ /* 0x000fe20000000f00 */
[----:B------:R-:W-:Y:S01]  /*0b40*/  @P2 IMAD.MOV.U32 R8, RZ, RZ, R6 ;  /* 0x000000ffff082224 */ /* 0x000fe200078e0006 */
[----:B-1----:R-:W-:-:S13]  /*0b50*/  FSETP.GT.FTZ.AND P0, PT, R5, R34, PT ;  /* 0x000000220500720b */ /* 0x002fda0003f14000 */
[C---:B------:R-:W-:Y:S01]  /*0b60*/  @!P0 VIADD R33, R9.reuse, 0xfffffff0 ;  /* 0xfffffff009218836 */ /* 0x040fe20000000000 */
[----:B------:R-:W-:Y:S01]  /*0b70*/  @P0 MOV R31, R34 ;  /* 0x00000022001f0202 */ /* 0x000fe20000000f00 */
[----:B------:R-:W-:Y:S02]  /*0b80*/  @P0 VIADD R33, R9, 0x10 ;  /* 0x0000001009210836 */ /* 0x000fe40000000000 */
[----:B------:R-:W-:Y:S02]  /*0b90*/  @P0 IMAD.MOV.U32 R8, RZ, RZ, R9 ;  /* 0x000000ffff080224 */ /* 0x000fe400078e0009 */
[----:B------:R-:W-:Y:S02]  /*0ba0*/  IMAD R10, R33, 0x4, R18 ;  /* 0x00000004210a7824 */ /* 0x000fe400078e0212 */
[----:B------:R-:W-:-:S03]  /*0bb0*/  @!P0 IMAD.MOV.U32 R30, RZ, RZ, R34 ;  /* 0x000000ffff1e8224 */ /* 0x000fc600078e0022 */
[----:B------:R-:W0:Y:S02]  /*0bc0*/  LDS R36, [R10] ;  /* 0x000000000a247984 */ /* 0x000e240000000800 */
[----:B0-----:R-:W-:-:S13]  /*0bd0*/  FSETP.GT.FTZ.AND P6, PT, R5, R36, PT ;  /* 0x000000240500720b */ /* 0x001fda0003fd4000 */
[C---:B------:R-:W-:Y:S01]  /*0be0*/  @!P6 VIADD R35, R33.reuse, 0xfffffff8 ;  /* 0xfffffff82123e836 */ /* 0x040fe20000000000 */
[----:B------:R-:W-:Y:S01]  /*0bf0*/  @P6 MOV R8, R33 ;  /* 0x0000002100086202 */ /* 0x000fe20000000f00 */
[----:B------:R-:W-:Y:S02]  /*0c00*/  @P6 VIADD R35, R33, 0x8 ;  /* 0x0000000821236836 */ /* 0x000fe40000000000 */
[----:B------:R-:W-:Y:S02]  /*0c10*/  @!P6 IMAD.MOV.U32 R30, RZ, RZ, R36 ;  /* 0x000000ffff1ee224 */ /* 0x000fe400078e0024 */
[----:B------:R-:W-:Y:S02]  /*0c20*/  IMAD R16, R35, 0x4, R18 ;  /* 0x0000000423107824 */ /* 0x000fe400078e0212 */
[----:B------:R-:W-:-:S03]  /*0c30*/  @P6 IMAD.MOV.U32 R31, RZ, RZ, R36 ;  /* 0x000000ffff1f6224 */ /* 0x000fc600078e0024 */
[----:B------:R0:W1:Y:S02]  /*0c40*/  LDS R38, [R16] ;  /* 0x0000000010267984 */ /* 0x0000640000000800 */
[----:B0-----:R-:W-:Y:S02]  /*0c50*/  IMAD.MOV.U32 R16, RZ, RZ, 0xff ;  /* 0x000000ffff107424 */ /* 0x001fe400078e00ff */
[----:B------:R-:W-:-:S04]  /*0c60*/  @!P3 IMAD.MOV.U32 R16, RZ, RZ, 0x7f ;  /* 0x0000007fff10b424 */ /* 0x000fc800078e00ff */
[----:B------:R-:W-:-:S04]  /*0c70*/  @P2 IMAD.MOV.U32 R6, RZ, RZ, R16 ;  /* 0x000000ffff062224 */ /* 0x000fc800078e0010 */
[----:B------:R-:W-:-:S04]  /*0c80*/  @P0 IMAD.MOV.U32 R9, RZ, RZ, R6 ;  /* 0x000000ffff090224 */ /* 0x000fc800078e0006 */
[----:B------:R-:W-:Y:S02]  /*0c90*/  @P6 IMAD.MOV.U32 R33, RZ, RZ, R9 ;  /* 0x000000ffff216224 */ /* 0x000fe400078e0009 */
[----:B------:R-:W-:Y:S01]  /*0ca0*/  LDS R9, [UR7+0xc40] ;  /* 0x000c4007ff097984 */ /* 0x000fe20008000800 */
[----:B-1----:R-:W-:-:S13]  /*0cb0*/  FSETP.GT.FTZ.AND P5, PT, R5, R38, PT ;  /* 0x000000260500720b */ /* 0x002fda0003fb4000 */
[C---:B------:R-:W-:Y:S02]  /*0cc0*/  @!P5 VIADD R11, R35.reuse, 0xfffffffc ;  /* 0xfffffffc230bd836 */ /* 0x040fe40000000000 */
[----:B------:R-:W-:Y:S02]  /*0cd0*/  @P5 VIADD R11, R35, 0x4 ;  /* 0x00000004230b5836 */ /* 0x000fe40000000000 */
[--C-:B------:R-:W-:Y:S02]  /*0ce0*/  @!P5 IMAD.MOV.U32 R30, RZ, RZ, R38.reuse ;  /* 0x000000ffff1ed224 */ /* 0x100fe400078e0026 */
[----:B------:R-:W-:Y:S01]  /*0cf0*/  @P5 IMAD.MOV.U32 R31, RZ, RZ, R38 ;  /* 0x000000ffff1f5224 */ /* 0x000fe200078e0026 */
[----:B------:R-:W-:Y:S01]  /*0d00*/  LEA R17, R11, R18, 0x2 ;  /* 0x000000120b117211 */ /* 0x000fe200078e10ff */
[----:B------:R-:W-:Y:S02]  /*0d10*/  @P5 IMAD.MOV.U32 R8, RZ, RZ, R35 ;  /* 0x000000ffff085224 */ /* 0x000fe400078e0023 */
[----:B------:R-:W-:-:S02]  /*0d20*/  @P5 IMAD.MOV.U32 R35, RZ, RZ, R33 ;  /* 0x000000ffff235224 */ /* 0x000fc400078e0021 */
[----:B------:R-:W0:Y:S02]  /*0d30*/  LDS R40, [R17] ;  /* 0x0000000011287984 */ /* 0x000e240000000800 */
        /* <DEDUP_REMOVED lines=31> */
[----:B------:R1:W-:Y:S01]  /*0f30*/  @!P0 STG.E desc[UR10][R14.64], R7 ;  /* 0x000000070e008986 */ /* 0x0003e2000c10190a */
        /* <DEDUP_REMOVED lines=8> */
.L_x_24:
[----:B------:R-:W-:Y:S05]  /*0fc0*/  BSYNC.RECONVERGENT B0 ;  /* 0x0000000000007941 */ /* 0x000fea0003800200 */
.L_x_23:
[----:B------:R-:W-:Y:S01]  /*0fd0*/  BAR.SYNC.DEFER_BLOCKING 0x0 ;  /* 0x0000000000007b1d */ /* 0x000fe20000010000 */
[----:B------:R-:W-:-:S05]  /*0fe0*/  VIADD R4, R25, UR4 ;  /* 0x0000000419047c36 */ /* 0x000fca0008000000 */
[----:B------:R-:W-:Y:S01]  /*0ff0*/  STS.U8 [R29], R6 ;  /* 0x000000061d007388 */ /* 0x000fe20000000000 */
[----:B------:R-:W-:-:S03]  /*1000*/  NOP ;  /* 0x0000000000007918 */ /* 0x000fc60000000000 */
[----:B------:R-:W-:Y:S04]  /*1010*/  LDS.U8 R5, [R29] ;  /* 0x000000001d057984 */ /* 0x000fe80000000000 */
[----:B------:R-:W-:Y:S01]  /*1020*/  @!P1 STS [UR7+0x940], R27 ;  /* 0x0009401bff009988 */ /* 0x000fe20008000807 */
[----:B------:R-:W-:Y:S06]  /*1030*/  BAR.SYNC.DEFER_BLOCKING 0x0 ;  /* 0x0000000000007b1d */ /* 0x000fec0000010000 */
[----:B------:R-:W0:Y:S02]  /*1040*/  LDS R7, [UR7+0x940] ;  /* 0x00094007ff077984 */ /* 0x000e240008000800 */
[----:B0-----:R-:W-:-:S13]  /*1050*/  ISETP.GE.AND P0, PT, R0, R7, PT ;  /* 0x000000070000720c */ /* 0x001fda0003f06270 */
[----:B------:R2:W-:Y:S01]  /*1060*/  @!P0 STG.E.U8 desc[UR10][R12.64], R5 ;  /* 0x000000050c008986 */ /* 0x0005e2000c10110a */
[----:B------:R-:W-:Y:S01]  /*1070*/  ISETP.GE.U32.AND P0, PT, R4, R25, PT ;  /* 0x000000190400720c */ /* 0x000fe20003f06070 */
[----:B------:R-:W-:-:S12]  /*1080*/  IMAD.MOV.U32 R25, RZ, RZ, R4 ;  /* 0x000000ffff197224 */ /* 0x000fd800078e0004 */
[----:B--2---:R-:W-:Y:S05]  /*1090*/  @!P0 BRA `(.L_x_25) ;  /* 0xfffffff0006c8947 */ /* 0x004fea000383ffff */
[----:B------:R-:W-:Y:S05]  /*10a0*/  EXIT ;  /* 0x000000000000794d */ /* 0x000fea0003800000 */
.L_x_26:
        /* <DEDUP_REMOVED lines=13> */
.L_x_1943:


//--------------------- .text._Z35kOptimizerStatic8bit1StateBlockwiseI13__nv_bfloat16Li5ELi256ELi1EEvPT_S2_PhfffifPfS4_ffbi --------------------------
	.section	.text._Z35kOptimizerStatic8bit1StateBlockwiseI13__nv_bfloat16Li5ELi256ELi1EEvPT_S2_PhfffifPfS4_ffbi,"ax",@progbits
	.align	128
        .global         _Z35kOptimizerStatic8bit1StateBlockwiseI13__nv_bfloat16Li5ELi256ELi1EEvPT_S2_PhfffifPfS4_ffbi
        .type           _Z35kOptimizerStatic8bit1StateBlockwiseI13__nv_bfloat16Li5ELi256ELi1EEvPT_S2_PhfffifPfS4_ffbi,@function
        .size           _Z35kOptimizerStatic8bit1StateBlockwiseI13__nv_bfloat16Li5ELi256ELi1EEvPT_S2_PhfffifPfS4_ffbi,(.L_x_1944 - _Z35kOptimizerStatic8bit1StateBlockwiseI13__nv_bfloat16Li5ELi256ELi1EEvPT_S2_PhfffifPfS4_ffbi)
        .other          _Z35kOptimizerStatic8bit1StateBlockwiseI13__nv_bfloat16Li5ELi256ELi1EEvPT_S2_PhfffifPfS4_ffbi,@"STO_CUDA_ENTRY STV_DEFAULT"
_Z35kOptimizerStatic8bit1StateBlockwiseI13__nv_bfloat16Li5ELi256ELi1EEvPT_S2_PhfffifPfS4_ffbi:
.text._Z35kOptimizerStatic8bit1StateBlockwiseI13__nv_bfloat16Li5ELi256ELi1EEvPT_S2_PhfffifPfS4_ffbi:
        /* <DEDUP_REMOVED lines=28> */
[----:B------:R-:W0:Y:S02]  /*01c0*/  LDCU UR17, c[0x0][0x3c0] ;  /* 0x00007800ff1177ac */ /* 0x000e240008000800 */
[----:B------:R1:W1:Y:S01]  /*01d0*/  LDS R28, [R31+0x2fc] ;  /* 0x0002fc001f1c7984 */ /* 0x0002620000000800 */
[----:B------:R-:W3:Y:S01]  /*01e0*/  LDC R0, c[0x0][0x3c0] ;  /* 0x0000f000ff007b82 */ /* 0x000ee20000000800 */
[----:B------:R-:W-:Y:S01]  /*01f0*/  LOP3.LUT R21, R21, 0x7c, RZ, 0xc0, !PT ;  /* 0x0000007c15157812 */ /* 0x000fe200078ec0ff */
[----:B------:R-:W0:Y:S01]  /*0200*/  LDCU UR20, c[0x0][0x3a8] ;  /* 0x00007500ff1477ac */ /* 0x000e220008000800 */
[----:B------:R-:W5:Y:S01]  /*0210*/  S2R R27, SR_LANEID ;  /* 0x00000000001b7919 */ /* 0x000f620000000000 */
[----:B------:R-:W0:Y:S04]  /*0220*/  LDCU.U8 UR9, c[0x0][0x3c8] ;  /* 0x00007900ff0977ac */ /* 0x000e280008000000 */
[----:B------:R-:W2:Y:S01]  /*0230*/  LDC.64 R4, c[0x0][0x398] ;  /* 0x0000e600ff047b82 */ /* 0x000ea20000000a00 */
[----:B------:R-:W1:Y:S01]  /*0240*/  LDCU UR16, c[0x0][0x3c4] ;  /* 0x00007880ff1077ac */ /* 0x000e620008000800 */
[----:B------:R-:W1:Y:S06]  /*0250*/  LDCU.64 UR18, c[0x0][0x398] ;  /* 0x00007300ff1277ac */ /* 0x000e6c0008000a00 */
[----:B------:R-:W1:Y:S01]  /*0260*/  LDC R26, c[0x0][0x3cc] ;  /* 0x0000f300ff1a7b82 */ /* 0x000e620000000800 */
[----:B------:R-:W1:Y:S01]  /*0270*/  LDCU.64 UR12, c[0x0][0x390] ;  /* 0x00007200ff0c77ac */ /* 0x000e620008000a00 */
[----:B------:R-:W1:Y:S06]  /*0280*/  LDCU.64 UR14, c[0x0][0x380] ;  /* 0x00007000ff0e77ac */ /* 0x000e6c0008000a00 */
[----:B0-----:R-:W0:Y:S01]  /*0290*/  LDC.64 R2, c[0x0][0x3b8] ;  /* 0x0000ee00ff027b82 */ /* 0x001e220000000a00 */
[----:B---3--:R-:W-:Y:S01]  /*02a0*/  FFMA.FTZ R25, -R25, R0, 1 ;  /* 0x3f80000019197423 */ /* 0x008fe20000010100 */
[----:B------:R-:W-:Y:S01]  /*02b0*/  ULEA UR5, UR6, UR5, 0x18 ;  /* 0x0000000506057291 */ /* 0x000fe2000f8ec0ff */
[----:B--2---:R-:W-:Y:S01]  /*02c0*/  FADD.FTZ R24, -R4, 1 ;  /* 0x3f80000004187421 */ /* 0x004fe20000010100 */
[----:B------:R-:W-:Y:S01]  /*02d0*/  FADD.FTZ R23, -R5, 1 ;  /* 0x3f80000005177421 */ /* 0x000fe20000010100 */
[----:B----45:R-:W-:-:S09]  /*02e0*/  IMAD.IADD R20, R20, 0x1, R27 ;  /* 0x0000000114147824 */ /* 0x030fd200078e021b */
.L_x_33:
[----:B------:R-:W-:Y:S01]  /*02f0*/  IMAD.MOV R19, RZ, RZ, -R22 ;  /* 0x000000ffff137224 */ /* 0x000fe200078e0a16 */
[----:B------:R-:W-:Y:S02]  /*0300*/  IADD3 R8, P1, PT, R32, R22, RZ ;  /* 0x0000001620087210 */ /* 0x000fe40007f3e0ff */
[----:B------:R-:W-:Y:S01]  /*0310*/  PRMT R6, RZ, 0x7610, R6 ;  /* 0x00007610ff067816 */ /* 0x000fe20000000006 */
[----:B------:R-:W2:Y:S01]  /*0320*/  S2UR UR8, SR_CgaCtaId ;  /* 0x00000000000879c3 */ /* 0x000ea20000008800 */
[----:B-1----:R-:W-:Y:S01]  /*0330*/  VIADDMNMX.U32 R19, R19, R26, 0x100, PT ;  /* 0x0000010013137446 */ /* 0x002fe2000380001a */
[----:B------:R-:W-:-:S06]  /*0340*/  IMAD.X R9, RZ, RZ, RZ, P1 ;  /* 0x000000ffff097224 */ /* 0x000fcc00008e06ff */
[----:B------:R-:W-:Y:S01]  /*0350*/  BAR.SYNC.DEFER_BLOCKING 0x0 ;  /* 0x0000000000007b1d */ /* 0x000fe20000010000 */
[----:B------:R-:W-:-:S13]  /*0360*/  ISETP.GE.U32.AND P0, PT, R32, R19, PT ;  /* 0x000000132000720c */ /* 0x000fda0003f06070 */
[----:B------:R-:W1:Y:S02]  /*0370*/  @!P0 LDC.64 R4, c[0x0][0x388] ;  /* 0x0000e200ff048b82 */ /* 0x000e640000000a00 */
[----:B-1----:R-:W-:-:S04]  /*0380*/  @!P0 LEA R4, P1, R8, R4, 0x1 ;  /* 0x0000000408048211 */ /* 0x002fc800078208ff */
[----:B------:R-:W-:-:S05]  /*0390*/  @!P0 LEA.HI.X R5, R8, R5, R9, 0x1, P1 ;  /* 0x0000000508058211 */ /* 0x000fca00008f0c09 */
[----:B------:R-:W3:Y:S01]  /*03a0*/  @!P0 LDG.E.U16.CONSTANT R6, desc[UR10][R4.64] ;  /* 0x0000000a04068981 */ /* 0x000ee2000c1e9500 */
[----:B------:R-:W-:Y:S01]  /*03b0*/  UMOV UR7, 0x400 ;  /* 0x0000040000077882 */ /* 0x000fe20000000000 */
[----:B------:R-:W-:Y:S01]  /*03c0*/  IADD3 R12, P1, PT, R8, UR12, RZ ;  /* 0x0000000c080c7c10 */ /* 0x000fe2000ff3e0ff */
[----:B------:R-:W-:Y:S01]  /*03d0*/  UIADD3 UR6, UPT, UPT, UR7, 0x840, URZ ;  /* 0x0000084007067890 */ /* 0x000fe2000fffe0ff */
[----:B------:R-:W-:Y:S02]  /*03e0*/  IMAD.MOV.U32 R7, RZ, RZ, 0x80 ;  /* 0x00000080ff077424 */ /* 0x000fe400078e00ff */
[----:B------:R-:W-:Y:S01]  /*03f0*/  IADD3.X R13, PT, PT, R9, UR13, RZ, P1, !PT ;  /* 0x0000000d090d7c10 */ /* 0x000fe20008ffe4ff */
[----:B--2---:R-:W-:-:S06]  /*0400*/  ULEA UR6, UR8, UR6, 0x18 ;  /* 0x0000000608067291 */ /* 0x004fcc000f8ec0ff */
[----:B------:R-:W-:-:S05]  /*0410*/  LEA R33, R20, UR6, 0x1 ;  /* 0x0000000614217c11 */ /* 0x000fca000f8e08ff */
[----:B---3--:R-:W-:Y:S01]  /*0420*/  STS.U16 [R33], R6 ;  /* 0x0000000621007388 */ /* 0x008fe20000000400 */
[----:B------:R-:W-:-:S03]  /*0430*/  NOP ;  /* 0x0000000000007918 */ /* 0x000fc60000000000 */
[----:B------:R-:W1:Y:S01]  /*0440*/  LDS.U16 R35, [R33] ;  /* 0x0000000021237984 */ /* 0x000e620000000400 */
        /* <DEDUP_REMOVED lines=11> */
[----:B------:R-:W-:Y:S01]  /*0500*/  UPRMT UR6, UR9, 0x8880, URZ ;  /* 0x0000888009067896 */ /* 0x000fe200080000ff */
[----:B-1----:R-:W-:Y:S01]  /*0510*/  IMAD.U32 R8, R35, 0x10000, RZ ;  /* 0x0001000023087824 */ /* 0x002fe200078e00ff */
[----:B------:R-:W-:Y:S01]  /*0520*/  SHF.R.U32.HI R17, RZ, 0x8, R22 ;  /* 0x00000008ff117819 */ /* 0x000fe20000011616 */
[----:B------:R-:W-:Y:S03]  /*0530*/  BSSY.RECONVERGENT B0, `(.L_x_27) ;  /* 0x0000020000007945 */ /* 0x000fe60003800200 */
[----:B------:R-:W-:Y:S01]  /*0540*/  ISETP.NE.AND P1, PT, RZ, UR6, PT ;  /* 0x00000006ff007c0c */ /* 0x000fe2000bf25270 */
[----:B0-----:R-:W-:Y:S01]  /*0550*/  IMAD.WIDE.U32 R16, R17, 0x4, R2 ;  /* 0x0000000411107825 */ /* 0x001fe200078e0002 */
[----:B------:R-:W-:Y:S01]  /*0560*/  FSETP.NEU.FTZ.AND P0, PT, R8, RZ, PT ;  /* 0x000000ff0800720b */ /* 0x000fe20003f1d000 */
[----:B----4-:R2:W-:Y:S01]  /*0570*/  STS.U16 [R33], R4 ;  /* 0x0000000421007388 */ /* 0x0105e20000000400 */
[----:B------:R-:W-:-:S03]  /*0580*/  NOP ;  /* 0x0000000000007918 */ /* 0x000fc60000000000 */
[----:B------:R2:W0:Y:S08]  /*0590*/  LDS.U16 R34, [R33] ;  /* 0x0000000021227984 */ /* 0x0004300000000400 */
[----:B---3--:R-:W-:Y:S05]  /*05a0*/  @!P0 BRA P1, `(.L_x_28) ;  /* 0x0000000000608947 */ /* 0x008fea0000800000 */
[----:B------:R-:W3:Y:S01]  /*05b0*/  LDG.E R5, desc[UR10][R16.64] ;  /* 0x0000000a10057981 */ /* 0x000ee2000c1e1900 */
[----:B------:R-:W-:Y:S02]  /*05c0*/  IMAD R6, R6, 0x4, R31 ;  /* 0x0000000406067824 */ /* 0x000fe400078e021f */
[----:B--2---:R-:W-:Y:S01]  /*05d0*/  FMUL.FTZ R4, R8, UR16 ;  /* 0x0000001008047c20 */ /* 0x004fe20008410000 */
[----:B------:R-:W-:-:S03]  /*05e0*/  FSETP.LT.FTZ.AND P1, PT, RZ, UR17, PT ;  /* 0x00000011ff007c0b */ /* 0x000fc6000bf31000 */
[----:B------:R-:W3:Y:S02]  /*05f0*/  LDS R6, [R6] ;  /* 0x0000000006067984 */ /* 0x000ee40000000800 */
[----:B---3--:R-:W-:-:S04]  /*0600*/  FMUL.FTZ R5, R6, R5 ;  /* 0x0000000506057220 */ /* 0x008fc80000410000 */
[----:B------:R-:W-:-:S04]  /*0610*/  FMUL.FTZ R7, R5, UR18 ;  /* 0x0000001205077c20 */ /* 0x000fc80008410000 */
[----:B------:R-:W-:-:S05]  /*0620*/  FFMA.FTZ R7, R24, R4, R7 ;  /* 0x0000000418077223 */ /* 0x000fca0000010007 */
[C---:B------:R-:W-:Y:S02]  /*0630*/  FSETP.GT.FTZ.AND P0, PT, R7.reuse, RZ, PT ;  /* 0x000000ff0700720b */ /* 0x040fe40003f14000 */
[----:B------:R-:W-:Y:S01]  /*0640*/  FSETP.GEU.FTZ.AND P2, PT, R7, RZ, PT ;  /* 0x000000ff0700720b */ /* 0x000fe20003f5e000 */
[----:B------:R-:W-:Y:S01]  /*0650*/  IMAD.MOV.U32 R7, RZ, RZ, RZ ;  /* 0x000000ffff077224 */ /* 0x000fe200078e00ff */
[----:B------:R-:W-:-:S09]  /*0660*/  SEL R0, RZ, 0x1, !P0 ;  /* 0x00000001ff007807 */ /* 0x000fd20004000000 */
[----:B------:R-:W-:Y:S02]  /*0670*/  @!P0 IMAD.MOV R7, RZ, RZ, -0x1 ;  /* 0xffffffffff078424 */ /* 0x000fe400078e02ff */
[----:B------:R-:W-:Y:S02]  /*0680*/  @P2 IMAD.MOV R7, RZ, RZ, R0 ;  /* 0x000000ffff072224 */ /* 0x000fe400078e0200 */
[----:B0-----:R-:W-:-:S03]  /*0690*/  @P1 IMAD.U32 R0, R34, 0x10000, RZ ;  /* 0x0001000022001824 */ /* 0x001fc600078e00ff */
[----:B------:R-:W-:Y:S01]  /*06a0*/  I2FP.F32.S32 R7, R7 ;  /* 0x0000000700077245 */ /* 0x000fe20000201400 */
[----:B------:R-:W-:-:S04]  /*06b0*/  @P1 FMUL.FTZ R0, R25, R0 ;  /* 0x0000000019001220 */ /* 0x000fc80000410000 */
[----:B------:R-:W-:Y:S01]  /*06c0*/  FMUL.FTZ R7, R7, UR20 ;  /* 0x0000001407077c20 */ /* 0x000fe20008410000 */
[----:B------:R-:W-:Y:S01]  /*06d0*/  @P1 F2FP.BF16.F32.PACK_AB R6, RZ, R0 ;  /* 0x00000000ff06123e */ /* 0x000fe200000010ff */
[----:B------:R-:W-:-:S03]  /*06e0*/  FMUL.FTZ R0, R5, UR19 ;  /* 0x0000001305007c20 */ /* 0x000fc60008410000 */
[----:B------:R-:W-:Y:S01]  /*06f0*/  F2FP.BF16.F32.PACK_AB R7, RZ, R7 ;  /* 0x00000007ff07723e */ /* 0x000fe200000010ff */
[----:B------:R-:W-:Y:S01]  /*0700*/  FFMA.FTZ R0, R23, R4, R0 ;  /* 0x0000000417007223 */ /* 0x000fe20000010000 */
[----:B------:R-:W-:Y:S02]  /*0710*/  @P1 PRMT R34, R6, 0x7610, R34 ;  /* 0x0000761006221816 */ /* 0x000fe40000000022 */
[----:B------:R-:W-:-:S07]  /*0720*/  PRMT R35, R7, 0x7610, R35 ;  /* 0x0000761007237816 */ /* 0x000fce0000000023 */
.L_x_28:
[----:B------:R-:W-:Y:S05]  /*0730*/  BSYNC.RECONVERGENT B0 ;  /* 0x0000000000007941 */ /* 0x000fea0003800200 */
.L_x_27:
        /* <DEDUP_REMOVED lines=21> */
[----:B------:R-:W1:Y:S02]  /*0890*/  SHFL.DOWN PT, R5, R4, 0x10, 0x1f ;  /* 0x0a001f0004057f89 */ /* 0x000e6400000e0000 */
[----:B-1----:R-:W-:-:S04]  /*08a0*/  FSETP.GEU.FTZ.AND P2, PT, R4, R5, PT ;  /* 0x000000050400720b */ /* 0x002fc80003f5e000 */
[----:B------:R-:W-:-:S04]  /*08b0*/  FSEL R5, R5, R4, !P2 ;  /* 0x0000000405057208 */ /* 0x000fc80005000000 */
[----:B------:R-:W-:Y:S01]  /*08c0*/  FSEL R36, R4, R5, P0 ;  /* 0x0000000504247208 */ /* 0x000fe20000000000 */
[----:B------:R1:W-:Y:S01]  /*08d0*/  @!P3 STS [R21+UR5+0x8], R5 ;  /* 0x000008051500b988 */ /* 0x0003e20008000805 */
[----:B------:R-:W-:Y:S06]  /*08e0*/  BAR.SYNC.DEFER_BLOCKING 0x0 ;  /* 0x0000000000007b1d */ /* 0x000fec0000010000 */
[----:B------:R-:W-:Y:S05]  /*08f0*/  @P1 BRA `(.L_x_30) ;  /* 0x0000000000481947 */ /* 0x000fea0003800000 */
[----:B------:R-:W-:-:S09]  /*0900*/  ULEA UR21, UR8, UR7, 0x18 ;  /* 0x0000000708157291 */ /* 0x000fd2000f8ec0ff */
[----:B-1----:R-:W1:Y:S04]  /*0910*/  LDS.128 R4, [UR21+0x810] ;  /* 0x00081015ff047984 */ /* 0x002e680008000c00 */
[----:B------:R-:W2:Y:S01]  /*0920*/  LDS.128 R8, [UR21+0x820] ;  /* 0x00082015ff087984 */ /* 0x000ea20008000c00 */
        /* <DEDUP_REMOVED lines=15> */
.L_x_30:
[----:B------:R-:W-:Y:S05]  /*0a20*/  BSYNC.RECONVERGENT B0 ;  /* 0x0000000000007941 */ /* 0x000fea0003800200 */
.L_x_29:
[----:B------:R-:W-:Y:S01]  /*0a30*/  BAR.SYNC.DEFER_BLOCKING 0x0 ;  /* 0x0000000000007b1d */ /* 0x000fe20000010000 */
[----:B------:R-:W-:Y:S01]  /*0a40*/  ULEA UR21, UR8, UR7, 0x18 ;  /* 0x0000000708157291 */ /* 0x000fe2000f8ec0ff */
[----:B------:R-:W-:Y:S02]  /*0a50*/  IMAD.U32 R35, R35, 0x10000, RZ ;  /* 0x0001000023237824 */ /* 0x000fe400078e00ff */
[----:B------:R-:W-:Y:S02]  /*0a60*/  HFMA2 R37, -RZ, RZ, 1.875, 0 ;  /* 0x3f800000ff257431 */ /* 0x000fe400000001ff */
[----:B------:R-:W-:Y:S01]  /*0a70*/  IMAD.MOV.U32 R38, RZ, RZ, R29 ;  /* 0x000000ffff267224 */ /* 0x000fe200078e001d */
[----:B------:R-:W-:Y:S01]  /*0a80*/  ULEA UR7, UR8, UR7, 0x18 ;  /* 0x0000000708077291 */ /* 0x000fe2000f8ec0ff */
[----:B------:R-:W-:Y:S01]  /*0a90*/  BSSY.RECONVERGENT B0, `(.L_x_31) ;  /* 0x0000070000007945 */ /* 0x000fe20003800200 */
[----:B------:R-:W-:-:S04]  /*0aa0*/  FSETP.NEU.FTZ.AND P0, PT, R35, RZ, PT ;  /* 0x000000ff2300720b */ /* 0x000fc80003f1d000 */
[----:B------:R-:W-:Y:S01]  /*0ab0*/  ISETP.NE.AND P0, PT, RZ, UR6, !P0 ;  /* 0x00000006ff007c0c */ /* 0x000fe2000c705270 */
[----:B------:R-:W-:-:S12]  /*0ac0*/  @!P1 STG.E desc[UR10][R16.64], R36 ;  /* 0x0000002410009986 */ /* 0x000fd8000c10190a */
[----:B0-----:R-:W-:Y:S01]  /*0ad0*/  @!P0 IMAD.U32 R6, R34, 0x10000, RZ ;  /* 0x0001000022068824 */ /* 0x001fe200078e00ff */
[----:B--2---:R-:W1:Y:S03]  /*0ae0*/  @P1 LDS R36, [UR21+0x834] ;  /* 0x00083415ff241984 */ /* 0x004e660008000800 */
[----:B------:R-:W-:-:S05]  /*0af0*/  @!P0 FADD.FTZ R35, R6, -R35 ;  /* 0x8000002306238221 */ /* 0x000fca0000010000 */
[----:B------:R-:W-:-:S04]  /*0b00*/  @!P0 F2FP.BF16.F32.PACK_AB R35, RZ, R35 ;  /* 0x00000023ff23823e */ /* 0x000fc800000010ff */
[----:B------:R-:W-:Y:S01]  /*0b10*/  @!P0 PRMT R34, R35, 0x7610, R34 ;  /* 0x0000761023228816 */ /* 0x000fe20000000022 */
[----:B------:R-:W-:Y:S06]  /*0b20*/  BAR.SYNC.DEFER_BLOCKING 0x0 ;  /* 0x0000000000007b1d */ /* 0x000fec0000010000 */
[----:B------:R-:W-:Y:S01]  /*0b30*/  STS.U16 [R33], R34 ;  /* 0x0000002221007388 */ /* 0x000fe20000000400 */
[----:B------:R-:W-:Y:S01]  /*0b40*/  NOP ;  /* 0x0000000000007918 */ /* 0x000fe20000000000 */
[----:B-1----:R-:W0:Y:S02]  /*0b50*/  MUFU.RCP R5, R36 ;  /* 0x0000002400057308 */ /* 0x002e240000001000 */
[----:B------:R1:W-:Y:S04]  /*0b60*/  LDS.U16 R9, [R33] ;  /* 0x0000000021097984 */ /* 0x0003e80000000400 */
[----:B------:R-:W-:Y:S01]  /*0b70*/  @!P1 STS [UR21+0xa40], R19 ;  /* 0x000a4013ff009988 */ /* 0x000fe20008000815 */
[----:B-1----:R-:W-:-:S02]  /*0b80*/  IMAD.MOV.U32 R33, RZ, RZ, 0xff ;  /* 0x000000ffff217424 */ /* 0x002fc400078e00ff */
[----:B0-----:R-:W-:Y:S01]  /*0b90*/  FMUL.FTZ R4, R0, R5 ;  /* 0x0000000500047220 */ /* 0x001fe20000410000 */
[----:B------:R-:W-:Y:S01]  /*0ba0*/  IMAD.MOV.U32 R5, RZ, RZ, 0x2 ;  /* 0x00000002ff057424 */ /* 0x000fe200078e00ff */
[----:B------:R-:W-:Y:S03]  /*0bb0*/  BAR.SYNC.DEFER_BLOCKING 0x0 ;  /* 0x0000000000007b1d */ /* 0x000fe60000010000 */
[----:B------:R-:W-:-:S13]  /*0bc0*/  FSETP.GT.FTZ.AND P2, PT, R4, R29, PT ;  /* 0x0000001d0400720b */ /* 0x000fda0003f54000 */
[----:B------:R-:W-:Y:S02]  /*0bd0*/  @!P2 IMAD.MOV.U32 R5, RZ, RZ, RZ ;  /* 0x000000ffff05a224 */ /* 0x000fe400078e00ff */
[----:B------:R-:W-:Y:S02]  /*0be0*/  @!P2 IMAD.MOV.U32 R33, RZ, RZ, 0x7f ;  /* 0x0000007fff21a424 */ /* 0x000fe400078e00ff */
[----:B------:R-:W-:Y:S01]  /*0bf0*/  @!P2 IMAD.MOV.U32 R38, RZ, RZ, -0x40800000 ;  /* 0xbf800000ff26a424 */ /* 0x000fe200078e00ff */
[----:B------:R-:W-:Y:S01]  /*0c00*/  SHF.L.U32 R5, R5, 0x2, RZ ;  /* 0x0000000205057819 */ /* 0x000fe200000006ff */
[----:B------:R-:W-:-:S03]  /*0c10*/  @!P2 IMAD.MOV.U32 R37, RZ, RZ, R29 ;  /* 0x000000ffff25a224 */ /* 0x000fc600078e001d */
[C---:B------:R-:W-:Y:S02]  /*0c20*/  ISETP.EQ.AND P3, PT, R5.reuse, RZ, PT ;  /* 0x000000ff0500720c */ /* 0x040fe40003f62270 */
[C---:B------:R-:W-:Y:S02]  /*0c30*/  ISETP.EQ.AND P4, PT, R5.reuse, 0x4, PT ;  /* 0x000000040500780c */ /* 0x040fe40003f82270 */
[----:B------:R-:W-:Y:S01]  /*0c40*/  ISETP.EQ.AND P5, PT, R5, 0x8, PT ;  /* 0x000000080500780c */ /* 0x000fe20003fa2270 */
[----:B------:R-:W-:Y:S02]  /*0c50*/  IMAD.MOV.U32 R5, RZ, RZ, 0xbf ;  /* 0x000000bfff057424 */ /* 0x000fe400078e00ff */
[----:B------:R-:W-:-:S06]  /*0c60*/  @!P2 IMAD.MOV.U32 R5, RZ, RZ, 0x3f ;  /* 0x0000003fff05a424 */ /* 0x000fcc00078e00ff */
[----:B------:R-:W-:Y:S02]  /*0c70*/  @P3 IMAD.MOV.U32 R7, RZ, RZ, R30 ;  /* 0x000000ffff073224 */ /* 0x000fe400078e001e */
[----:B------:R-:W-:Y:S02]  /*0c80*/  @P4 IMAD.MOV.U32 R7, RZ, RZ, R29 ;  /* 0x000000ffff074224 */ /* 0x000fe400078e001d */
[----:B------:R-:W-:-:S05]  /*0c90*/  @P5 IMAD.MOV.U32 R7, RZ, RZ, R28 ;  /* 0x000000ffff075224 */ /* 0x000fca00078e001c */
[----:B------:R-:W-:-:S13]  /*0ca0*/  FSETP.GT.FTZ.AND P3, PT, R4, R7, PT ;  /* 0x000000070400720b */ /* 0x000fda0003f74000 */
[C---:B------:R-:W-:Y:S02]  /*0cb0*/  @!P3 VIADD R6, R5.reuse, 0xffffffe0 ;  /* 0xffffffe00506b836 */ /* 0x040fe40000000000 */
[----:B------:R-:W-:Y:S02]  /*0cc0*/  @P3 VIADD R6, R5, 0x20 ;  /* 0x0000002005063836 */ /* 0x000fe40000000000 */
[----:B------:R-:W-:Y:S02]  /*0cd0*/  @!P3 IMAD.MOV.U32 R37, RZ, RZ, R7 ;  /* 0x000000ffff25b224 */ /* 0x000fe400078e0007 */
[----:B------:R-:W-:Y:S02]  /*0ce0*/  IMAD R17, R6, 0x4, R31 ;  /* 0x0000000406117824 */ /* 0x000fe400078e021f */
[----:B------:R-:W-:-:S04]  /*0cf0*/  @P3 IMAD.MOV.U32 R38, RZ, RZ, R7 ;  /* 0x000000ffff263224 */ /* 0x000fc800078e0007 */
[----:B------:R-:W0:Y:S02]  /*0d00*/  LDS R17, [R17] ;  /* 0x0000000011117984 */ /* 0x000e240000000800 */
[----:B0-----:R-:W-:-:S13]  /*0d10*/  FSETP.GT.FTZ.AND P0, PT, R4, R17, PT ;  /* 0x000000110400720b */ /* 0x001fda0003f14000 */
[C---:B------:R-:W-:Y:S02]  /*0d20*/  @!P0 VIADD R36, R6.reuse, 0xfffffff0 ;  /* 0xfffffff006248836 */ /* 0x040fe40000000000 */
[----:B------:R-:W-:Y:S02]  /*0d30*/  @P0 VIADD R36, R6, 0x10 ;  /* 0x0000001006240836 */ /* 0x000fe40000000000 */
[--C-:B------:R-:W-:Y:S02]  /*0d40*/  @!P0 IMAD.MOV.U32 R37, RZ, RZ, R17.reuse ;  /* 0x000000ffff258224 */ /* 0x100fe400078e0011 */
[----:B------:R-:W-:Y:S01]  /*0d50*/  @P0 IMAD.MOV.U32 R38, RZ, RZ, R17 ;  /* 0x000000ffff260224 */ /* 0x000fe200078e0011 */
[----:B------:R-:W-:-:S06]  /*0d60*/  LEA R35, R36, R31, 0x2 ;  /* 0x0000001f24237211 */ /* 0x000fcc00078e10ff */
[----:B------:R-:W0:Y:S02]  /*0d70*/  LDS R35, [R35] ;  /* 0x0000000023237984 */ /* 0x000e240000000800 */
[----:B0-----:R-:W-:-:S13]  /*0d80*/  FSETP.GT.FTZ.AND P6, PT, R4, R35, PT ;  /* 0x000000230400720b */ /* 0x001fda0003fd4000 */
[C---:B------:R-:W-:Y:S01]  /*0d90*/  @!P6 VIADD R34, R36.reuse, 0xfffffff8 ;  /* 0xfffffff82422e836 */ /* 0x040fe20000000000 */
[----:B------:R-:W-:Y:S01]  /*0da0*/  @!P6 MOV R37, R35 ;  /* 0x000000230025e202 */ /* 0x000fe20000000f00 */
[----:B------:R-:W-:Y:S02]  /*0db0*/  @P6 VIADD R34, R36, 0x8 ;  /* 0x0000000824226836 */ /* 0x000fe40000000000 */
[----:B------:R-:W-:Y:S02]  /*0dc0*/  @P6 IMAD.MOV.U32 R38, RZ, RZ, R35 ;  /* 0x000000ffff266224 */ /* 0x000fe400078e0023 */
[----:B------:R-:W-:-:S05]  /*0dd0*/  IMAD R10, R34, 0x4, R31 ;  /* 0x00000004220a7824 */ /* 0x000fca00078e021f */
[----:B------:R0:W1:Y:S02]  /*0de0*/  LDS R41, [R10] ;  /* 0x000000000a297984 */ /* 0x0000640000000800 */
[----:B0-----:R-:W-:Y:S02]  /*0df0*/  IMAD.MOV.U32 R10, RZ, RZ, 0x7f ;  /* 0x0000007fff0a7424 */ /* 0x001fe400078e00ff */
[----:B------:R-:W-:Y:S02]  /*0e00*/  @!P2 IMAD.MOV.U32 R10, RZ, RZ, RZ ;  /* 0x000000ffff0aa224 */ /* 0x000fe400078e00ff */
[----:B------:R-:W-:Y:S02]  /*0e10*/  @P3 IMAD.MOV.U32 R10, RZ, RZ, R5 ;  /* 0x000000ffff0a3224 */ /* 0x000fe400078e0005 */
[----:B------:R-:W-:Y:S02]  /*0e20*/  @P3 IMAD.MOV.U32 R5, RZ, RZ, R33 ;  /* 0x000000ffff053224 */ /* 0x000fe400078e0021 */
[----:B------:R-:W-:-:S02]  /*0e30*/  @P0 IMAD.MOV.U32 R10, RZ, RZ, R6 ;  /* 0x000000ffff0a0224 */ /* 0x000fc400078e0006 */
[----:B------:R-:W-:Y:S02]  /*0e40*/  @P0 IMAD.MOV.U32 R6, RZ, RZ, R5 ;  /* 0x000000ffff060224 */ /* 0x000fe400078e0005 */
[----:B------:R-:W-:Y:S01]  /*0e50*/  @P6 IMAD.MOV.U32 R10, RZ, RZ, R36 ;  /* 0x000000ffff0a6224 */ /* 0x000fe200078e0024 */
[----:B------:R-:W-:Y:S01]  /*0e60*/  LDS R5, [UR7+0xa40] ;  /* 0x000a4007ff057984 */ /* 0x000fe20008000800 */
[----:B------:R-:W-:Y:S01]  /*0e70*/  @P6 IMAD.MOV.U32 R36, RZ, RZ, R6 ;  /* 0x000000ffff246224 */ /* 0x000fe200078e0006 */
        /* <DEDUP_REMOVED lines=49> */
.L_x_32:
[----:B------:R-:W-:Y:S05]  /*1190*/  BSYNC.RECONVERGENT B0 ;  /* 0x0000000000007941 */ /* 0x000fea0003800200 */
.L_x_31:
[----:B------:R-:W-:Y:S06]  /*11a0*/  BAR.SYNC.DEFER_BLOCKING 0x0 ;  /* 0x0000000000007b1d */ /* 0x000fec0000010000 */
[----:B------:R-:W-:Y:S01]  /*11b0*/  STS.U8 [R18], R5 ;  /* 0x0000000512007388 */ /* 0x000fe20000000000 */
[----:B------:R-:W-:-:S03]  /*11c0*/  NOP ;  /* 0x0000000000007918 */ /* 0x000fc60000000000 */
[----:B------:R-:W-:Y:S04]  /*11d0*/  LDS.U8 R7, [R18] ;  /* 0x0000000012077984 */ /* 0x000fe80000000000 */
[----:B------:R-:W-:Y:S01]  /*11e0*/  @!P1 STS [UR7+0x940], R19 ;  /* 0x00094013ff009988 */ /* 0x000fe20008000807 */
[----:B------:R-:W-:Y:S06]  /*11f0*/  BAR.SYNC.DEFER_BLOCKING 0x0 ;  /* 0x0000000000007b1d */ /* 0x000fec0000010000 */
[----:B------:R-:W0:Y:S02]  /*1200*/  LDS R9, [UR7+0x940] ;  /* 0x00094007ff097984 */ /* 0x000e240008000800 */
[----:B0-----:R-:W-:Y:S01]  /*1210*/  ISETP.GE.AND P0, PT, R32, R9, PT ;  /* 0x000000092000720c */ /* 0x001fe20003f06270 */
[----:B------:R-:W-:-:S12]  /*1220*/  VIADD R9, R22, UR4 ;  /* 0x0000000416097c36 */ /* 0x000fd80008000000 */
[----:B------:R2:W-:Y:S01]  /*1230*/  @!P0 STG.E.U8 desc[UR10][R12.64], R7 ;  /* 0x000000070c008986 */ /* 0x0005e2000c10110a */
[----:B------:R-:W-:Y:S01]  /*1240*/  ISETP.GE.U32.AND P0, PT, R9, R22, PT ;  /* 0x000000160900720c */ /* 0x000fe20003f06070 */
[----:B------:R-:W-:-:S12]  /*1250*/  IMAD.MOV.U32 R22, RZ, RZ, R9 ;  /* 0x000000ffff167224 */ /* 0x000fd800078e0009 */
[----:B--2---:R-:W-:Y:S05]  /*1260*/  @!P0 BRA `(.L_x_33) ;  /* 0xfffffff000208947 */ /* 0x004fea000383ffff */
[----:B------:R-:W-:Y:S05]  /*1270*/  EXIT ;  /* 0x000000000000794d */ /* 0x000fea0003800000 */
.L_x_34:
        /* <DEDUP_REMOVED lines=16> */
.L_x_1944:


//--------------------- .text._Z35kOptimizerStatic8bit1StateBlockwiseI6__halfLi5ELi256ELi1EEvPT_S2_PhfffifPfS4_ffbi --------------------------
	.section	.text._Z35kOptimizerStatic8bit1StateBlockwiseI6__halfLi5ELi256ELi1EEvPT_S2_PhfffifPfS4_ffbi,"ax",@progbits
	.align	128
        .global         _Z35kOptimizerStatic8bit1StateBlockwiseI6__halfLi5ELi256ELi1EEvPT_S2_PhfffifPfS4_ffbi
        .type           _Z35kOptimizerStatic8bit1StateBlockwiseI6__halfLi5ELi256ELi1EEvPT_S2_PhfffifPfS4_ffbi,@function
        .size           _Z35kOptimizerStatic8bit1StateBlockwiseI6__halfLi5ELi256ELi1EEvPT_S2_PhfffifPfS4_ffbi,(.L_x_1945 - _Z35kOptimizerStatic8bit1StateBlockwiseI6__halfLi5ELi256ELi1EEvPT_S2_PhfffifPfS4_ffbi)
        .other          _Z35kOptimizerStatic8bit1StateBlockwiseI6__halfLi5ELi256ELi1EEvPT_S2_PhfffifPfS4_ffbi,@"STO_CUDA_ENTRY STV_DEFAULT"
_Z35kOptimizerStatic8bit1StateBlockwiseI6__halfLi5ELi256ELi1EEvPT_S2_PhfffifPfS4_ffbi:
.text._Z35kOptimizerStatic8bit1StateBlockwiseI6__halfLi5ELi256ELi1EEvPT_S2_PhfffifPfS4_ffbi:
        /* <DEDUP_REMOVED lines=47> */
.L_x_41:
        /* <DEDUP_REMOVED lines=34> */
[----:B-1----:R-:W-:Y:S01]  /*0510*/  HADD2.F32 R8, -RZ, R35.H0_H0 ;  /* 0x20000023ff087230 */ /* 0x002fe20000004100 */
        /* <DEDUP_REMOVED lines=15> */
[C---:B------:R-:W-:Y:S01]  /*0610*/  FMUL.FTZ R7, R5.reuse, UR18 ;  /* 0x0000001205077c20 */ /* 0x040fe20008410000 */
[----:B------:R-:W-:-:S03]  /*0620*/  FMUL.FTZ R6, R5, UR19 ;  /* 0x0000001305067c20 */ /* 0x000fc60008410000 */
[----:B------:R-:W-:-:S05]  /*0630*/  FFMA.FTZ R7, R24, R4, R7 ;  /* 0x0000000418077223 */ /* 0x000fca0000010007 */
[C---:B------:R-:W-:Y:S02]  /*0640*/  FSETP.GT.FTZ.AND P0, PT, R7.reuse, RZ, PT ;  /* 0x000000ff0700720b */ /* 0x040fe40003f14000 */
[----:B------:R-:W-:Y:S01]  /*0650*/  FSETP.GEU.FTZ.AND P2, PT, R7, RZ, PT ;  /* 0x000000ff0700720b */ /* 0x000fe20003f5e000 */
[----:B------:R-:W-:Y:S01]  /*0660*/  IMAD.MOV.U32 R7, RZ, RZ, RZ ;  /* 0x000000ffff077224 */ /* 0x000fe200078e00ff */
[----:B------:R-:W-:-:S09]  /*0670*/  SEL R0, RZ, 0x1, !P0 ;  /* 0x00000001ff007807 */ /* 0x000fd20004000000 */
[----:B------:R-:W-:Y:S02]  /*0680*/  @!P0 IMAD.MOV R7, RZ, RZ, -0x1 ;  /* 0xffffffffff078424 */ /* 0x000fe400078e02ff */
[----:B------:R-:W-:Y:S02]  /*0690*/  @P2 IMAD.MOV R7, RZ, RZ, R0 ;  /* 0x000000ffff072224 */ /* 0x000fe400078e0200 */
[----:B0-----:R-:W-:-:S03]  /*06a0*/  @P1 HADD2.F32 R0, -RZ, R34.H0_H0 ;  /* 0x20000022ff001230 */ /* 0x001fc60000004100 */
[----:B------:R-:W-:Y:S02]  /*06b0*/  I2FP.F32.S32 R7, R7 ;  /* 0x0000000700077245 */ /* 0x000fe40000201400 */
[----:B------:R-:W-:-:S03]  /*06c0*/  @P1 FMUL.FTZ R0, R25, R0 ;  /* 0x0000000019001220 */ /* 0x000fc60000410000 */
[----:B------:R-:W-:Y:S02]  /*06d0*/  FMUL.FTZ R35, R7, UR20 ;  /* 0x0000001407237c20 */ /* 0x000fe40008410000 */
[----:B------:R-:W-:Y:S01]  /*06e0*/  @P1 F2FP.F16.F32.PACK_AB R34, RZ, R0 ;  /* 0x00000000ff22123e */ /* 0x000fe200000000ff */
[----:B------:R-:W-:Y:S02]  /*06f0*/  FFMA.FTZ R0, R23, R4, R6 ;  /* 0x0000000417007223 */ /* 0x000fe40000010006 */
[----:B------:R-:W-:-:S07]  /*0700*/  F2FP.F16.F32.PACK_AB R35, RZ, R35 ;  /* 0x00000023ff23723e */ /* 0x000fce00000000ff */
.L_x_36:
[----:B------:R-:W-:Y:S05]  /*0710*/  BSYNC.RECONVERGENT B0 ;  /* 0x0000000000007941 */ /* 0x000fea0003800200 */
.L_x_35:
        /* <DEDUP_REMOVED lines=46> */
.L_x_38:
[----:B------:R-:W-:Y:S05]  /*0a00*/  BSYNC.RECONVERGENT B0 ;  /* 0x0000000000007941 */ /* 0x000fea0003800200 */
.L_x_37:
[----:B------:R-:W-:Y:S01]  /*0a10*/  BAR.SYNC.DEFER_BLOCKING 0x0 ;  /* 0x0000000000007b1d */ /* 0x000fe20000010000 */
[----:B------:R-:W-:Y:S01]  /*0a20*/  ULEA UR21, UR8, UR7, 0x18 ;  /* 0x0000000708157291 */ /* 0x000fe2000f8ec0ff */
[----:B------:R-:W-:Y:S01]  /*0a30*/  HADD2.F32 R35, -RZ, R35.H0_H0 ;  /* 0x20000023ff237230 */ /* 0x000fe20000004100 */
[----:B------:R-:W-:Y:S01]  /*0a40*/  ULEA UR7, UR8, UR7, 0x18 ;  /* 0x0000000708077291 */ /* 0x000fe2000f8ec0ff */
[----:B------:R-:W-:Y:S02]  /*0a50*/  IMAD.MOV.U32 R38, RZ, RZ, R29 ;  /* 0x000000ffff267224 */ /* 0x000fe400078e001d */
[----:B------:R-:W-:Y:S01]  /*0a60*/  IMAD.MOV.U32 R37, RZ, RZ, 0x3f800000 ;  /* 0x3f800000ff257424 */ /* 0x000fe200078e00ff */
[----:B------:R-:W-:Y:S01]  /*0a70*/  FSETP.NEU.FTZ.AND P0, PT, R35, RZ, PT ;  /* 0x000000ff2300720b */ /* 0x000fe20003f1d000 */
[----:B------:R-:W-:Y:S03]  /*0a80*/  BSSY.RECONVERGENT B0, `(.L_x_39) ;  /* 0x000006e000007945 */ /* 0x000fe60003800200 */
[----:B------:R-:W-:Y:S01]  /*0a90*/  ISETP.NE.AND P0, PT, RZ, UR6, !P0 ;  /* 0x00000006ff007c0c */ /* 0x000fe2000c705270 */
[----:B------:R-:W-:-:S12]  /*0aa0*/  @!P1 STG.E desc[UR10][R16.64], R36 ;  /* 0x0000002410009986 */ /* 0x000fd8000c10190a */
[----:B0-----:R-:W-:Y:S01]  /*0ab0*/  @!P0 HADD2.F32 R6, -RZ, R34.H0_H0 ;  /* 0x20000022ff068230 */ /* 0x001fe20000004100 */
[----:B--2---:R-:W1:Y:S04]  /*0ac0*/  @P1 LDS R36, [UR21+0x834] ;  /* 0x00083415ff241984 */ /* 0x004e680008000800 */
[----:B------:R-:W-:-:S05]  /*0ad0*/  @!P0 FADD.FTZ R35, R6, -R35 ;  /* 0x8000002306238221 */ /* 0x000fca0000010000 */
[----:B------:R-:W-:Y:S01]  /*0ae0*/  @!P0 F2FP.F16.F32.PACK_AB R34, RZ, R35 ;  /* 0x00000023ff22823e */ /* 0x000fe200000000ff */
[----:B------:R-:W-:Y:S06]  /*0af0*/  BAR.SYNC.DEFER_BLOCKING 0x0 ;  /* 0x0000000000007b1d */ /* 0x000fec0000010000 */
[----:B------:R-:W-:Y:S01]  /*0b00*/  STS.U16 [R33], R34 ;  /* 0x0000002221007388 */ /* 0x000fe20000000400 */
[----:B------:R-:W-:-:S03]  /*0b10*/  NOP ;  /* 0x0000000000007918 */ /* 0x000fc60000000000 */
[----:B------:R0:W-:Y:S01]  /*0b20*/  LDS.U16 R9, [R33] ;  /* 0x0000000021097984 */ /* 0x0001e20000000400 */
[----:B-1----:R-:W1:Y:S03]  /*0b30*/  MUFU.RCP R5, R36 ;  /* 0x0000002400057308 */ /* 0x002e660000001000 */
[----:B------:R-:W-:Y:S01]  /*0b40*/  @!P1 STS [UR21+0xa40], R19 ;  /* 0x000a4013ff009988 */ /* 0x000fe20008000815 */
[----:B0-----:R-:W-:Y:S02]  /*0b50*/  HFMA2 R33, -RZ, RZ, 0, 1.5199184417724609375e-05 ;  /* 0x000000ffff217431 */ /* 0x001fe400000001ff */
[----:B-1----:R-:W-:Y:S01]  /*0b60*/  FMUL.FTZ R4, R0, R5 ;  /* 0x0000000500047220 */ /* 0x002fe20000410000 */
[----:B------:R-:W-:Y:S01]  /*0b70*/  IMAD.MOV.U32 R5, RZ, RZ, 0x2 ;  /* 0x00000002ff057424 */ /* 0x000fe200078e00ff */
[----:B------:R-:W-:Y:S03]  /*0b80*/  BAR.SYNC.DEFER_BLOCKING 0x0 ;  /* 0x0000000000007b1d */ /* 0x000fe60000010000 */
[----:B------:R-:W-:-:S13]  /*0b90*/  FSETP.GT.FTZ.AND P2, PT, R4, R29, PT ;  /* 0x0000001d0400720b */ /* 0x000fda0003f54000 */
[----:B------:R-:W-:Y:S01]  /*0ba0*/  @!P2 MOV R5, RZ ;  /* 0x000000ff0005a202 */ /* 0x000fe20000000f00 */
[----:B------:R-:W-:Y:S02]  /*0bb0*/  @!P2 IMAD.MOV.U32 R33, RZ, RZ, 0x7f ;  /* 0x0000007fff21a424 */ /* 0x000fe400078e00ff */
[----:B------:R-:W-:Y:S02]  /*0bc0*/  @!P2 IMAD.MOV.U32 R38, RZ, RZ, -0x40800000 ;  /* 0xbf800000ff26a424 */ /* 0x000fe400078e00ff */
[----:B------:R-:W-:Y:S02]  /*0bd0*/  IMAD.SHL.U32 R5, R5, 0x4, RZ ;  /* 0x0000000405057824 */ /* 0x000fe400078e00ff */
        /* <DEDUP_REMOVED lines=10> */
[C---:B------:R-:W-:Y:S01]  /*0c80*/  @!P3 VIADD R6, R5.reuse, 0xffffffe0 ;  /* 0xffffffe00506b836 */ /* 0x040fe20000000000 */
[----:B------:R-:W-:Y:S01]  /*0c90*/  @!P3 MOV R37, R7 ;  /* 0x000000070025b202 */ /* 0x000fe20000000f00 */
[----:B------:R-:W-:Y:S02]  /*0ca0*/  @P3 VIADD R6, R5, 0x20 ;  /* 0x0000002005063836 */ /* 0x000fe40000000000 */
[----:B------:R-:W-:Y:S02]  /*0cb0*/  @P3 IMAD.MOV.U32 R38, RZ, RZ, R7 ;  /* 0x000000ffff263224 */ /* 0x000fe400078e0007 */
[----:B------:R-:W-:-:S06]  /*0cc0*/  IMAD R17, R6, 0x4, R31 ;  /* 0x0000000406117824 */ /* 0x000fcc00078e021f */
[----:B------:R-:W0:Y:S02]  /*0cd0*/  LDS R17, [R17] ;  /* 0x0000000011117984 */ /* 0x000e240000000800 */
[----:B0-----:R-:W-:-:S13]  /*0ce0*/  FSETP.GT.FTZ.AND P0, PT, R4, R17, PT ;  /* 0x000000110400720b */ /* 0x001fda0003f14000 */
[C---:B------:R-:W-:Y:S01]  /*0cf0*/  @!P0 VIADD R36, R6.reuse, 0xfffffff0 ;  /* 0xfffffff006248836 */ /* 0x040fe20000000000 */
[----:B------:R-:W-:Y:S01]  /*0d00*/  @P0 IADD3 R36, PT, PT, R6, 0x10, RZ ;  /* 0x0000001006240810 */ /* 0x000fe20007ffe0ff */
[--C-:B------:R-:W-:Y:S02]  /*0d10*/  @!P0 IMAD.MOV.U32 R37, RZ, RZ, R17.reuse ;  /* 0x000000ffff258224 */ /* 0x100fe400078e0011 */
[----:B------:R-:W-:Y:S02]  /*0d20*/  @P0 IMAD.MOV.U32 R38, RZ, RZ, R17 ;  /* 0x000000ffff260224 */ /* 0x000fe400078e0011 */
[----:B------:R-:W-:-:S06]  /*0d30*/  IMAD R35, R36, 0x4, R31 ;  /* 0x0000000424237824 */ /* 0x000fcc00078e021f */
[----:B------:R-:W0:Y:S02]  /*0d40*/  LDS R35, [R35] ;  /* 0x0000000023237984 */ /* 0x000e240000000800 */
[----:B0-----:R-:W-:-:S13]  /*0d50*/  FSETP.GT.FTZ.AND P6, PT, R4, R35, PT ;  /* 0x000000230400720b */ /* 0x001fda0003fd4000 */
[C---:B------:R-:W-:Y:S02]  /*0d60*/  @!P6 VIADD R34, R36.reuse, 0xfffffff8 ;  /* 0xfffffff82422e836 */ /* 0x040fe40000000000 */
[----:B------:R-:W-:Y:S02]  /*0d70*/  @P6 VIADD R34, R36, 0x8 ;  /* 0x0000000824226836 */ /* 0x000fe40000000000 */
[----:B------:R-:W-:Y:S02]  /*0d80*/  @!P6 IMAD.MOV.U32 R37, RZ, RZ, R35 ;  /* 0x000000ffff25e224 */ /* 0x000fe400078e0023 */
[----:B------:R-:W-:Y:S02]  /*0d90*/  IMAD R10, R34, 0x4, R31 ;  /* 0x00000004220a7824 */ /* 0x000fe400078e021f */
[----:B------:R-:W-:-:S03]  /*0da0*/  @P6 IMAD.MOV.U32 R38, RZ, RZ, R35 ;  /* 0x000000ffff266224 */ /* 0x000fc600078e0023 */
[----:B------:R0:W1:Y:S02]  /*0db0*/  LDS R41, [R10] ;  /* 0x000000000a297984 */ /* 0x0000640000000800 */
[----:B0-----:R-:W-:Y:S02]  /*0dc0*/  IMAD.MOV.U32 R10, RZ, RZ, 0x7f ;  /* 0x0000007fff0a7424 */ /* 0x001fe400078e00ff */
[----:B------:R-:W-:Y:S02]  /*0dd0*/  @!P2 IMAD.MOV.U32 R10, RZ, RZ, RZ ;  /* 0x000000ffff0aa224 */ /* 0x000fe400078e00ff */
[----:B------:R-:W-:Y:S02]  /*0de0*/  @P3 IMAD.MOV.U32 R10, RZ, RZ, R5 ;  /* 0x000000ffff0a3224 */ /* 0x000fe400078e0005 */
[----:B------:R-:W-:Y:S02]  /*0df0*/  @P3 IMAD.MOV.U32 R5, RZ, RZ, R33 ;  /* 0x000000ffff053224 */ /* 0x000fe400078e0021 */
[----:B------:R-:W-:-:S02]  /*0e00*/  @P0 IMAD.MOV.U32 R10, RZ, RZ, R6 ;  /* 0x000000ffff0a0224 */ /* 0x000fc400078e0006 */
[----:B------:R-:W-:Y:S01]  /*0e10*/  @P6 IMAD.MOV.U32 R10, RZ, RZ, R36 ;  /* 0x000000ffff0a6224 */ /* 0x000fe200078e0024 */
[----:B------:R-:W-:Y:S02]  /*0e20*/  @P0 MOV R6, R5 ;  /* 0x0000000500060202 */ /* 0x000fe40000000f00 */
[----:B------:R-:W-:Y:S03]  /*0e30*/  LDS R5, [UR7+0xa40] ;  /* 0x000a4007ff057984 */ /* 0x000fe60008000800 */
        /* <DEDUP_REMOVED lines=12> */
[----:B------:R-:W-:Y:S01]  /*0f00*/  @P4 MOV R10, R8 ;  /* 0x00000008000a4202 */ /* 0x000fe20000000f00 */
[----:B------:R-:W-:Y:S02]  /*0f10*/  @P4 VIADD R16, R8, 0x2 ;  /* 0x0000000208104836 */ /* 0x000fe40000000000 */
[----:B------:R-:W-:Y:S02]  /*0f20*/  @!P4 IMAD.MOV.U32 R37, RZ, RZ, R43 ;  /* 0x000000ffff25c224 */ /* 0x000fe400078e002b */
[----:B------:R-:W-:Y:S02]  /*0f30*/  IMAD R39, R16, 0x4, R31 ;  /* 0x0000000410277824 */ /* 0x000fe400078e021f */
[----:B------:R-:W-:Y:S02]  /*0f40*/  @P4 IMAD.MOV.U32 R38, RZ, RZ, R43 ;  /* 0x000000ffff264224 */ /* 0x000fe400078e002b */
[----:B------:R-:W-:Y:S01]  /*0f50*/  @P4 IMAD.MOV.U32 R8, RZ, RZ, R34 ;  /* 0x000000ffff084224 */ /* 0x000fe200078e0022 */
[----:B------:R-:W0:Y:S02]  /*0f60*/  LDS R45, [R39] ;  /* 0x00000000272d7984 */ /* 0x000e240000000800 */
        /* <DEDUP_REMOVED lines=31> */
.L_x_40:
[----:B------:R-:W-:Y:S05]  /*1160*/  BSYNC.RECONVERGENT B0 ;  /* 0x0000000000007941 */ /* 0x000fea0003800200 */
.L_x_39:
        /* <DEDUP_REMOVED lines=14> */
.L_x_42:
        /* <DEDUP_REMOVED lines=11> */
.L_x_1945:


//--------------------- .text._Z35kOptimizerStatic8bit1StateBlockwiseIfLi5ELi256ELi1EEvPT_S1_PhfffifPfS3_ffbi --------------------------
	.section	.text._Z35kOptimizerStatic8bit1StateBlockwiseIfLi5ELi256ELi1EEvPT_S1_PhfffifPfS3_ffbi,"ax",@progbits
	.align	128
        .global         _Z35kOptimizerStatic8bit1StateBlockwiseIfLi5ELi256ELi1EEvPT_S1_PhfffifPfS3_ffbi
        .type           _Z35kOptimizerStatic8bit1StateBlockwiseIfLi5ELi256ELi1EEvPT_S1_PhfffifPfS3_ffbi,@function
        .size           _Z35kOptimizerStatic8bit1StateBlockwiseIfLi5ELi256ELi1EEvPT_S1_PhfffifPfS3_ffbi,(.L_x_1946 - _Z35kOptimizerStatic8bit1StateBlockwiseIfLi5ELi256ELi1EEvPT_S1_PhfffifPfS3_ffbi)
        .other          _Z35kOptimizerStatic8bit1StateBlockwiseIfLi5ELi256ELi1EEvPT_S1_PhfffifPfS3_ffbi,@"STO_CUDA_ENTRY STV_DEFAULT"
_Z35kOptimizerStatic8bit1StateBlockwiseIfLi5ELi256ELi1EEvPT_S1_PhfffifPfS3_ffbi:
.text._Z35kOptimizerStatic8bit1StateBlockwiseIfLi5ELi256ELi1EEvPT_S1_PhfffifPfS3_ffbi:
        /* <DEDUP_REMOVED lines=32> */
[----:B------:R-:W0:Y:S01]  /*0200*/  LDCU.U8 UR9, c[0x0][0x3c8] ;  /* 0x00007900ff0977ac */ /* 0x000e220008000000 */
[----:B------:R-:W5:Y:S01]  /*0210*/  S2R R27, SR_LANEID ;  /* 0x00000000001b7919 */ /* 0x000f620000000000 */
[----:B------:R-:W0:Y:S04]  /*0220*/  LDCU.64 UR18, c[0x0][0x398] ;  /* 0x00007300ff1277ac */ /* 0x000e280008000a00 */
[----:B------:R-:W2:Y:S01]  /*0230*/  LDC.64 R4, c[0x0][0x398] ;  /* 0x0000e600ff047b82 */ /* 0x000ea20000000a00 */
[----:B------:R-:W1:Y:S01]  /*0240*/  LDCU.64 UR12, c[0x0][0x390] ;  /* 0x00007200ff0c77ac */ /* 0x000e620008000a00 */
[----:B------:R-:W1:Y:S06]  /*0250*/  LDCU.64 UR14, c[0x0][0x380] ;  /* 0x00007000ff0e77ac */ /* 0x000e6c0008000a00 */
[----:B------:R-:W1:Y:S01]  /*0260*/  LDC R26, c[0x0][0x3cc] ;  /* 0x0000f300ff1a7b82 */ /* 0x000e620000000800 */
[----:B------:R-:W1:Y:S01]  /*0270*/  LDCU.64 UR16, c[0x0][0x3c0] ;  /* 0x00007800ff1077ac */ /* 0x000e620008000a00 */
[----:B------:R-:W-:-:S06]  /*0280*/  ULEA UR5, UR6, UR5, 0x18 ;  /* 0x0000000506057291 */ /* 0x000fcc000f8ec0ff */
[----:B0-----:R-:W0:Y:S01]  /*0290*/  LDC.64 R2, c[0x0][0x3b8] ;  /* 0x0000ee00ff027b82 */ /* 0x001e220000000a00 */
[----:B---3--:R-:W-:Y:S01]  /*02a0*/  FFMA.FTZ R25, -R25, R0, 1 ;  /* 0x3f80000019197423 */ /* 0x008fe20000010100 */
[----:B--2---:R-:W-:Y:S01]  /*02b0*/  FADD.FTZ R24, -R4, 1 ;  /* 0x3f80000004187421 */ /* 0x004fe20000010100 */
[----:B------:R-:W-:Y:S01]  /*02c0*/  FADD.FTZ R23, -R5, 1 ;  /* 0x3f80000005177421 */ /* 0x000fe20000010100 */
[----:B----45:R-:W-:-:S07]  /*02d0*/  IMAD.IADD R20, R20, 0x1, R27 ;  /* 0x0000000114147824 */ /* 0x030fce00078e021b */
.L_x_49:
[----:B------:R-:W-:Y:S01]  /*02e0*/  IMAD.MOV R19, RZ, RZ, -R22 ;  /* 0x000000ffff137224 */ /* 0x000fe200078e0a16 */
[----:B------:R-:W-:Y:S01]  /*02f0*/  IADD3 R8, P1, PT, R32, R22, RZ ;  /* 0x0000001620087210 */ /* 0x000fe20007f3e0ff */
[----:B------:R-:W-:Y:S01]  /*0300*/  IMAD.MOV.U32 R6, RZ, RZ, RZ ;  /* 0x000000ffff067224 */ /* 0x000fe200078e00ff */
[----:B------:R-:W2:Y:S08]  /*0310*/  S2UR UR8, SR_CgaCtaId ;  /* 0x00000000000879c3 */ /* 0x000eb00000008800 */
[----:B------:R-:W-:Y:S01]  /*0320*/  BAR.SYNC.DEFER_BLOCKING 0x0 ;  /* 0x0000000000007b1d */ /* 0x000fe20000010000 */
[----:B-1----:R-:W-:Y:S01]  /*0330*/  VIADDMNMX.U32 R19, R19, R26, 0x100, PT ;  /* 0x0000010013137446 */ /* 0x002fe2000380001a */
[----:B------:R-:W-:-:S03]  /*0340*/  IMAD.X R9, RZ, RZ, RZ, P1 ;  /* 0x000000ffff097224 */ /* 0x000fc600008e06ff */
[----:B------:R-:W-:-:S13]  /*0350*/  ISETP.GE.U32.AND P0, PT, R32, R19, PT ;  /* 0x000000132000720c */ /* 0x000fda0003f06070 */
[----:B------:R-:W1:Y:S02]  /*0360*/  @!P0 LDC.64 R4, c[0x0][0x388] ;  /* 0x0000e200ff048b82 */ /* 0x000e640000000a00 */
[----:B-1----:R-:W-:-:S04]  /*0370*/  @!P0 LEA R4, P1, R8, R4, 0x2 ;  /* 0x0000000408048211 */ /* 0x002fc800078210ff */
[----:B------:R-:W-:-:S05]  /*0380*/  @!P0 LEA.HI.X R5, R8, R5, R9, 0x2, P1 ;  /* 0x0000000508058211 */ /* 0x000fca00008f1409 */
[----:B------:R-:W3:Y:S01]  /*0390*/  @!P0 LDG.E.CONSTANT R6, desc[UR10][R4.64] ;  /* 0x0000000a04068981 */ /* 0x000ee2000c1e9900 */
[----:B------:R-:W-:Y:S01]  /*03a0*/  UMOV UR7, 0x400 ;  /* 0x0000040000077882 */ /* 0x000fe20000000000 */
[----:B------:R-:W-:Y:S01]  /*03b0*/  IADD3 R12, P1, PT, R8, UR12, RZ ;  /* 0x0000000c080c7c10 */ /* 0x000fe2000ff3e0ff */
[----:B------:R-:W-:Y:S01]  /*03c0*/  UIADD3 UR6, UPT, UPT, UR7, 0x840, URZ ;  /* 0x0000084007067890 */ /* 0x000fe2000fffe0ff */
[----:B------:R-:W-:Y:S02]  /*03d0*/  IMAD.MOV.U32 R7, RZ, RZ, 0x80 ;  /* 0x00000080ff077424 */ /* 0x000fe400078e00ff */
[----:B------:R-:W-:Y:S01]  /*03e0*/  IADD3.X R13, PT, PT, R9, UR13, RZ, P1, !PT ;  /* 0x0000000d090d7c10 */ /* 0x000fe20008ffe4ff */
[----:B--2---:R-:W-:-:S06]  /*03f0*/  ULEA UR6, UR8, UR6, 0x18 ;  /* 0x0000000608067291 */ /* 0x004fcc000f8ec0ff */
[----:B------:R-:W-:-:S05]  /*0400*/  LEA R33, R20, UR6, 0x2 ;  /* 0x0000000614217c11 */ /* 0x000fca000f8e10ff */
[----:B---3--:R-:W-:Y:S01]  /*0410*/  STS [R33], R6 ;  /* 0x0000000621007388 */ /* 0x008fe20000000800 */
[----:B------:R-:W-:-:S03]  /*0420*/  NOP ;  /* 0x0000000000007918 */ /* 0x000fc60000000000 */
[----:B------:R-:W1:Y:S01]  /*0430*/  LDS R34, [R33] ;  /* 0x0000000021227984 */ /* 0x000e620000000800 */
[----:B------:R-:W-:Y:S06]  /*0440*/  BAR.SYNC.DEFER_BLOCKING 0x0 ;  /* 0x0000000000007b1d */ /* 0x000fec0000010000 */
[----:B------:R-:W2:Y:S01]  /*0450*/  @!P0 LDG.E.U8 R7, desc[UR10][R12.64] ;  /* 0x0000000a0c078981 */ /* 0x000ea2000c1e1100 */
[----:B------:R-:W-:Y:S01]  /*0460*/  IMAD R18, R20, -0x3, R33 ;  /* 0xfffffffd14127824 */ /* 0x000fe200078e0221 */
[----:B------:R-:W-:-:S04]  /*0470*/  LEA R14, P1, R8, UR14, 0x2 ;  /* 0x0000000e080e7c11 */ /* 0x000fc8000f8210ff */
[----:B------:R-:W-:Y:S01]  /*0480*/  LEA.HI.X R15, R8, UR15, R9, 0x2, P1 ;  /* 0x0000000f080f7c11 */ /* 0x000fe200088f1409 */
[----:B------:R-:W-:Y:S01]  /*0490*/  IMAD.MOV.U32 R8, RZ, RZ, RZ ;  /* 0x000000ffff087224 */ /* 0x000fe200078e00ff */
[----:B--2---:R2:W-:Y:S01]  /*04a0*/  STS.U8 [R18], R7 ;  /* 0x0000000712007388 */ /* 0x0045e20000000000 */
[----:B------:R-:W-:-:S03]  /*04b0*/  NOP ;  /* 0x0000000000007918 */ /* 0x000fc60000000000 */
[----:B------:R2:W3:Y:S01]  /*04c0*/  LDS.U8 R4, [R18] ;  /* 0x0000000012047984 */ /* 0x0004e20000000000 */
[----:B------:R-:W-:Y:S06]  /*04d0*/  BAR.SYNC.DEFER_BLOCKING 0x0 ;  /* 0x0000000000007b1d */ /* 0x000fec0000010000 */
[----:B------:R-:W4:Y:S01]  /*04e0*/  @!P0 LDG.E R8, desc[UR10][R14.64] ;  /* 0x0000000a0e088981 */ /* 0x000f22000c1e1900 */
[----:B------:R-:W-:Y:S01]  /*04f0*/  UPRMT UR6, UR9, 0x8880, URZ ;  /* 0x0000888009067896 */ /* 0x000fe200080000ff */
[----:B-1----:R-:W-:Y:S01]  /*0500*/  FSETP.NEU.FTZ.AND P0, PT, R34, RZ, PT ;  /* 0x000000ff2200720b */ /* 0x002fe20003f1d000 */
[----:B------:R-:W-:Y:S01]  /*0510*/  BSSY.RECONVERGENT B0, `(.L_x_43) ;  /* 0x000001b000007945 */ /* 0x000fe20003800200 */
[----:B------:R-:W-:-:S03]  /*0520*/  SHF.R.U32.HI R17, RZ, 0x8, R22 ;  /* 0x00000008ff117819 */ /* 0x000fc60000011616 */
[----:B------:R-:W-:Y:S02]  /*0530*/  ISETP.NE.AND P1, PT, RZ, UR6, PT ;  /* 0x00000006ff007c0c */ /* 0x000fe4000bf25270 */
[----:B0-----:R-:W-:Y:S01]  /*0540*/  IMAD.WIDE.U32 R16, R17, 0x4, R2 ;  /* 0x0000000411107825 */ /* 0x001fe200078e0002 */
[----:B----4-:R2:W-:Y:S01]  /*0550*/  STS [R33], R8 ;  /* 0x0000000821007388 */ /* 0x0105e20000000800 */
[----:B------:R-:W-:-:S03]  /*0560*/  NOP ;  /* 0x0000000000007918 */ /* 0x000fc60000000000 */
[----:B------:R2:W0:Y:S06]  /*0570*/  LDS R35, [R33] ;  /* 0x0000000021237984 */ /* 0x00042c0000000800 */
[----:B---3--:R-:W-:Y:S05]  /*0580*/  @!P0 BRA P1, `(.L_x_44) ;  /* 0x00000000004c8947 */ /* 0x008fea0000800000 */
[----:B------:R-:W3:Y:S01]  /*0590*/  LDG.E R5, desc[UR10][R16.64] ;  /* 0x0000000a10057981 */ /* 0x000ee2000c1e1900 */
[----:B------:R-:W-:Y:S02]  /*05a0*/  IMAD R4, R4, 0x4, R31 ;  /* 0x0000000404047824 */ /* 0x000fe400078e021f */
[----:B------:R-:W-:Y:S01]  /*05b0*/  FMUL.FTZ R0, R34, UR17 ;  /* 0x0000001122007c20 */ /* 0x000fe20008410000 */
[----:B------:R-:W-:-:S03]  /*05c0*/  FSETP.LT.FTZ.AND P0, PT, RZ, UR16, PT ;  /* 0x00000010ff007c0b */ /* 0x000fc6000bf11000 */
[----:B------:R-:W3:Y:S10]  /*05d0*/  LDS R4, [R4] ;  /* 0x0000000004047984 */ /* 0x000ef40000000800 */
[----:B0-----:R-:W-:Y:S01]  /*05e0*/  @P0 FMUL.FTZ R35, R25, R35 ;  /* 0x0000002319230220 */ /* 0x001fe20000410000 */
[----:B---3--:R-:W-:-:S04]  /*05f0*/  FMUL.FTZ R5, R4, R5 ;  /* 0x0000000504057220 */ /* 0x008fc80000410000 */
[C---:B--2---:R-:W-:Y:S01]  /*0600*/  FMUL.FTZ R7, R5.reuse, UR18 ;  /* 0x0000001205077c20 */ /* 0x044fe20008410000 */
[----:B------:R-:W-:-:S03]  /*0610*/  FMUL.FTZ R4, R5, UR19 ;  /* 0x0000001305047c20 */ /* 0x000fc60008410000 */
[-C--:B------:R-:W-:Y:S01]  /*0620*/  FFMA.FTZ R7, R24, R0.reuse, R7 ;  /* 0x0000000018077223 */ /* 0x080fe20000010007 */
[----:B------:R-:W-:-:S04]  /*0630*/  FFMA.FTZ R0, R23, R0, R4 ;  /* 0x0000000017007223 */ /* 0x000fc80000010004 */
[C---:B------:R-:W-:Y:S02]  /*0640*/  FSETP.GT.FTZ.AND P1, PT, R7.reuse, RZ, PT ;  /* 0x000000ff0700720b */ /* 0x040fe40003f34000 */
[----:B------:R-:W-:Y:S01]  /*0650*/  FSETP.GEU.FTZ.AND P2, PT, R7, RZ, PT ;  /* 0x000000ff0700720b */ /* 0x000fe20003f5e000 */
[----:B------:R-:W-:Y:S01]  /*0660*/  IMAD.MOV.U32 R7, RZ, RZ, RZ ;  /* 0x000000ffff077224 */ /* 0x000fe200078e00ff */
[----:B------:R-:W-:-:S09]  /*0670*/  SEL R6, RZ, 0x1, !P1 ;  /* 0x00000001ff067807 */ /* 0x000fd20004800000 */
[----:B------:R-:W-:Y:S02]  /*0680*/  @!P1 IADD3 R7, PT, PT, RZ, -0x1, RZ ;  /* 0xffffffffff079810 */ /* 0x000fe40007ffe0ff */
[----:B------:R-:W-:-:S05]  /*0690*/  @P2 IMAD.MOV R7, RZ, RZ, R6 ;  /* 0x000000ffff072224 */ /* 0x000fca00078e0206 */
[----:B------:R-:W-:-:S05]  /*06a0*/  I2FP.F32.S32 R7, R7 ;  /* 0x0000000700077245 */ /* 0x000fca0000201400 */
[----:B------:R-:W-:-:S07]  /*06b0*/  FMUL.FTZ R34, R7, UR20 ;  /* 0x0000001407227c20 */ /* 0x000fce0008410000 */
.L_x_44:
[----:B------:R-:W-:Y:S05]  /*06c0*/  BSYNC.RECONVERGENT B0 ;  /* 0x0000000000007941 */ /* 0x000fea0003800200 */
.L_x_43:
[----:B------:R-:W-:Y:S01]  /*06d0*/  FMNMX.FTZ R4, |R0|, -3.40282346638528859812e+38, !PT ;  /* 0xff7fffff00047809 */ /* 0x000fe20007810200 */
        /* <DEDUP_REMOVED lines=28> */
[----:B-12---:R-:W1:Y:S04]  /*08a0*/  LDS.128 R4, [UR21+0x810] ;  /* 0x00081015ff047984 */ /* 0x006e680008000c00 */
        /* <DEDUP_REMOVED lines=16> */
.L_x_46:
[----:B------:R-:W-:Y:S05]  /*09b0*/  BSYNC.RECONVERGENT B0 ;  /* 0x0000000000007941 */ /* 0x000fea0003800200 */
.L_x_45:
[----:B------:R-:W-:Y:S01]  /*09c0*/  BAR.SYNC.DEFER_BLOCKING 0x0 ;  /* 0x0000000000007b1d */ /* 0x000fe20000010000 */
[----:B------:R-:W-:Y:S01]  /*09d0*/  ULEA UR21, UR8, UR7, 0x18 ;  /* 0x0000000708157291 */ /* 0x000fe2000f8ec0ff */
[----:B0-2---:R-:W-:Y:S01]  /*09e0*/  FADD.FTZ R8, R35, -R34 ;  /* 0x8000002223087221 */ /* 0x005fe20000010000 */
[----:B------:R-:W-:Y:S01]  /*09f0*/  IMAD.MOV.U32 R38, RZ, RZ, R29 ;  /* 0x000000ffff267224 */ /* 0x000fe200078e001d */
[----:B------:R-:W-:Y:S01]  /*0a00*/  ULEA UR7, UR8, UR7, 0x18 ;  /* 0x0000000708077291 */ /* 0x000fe2000f8ec0ff */
[----:B------:R-:W-:Y:S01]  /*0a10*/  IMAD.MOV.U32 R37, RZ, RZ, 0x3f800000 ;  /* 0x3f800000ff257424 */ /* 0x000fe200078e00ff */
[----:B------:R-:W-:Y:S01]  /*0a20*/  BSSY.RECONVERGENT B0, `(.L_x_47) ;  /* 0x000006d000007945 */ /* 0x000fe20003800200 */
[----:B------:R-:W-:Y:S04]  /*0a30*/  @!P0 STG.E desc[UR10][R16.64], R36 ;  /* 0x0000002410008986 */ /* 0x000fe8000c10190a */
[----:B---3--:R-:W1:Y:S02]  /*0a40*/  @P0 LDS R36, [UR21+0x834] ;  /* 0x00083415ff240984 */ /* 0x008e640008000800 */
[----:B-1----:R-:W0:Y:S02]  /*0a50*/  MUFU.RCP R5, R36 ;  /* 0x0000002400057308 */ /* 0x002e240000001000 */
[----:B0-----:R-:W-:Y:S01]  /*0a60*/  FMUL.FTZ R4, R0, R5 ;  /* 0x0000000500047220 */ /* 0x001fe20000410000 */
[----:B------:R-:W-:Y:S01]  /*0a70*/  IMAD.MOV.U32 R5, RZ, RZ, 0x2 ;  /* 0x00000002ff057424 */ /* 0x000fe200078e00ff */
[----:B------:R-:W-:Y:S03]  /*0a80*/  BAR.SYNC.DEFER_BLOCKING 0x0 ;  /* 0x0000000000007b1d */ /* 0x000fe60000010000 */
[----:B------:R-:W-:-:S13]  /*0a90*/  FSETP.GT.FTZ.AND P6, PT, R4, R29, PT ;  /* 0x0000001d0400720b */ /* 0x000fda0003fd4000 */
[----:B------:R-:W-:Y:S02]  /*0aa0*/  @!P6 IMAD.MOV.U32 R5, RZ, RZ, RZ ;  /* 0x000000ffff05e224 */ /* 0x000fe400078e00ff */
        /* <DEDUP_REMOVED lines=9> */
[----:B------:R-:W-:Y:S01]  /*0b40*/  @P2 IMAD.MOV.U32 R7, RZ, RZ, R29 ;  /* 0x000000ffff072224 */ /* 0x000fe200078e001d */
[----:B------:R-:W-:Y:S01]  /*0b50*/  FSETP.NEU.FTZ.AND P2, PT, R34, RZ, PT ;  /* 0x000000ff2200720b */ /* 0x000fe20003f5d000 */
[----:B------:R-:W-:Y:S01]  /*0b60*/  @P3 IMAD.MOV.U32 R7, RZ, RZ, R28 ;  /* 0x000000ffff073224 */ /* 0x000fe200078e001c */
[----:B------:R-:W-:-:S04]  /*0b70*/  ISETP.NE.AND P3, PT, RZ, UR6, PT ;  /* 0x00000006ff007c0c */ /* 0x000fc8000bf65270 */
[----:B------:R-:W-:-:S09]  /*0b80*/  FSETP.GT.FTZ.AND P1, PT, R4, R7, PT ;  /* 0x000000070400720b */ /* 0x000fd20003f34000 */
[----:B------:R-:W-:-:S04]  /*0b90*/  @P3 FSEL R8, R8, R35, P2 ;  /* 0x0000002308083208 */ /* 0x000fc80001000000 */
[----:B------:R-:W-:Y:S01]  /*0ba0*/  @!P1 IADD3 R6, PT, PT, R5, -0x20, RZ ;  /* 0xffffffe005069810 */ /* 0x000fe20007ffe0ff */
[----:B------:R-:W-:Y:S01]  /*0bb0*/  STS [R33], R8 ;  /* 0x0000000821007388 */ /* 0x000fe20000000800 */
[----:B------:R-:W-:-:S03]  /*0bc0*/  NOP ;  /* 0x0000000000007918 */ /* 0x000fc60000000000 */
[----:B------:R0:W-:Y:S01]  /*0bd0*/  LDS R9, [R33] ;  /* 0x0000000021097984 */ /* 0x0001e20000000800 */
[----:B------:R-:W-:Y:S02]  /*0be0*/  @P1 VIADD R6, R5, 0x20 ;  /* 0x0000002005061836 */ /* 0x000fe40000000000 */
[----:B------:R-:W-:Y:S01]  /*0bf0*/  @!P1 IMAD.MOV.U32 R37, RZ, RZ, R7 ;  /* 0x000000ffff259224 */ /* 0x000fe200078e0007 */
[----:B------:R-:W-:Y:S01]  /*0c00*/  @!P0 STS [UR21+0xc40], R19 ;  /* 0x000c4013ff008988 */ /* 0x000fe20008000815 */
[----:B------:R-:W-:Y:S02]  /*0c10*/  IMAD R17, R6, 0x4, R31 ;  /* 0x0000000406117824 */ /* 0x000fe400078e021f */
[----:B------:R-:W-:Y:S01]  /*0c20*/  @P1 IMAD.MOV.U32 R38, RZ, RZ, R7 ;  /* 0x000000ffff261224 */ /* 0x000fe200078e0007 */
[----:B------:R-:W-:Y:S01]  /*0c30*/  BAR.SYNC.DEFER_BLOCKING 0x0 ;  /* 0x0000000000007b1d */ /* 0x000fe20000010000 */
[----:B0-----:R-:W-:Y:S02]  /*0c40*/  IMAD.MOV.U32 R33, RZ, RZ, 0xff ;  /* 0x000000ffff217424 */ /* 0x001fe400078e00ff */
[----:B------:R-:W-:-:S03]  /*0c50*/  @!P6 IMAD.MOV.U32 R33, RZ, RZ, 0x7f ;  /* 0x0000007fff21e424 */ /* 0x000fc600078e00ff */
[----:B------:R-:W0:Y:S02]  /*0c60*/  LDS R17, [R17] ;  /* 0x0000000011117984 */ /* 0x000e240000000800 */
[----:B0-----:R-:W-:-:S13]  /*0c70*/  FSETP.GT.FTZ.AND P2, PT, R4, R17, PT ;  /* 0x000000110400720b */ /* 0x001fda0003f54000 */
[C---:B------:R-:W-:Y:S01]  /*0c80*/  @!P2 VIADD R36, R6.reuse, 0xfffffff0 ;  /* 0xfffffff00624a836 */ /* 0x040fe20000000000 */
[----:B------:R-:W-:Y:S01]  /*0c90*/  @P2 MOV R38, R17 ;  /* 0x0000001100262202 */ /* 0x000fe20000000f00 */
[----:B------:R-:W-:Y:S02]  /*0ca0*/  @P2 VIADD R36, R6, 0x10 ;  /* 0x0000001006242836 */ /* 0x000fe40000000000 */
[----:B------:R-:W-:Y:S02]  /*0cb0*/  @!P2 IMAD.MOV.U32 R37, RZ, RZ, R17 ;  /* 0x000000ffff25a224 */ /* 0x000fe400078e0011 */
        /* <DEDUP_REMOVED lines=9> */
[----:B0-----:R-:W-:Y:S01]  /*0d50*/  IMAD.MOV.U32 R10, RZ, RZ, 0x7f ;  /* 0x0000007fff0a7424 */ /* 0x001fe200078e00ff */
[----:B------:R-:W-:Y:S01]  /*0d60*/  @!P6 MOV R10, RZ ;  /* 0x000000ff000ae202 */ /* 0x000fe20000000f00 */
[----:B------:R-:W-:Y:S02]  /*0d70*/  @P1 IMAD.MOV.U32 R10, RZ, RZ, R5 ;  /* 0x000000ffff0a1224 */ /* 0x000fe400078e0005 */
[----:B------:R-:W-:Y:S02]  /*0d80*/  @P1 IMAD.MOV.U32 R5, RZ, RZ, R33 ;  /* 0x000000ffff051224 */ /* 0x000fe400078e0021 */
[----:B------:R-:W-:Y:S01]  /*0d90*/  @P2 IMAD.MOV.U32 R10, RZ, RZ, R6 ;  /* 0x000000ffff0a2224 */ /* 0x000fe200078e0006 */
[----:B------:R-:W-:Y:S01]  /*0da0*/  @P3 MOV R10, R36 ;  /* 0x00000024000a3202 */ /* 0x000fe20000000f00 */
[----:B------:R-:W-:-:S02]  /*0db0*/  @P2 IMAD.MOV.U32 R6, RZ, RZ, R5 ;  /* 0x000000ffff062224 */ /* 0x000fc400078e0005 */
[----:B------:R-:W-:Y:S02]  /*0dc0*/  LDS R5, [UR7+0xc40] ;  /* 0x000c4007ff057984 */ /* 0x000fe40008000800 */
[----:B------:R-:W-:Y:S01]  /*0dd0*/  @P3 IMAD.MOV.U32 R36, RZ, RZ, R6 ;  /* 0x000000ffff243224 */ /* 0x000fe200078e0006 */
[----:B-1----:R-:W-:-:S13]  /*0de0*/  FSETP.GT.FTZ.AND P4, PT, R4, R41, PT ;  /* 0x000000290400720b */ /* 0x002fda0003f94000 */
        /* <DEDUP_REMOVED lines=48> */
.L_x_48:
[----:B------:R-:W-:Y:S05]  /*10f0*/  BSYNC.RECONVERGENT B0 ;  /* 0x0000000000007941 */ /* 0x000fea0003800200 */
.L_x_47:
        /* <DEDUP_REMOVED lines=14> */
.L_x_50:
        /* <DEDUP_REMOVED lines=10> */
.L_x_1946:


//--------------------- .text._Z35kOptimizerStatic8bit1StateBlockwiseI13__nv_bfloat16Li2ELi256ELi1EEvPT_S2_PhfffifPfS4_ffbi --------------------------
	.section	.text._Z35kOptimizerStatic8bit1StateBlockwiseI13__nv_bfloat16Li2ELi256ELi1EEvPT_S2_PhfffifPfS4_ffbi,"ax",@progbits
	.align	128
        .global         _Z35kOptimizerStatic8bit1StateBlockwiseI13__nv_bfloat16Li2ELi256ELi1EEvPT_S2_PhfffifPfS4_ffbi
        .type           _Z35kOptimizerStatic8bit1StateBlockwiseI13__nv_bfloat16Li2ELi256ELi1EEvPT_S2_PhfffifPfS4_ffbi,@function
        .size           _Z35kOptimizerStatic8bit1StateBlockwiseI13__nv_bfloat16Li2ELi256ELi1EEvPT_S2_PhfffifPfS4_ffbi,(.L_x_1947 - _Z35kOptimizerStatic8bit1StateBlockwiseI13__nv_bfloat16Li2ELi256ELi1EEvPT_S2_PhfffifPfS4_ffbi)
        .other          _Z35kOptimizerStatic8bit1StateBlockwiseI13__nv_bfloat16Li2ELi256ELi1EEvPT_S2_PhfffifPfS4_ffbi,@"STO_CUDA_ENTRY STV_DEFAULT"
_Z35kOptimizerStatic8bit1StateBlockwiseI13__nv_bfloat16Li2ELi256ELi1EEvPT_S2_PhfffifPfS4_ffbi:
.text._Z35kOptimizerStatic8bit1StateBlockwiseI13__nv_bfloat16Li2ELi256ELi1EEvPT_S2_PhfffifPfS4_ffbi:
        /* <DEDUP_REMOVED lines=28> */
[----:B------:R-:W1:Y:S02]  /*01c0*/  LDCU UR18, c[0x0][0x398] ;  /* 0x00007300ff1277ac */ /* 0x000e640008000800 */
[----:B------:R0:W1:Y:S01]  /*01d0*/  LDS R25, [R29+0x2fc] ;  /* 0x0002fc001d197984 */ /* 0x0000620000000800 */
[----:B------:R-:W1:Y:S01]  /*01e0*/  LDC R24, c[0x0][0x3cc] ;  /* 0x0000f300ff187b82 */ /* 0x000e620000000800 */
[----:B------:R-:W-:Y:S01]  /*01f0*/  LOP3.LUT R22, R22, 0x7c, RZ, 0xc0, !PT ;  /* 0x0000007c16167812 */ /* 0x000fe200078ec0ff */
[----:B------:R-:W1:Y:S01]  /*0200*/  LDCU.U8 UR7, c[0x0][0x3c8] ;  /* 0x00007900ff0777ac */ /* 0x000e620008000000 */
[----:B------:R-:W5:Y:S01]  /*0210*/  S2R R28, SR_LANEID ;  /* 0x00000000001c7919 */ /* 0x000f620000000000 */
[----:B------:R-:W1:Y:S04]  /*0220*/  LDCU UR14, c[0x0][0x3c4] ;  /* 0x00007880ff0e77ac */ /* 0x000e680008000800 */
[----:B0-----:R-:W0:Y:S01]  /*0230*/  LDC.64 R2, c[0x0][0x3b8] ;  /* 0x0000ee00ff027b82 */ /* 0x001e220000000a00 */
[----:B------:R-:W0:Y:S01]  /*0240*/  LDCU UR15, c[0x0][0x3c0] ;  /* 0x00007800ff0f77ac */ /* 0x000e220008000800 */
[----:B------:R-:W0:Y:S01]  /*0250*/  LDCU UR16, c[0x0][0x3a0] ;  /* 0x00007400ff1077ac */ /* 0x000e220008000800 */
[----:B---3--:R-:W-:Y:S01]  /*0260*/  FADD.FTZ R20, -R20, 1 ;  /* 0x3f80000014147421 */ /* 0x008fe20000010100 */
[----:B------:R-:W3:Y:S01]  /*0270*/  LDCU UR17, c[0x0][0x3a8] ;  /* 0x00007500ff1177ac */ /* 0x000ee20008000800 */
[----:B------:R-:W0:Y:S01]  /*0280*/  LDCU.64 UR10, c[0x0][0x390] ;  /* 0x00007200ff0a77ac */ /* 0x000e220008000a00 */
[----:B------:R-:W0:Y:S01]  /*0290*/  LDCU.64 UR12, c[0x0][0x380] ;  /* 0x00007000ff0c77ac */ /* 0x000e220008000a00 */
[----:B------:R-:W-:Y:S01]  /*02a0*/  ULEA UR5, UR6, UR5, 0x18 ;  /* 0x0000000506057291 */ /* 0x000fe2000f8ec0ff */
[----:B--2-45:R-:W-:-:S11]  /*02b0*/  IMAD.IADD R21, R21, 0x1, R28 ;  /* 0x0000000115157824 */ /* 0x034fd600078e021c */
.L_x_59:
[----:B------:R-:W-:Y:S01]  /*02c0*/  IMAD.MOV R19, RZ, RZ, -R23 ;  /* 0x000000ffff137224 */ /* 0x000fe200078e0a17 */
[C---:B------:R-:W-:Y:S02]  /*02d0*/  IADD3 R8, P1, PT, R30.reuse, R23, RZ ;  /* 0x000000171e087210 */ /* 0x040fe40007f3e0ff */
[----:B------:R-:W-:Y:S01]  /*02e0*/  PRMT R7, RZ, 0x7610, R7 ;  /* 0x00007610ff077816 */ /* 0x000fe20000000007 */
[----:B------:R-:W2:Y:S01]  /*02f0*/  S2R R31, SR_CgaCtaId ;  /* 0x00000000001f7919 */ /* 0x000ea20000008800 */
[----:B-1----:R-:W-:Y:S01]  /*0300*/  VIADDMNMX.U32 R19, R19, R24, 0x100, PT ;  /* 0x0000010013137446 */ /* 0x002fe20003800018 */
[----:B------:R-:W-:Y:S01]  /*0310*/  IMAD.X R11, RZ, RZ, RZ, P1 ;  /* 0x000000ffff0b7224 */ /* 0x000fe200008e06ff */
[----:B------:R-:W-:Y:S02]  /*0320*/  BAR.SYNC.DEFER_BLOCKING 0x0 ;  /* 0x0000000000007b1d */ /* 0x000fe40000010000 */
[----:B------:R-:W-:-:S13]  /*0330*/  ISETP.GE.U32.AND P0, PT, R30, R19, PT ;  /* 0x000000131e00720c */ /* 0x000fda0003f06070 */
[----:B------:R-:W1:Y:S02]  /*0340*/  @!P0 LDC.64 R4, c[0x0][0x388] ;  /* 0x0000e200ff048b82 */ /* 0x000e640000000a00 */
[----:B-1----:R-:W-:-:S04]  /*0350*/  @!P0 LEA R4, P1, R8, R4, 0x1 ;  /* 0x0000000408048211 */ /* 0x002fc800078208ff */
[----:B------:R-:W-:-:S05]  /*0360*/  @!P0 LEA.HI.X R5, R8, R5, R11, 0x1, P1 ;  /* 0x0000000508058211 */ /* 0x000fca00008f0c0b */
[----:B------:R-:W4:Y:S01]  /*0370*/  @!P0 LDG.E.U16.CONSTANT R7, desc[UR8][R4.64] ;  /* 0x0000000804078981 */ /* 0x000f22000c1e9500 */
[----:B------:R-:W-:Y:S01]  /*0380*/  MOV R32, 0x400 ;  /* 0x0000040000207802 */ /* 0x000fe20000000f00 */
[----:B------:R-:W-:Y:S01]  /*0390*/  IMAD.MOV.U32 R9, RZ, RZ, 0x80 ;  /* 0x00000080ff097424 */ /* 0x000fe200078e00ff */
[----:B0-----:R-:W-:-:S03]  /*03a0*/  IADD3 R12, P1, PT, R8, UR10, RZ ;  /* 0x0000000a080c7c10 */ /* 0x001fc6000ff3e0ff */
[----:B------:R-:W-:Y:S01]  /*03b0*/  VIADD R6, R32, 0x840 ;  /* 0x0000084020067836 */ /* 0x000fe20000000000 */
[----:B------:R-:W-:-:S04]  /*03c0*/  IADD3.X R13, PT, PT, R11, UR11, RZ, P1, !PT ;  /* 0x0000000b0b0d7c10 */ /* 0x000fc80008ffe4ff */
[----:B--2---:R-:W-:-:S05]  /*03d0*/  LEA R6, R31, R6, 0x18 ;  /* 0x000000061f067211 */ /* 0x004fca00078ec0ff */
[----:B------:R-:W-:-:S05]  /*03e0*/  IMAD R34, R21, 0x2, R6 ;  /* 0x0000000215227824 */ /* 0x000fca00078e0206 */
[----:B----4-:R-:W-:Y:S01]  /*03f0*/  STS.U16 [R34], R7 ;  /* 0x0000000722007388 */ /* 0x010fe20000000400 */
        /* <DEDUP_REMOVED lines=10> */
[----:B------:R1:W2:Y:S01]  /*04a0*/  LDS.U8 R4, [R18] ;  /* 0x0000000012047984 */ /* 0x0002a20000000000 */
[----:B------:R-:W-:Y:S06]  /*04b0*/  BAR.SYNC.DEFER_BLOCKING 0x0 ;  /* 0x0000000000007b1d */ /* 0x000fec0000010000 */
[----:B------:R-:W4:Y:S01]  /*04c0*/  @!P0 LDG.E.U16 R5, desc[UR8][R14.64] ;  /* 0x000000080e058981 */ /* 0x000f22000c1e1500 */
[----:B0-----:R-:W-:Y:S01]  /*04d0*/  IMAD.U32 R35, R35, 0x10000, RZ ;  /* 0x0001000023237824 */ /* 0x001fe200078e00ff */
[----:B------:R-:W-:Y:S01]  /*04e0*/  UPRMT UR6, UR7, 0x8880, URZ ;  /* 0x0000888007067896 */ /* 0x000fe200080000ff */
        /* <DEDUP_REMOVED lines=8> */
[----:B--2---:R-:W-:Y:S05]  /*0570*/  @!P0 BRA `(.L_x_52) ;  /* 0x00000000002c8947 */ /* 0x004fea0003800000 */
[----:B------:R-:W2:Y:S01]  /*0580*/  LDG.E R7, desc[UR8][R16.64] ;  /* 0x0000000810077981 */ /* 0x000ea2000c1e1900 */
[----:B------:R-:W-:Y:S01]  /*0590*/  IMAD R4, R4, 0x4, R29 ;  /* 0x0000000404047824 */ /* 0x000fe200078e021d */
[----:B------:R-:W-:Y:S01]  /*05a0*/  FSETP.LT.FTZ.AND P1, PT, RZ, UR15, PT ;  /* 0x0000000fff007c0b */ /* 0x000fe2000bf31000 */
[----:B------:R-:W-:-:S04]  /*05b0*/  FMUL.FTZ R0, R35, UR14 ;  /* 0x0000000e23007c20 */ /* 0x000fc80008410000 */
[----:B------:R-:W2:Y:S08]  /*05c0*/  LDS R4, [R4] ;  /* 0x0000000004047984 */ /* 0x000eb00000000800 */
[----:B01----:R-:W-:-:S04]  /*05d0*/  @P1 IMAD.U32 R5, R33, 0x10000, RZ ;  /* 0x0001000021051824 */ /* 0x003fc800078e00ff */
[----:B------:R-:W-:-:S04]  /*05e0*/  @P1 FFMA.FTZ R0, R5, UR15, R0 ;  /* 0x0000000f05001c23 */ /* 0x000fc80008010000 */
[----:B------:R-:W-:Y:S01]  /*05f0*/  FMUL.FTZ R0, R0, R0 ;  /* 0x0000000000007220 */ /* 0x000fe20000410000 */
[----:B--2---:R-:W-:-:S04]  /*0600*/  FMUL.FTZ R7, R4, R7 ;  /* 0x0000000704077220 */ /* 0x004fc80000410000 */
[----:B------:R-:W-:-:S04]  /*0610*/  FMUL.FTZ R7, R7, UR18 ;  /* 0x0000001207077c20 */ /* 0x000fc80008410000 */
[----:B------:R-:W-:-:S07]  /*0620*/  FFMA.FTZ R0, R20, R0, R7 ;  /* 0x0000000014007223 */ /* 0x000fce0000010007 */
.L_x_52:
[----:B---3--:R-:W-:Y:S05]  /*0630*/  BSYNC.RECONVERGENT B0 ;  /* 0x0000000000007941 */ /* 0x008fea0003800200 */
.L_x_51:
[----:B------:R-:W-:Y:S01]  /*0640*/  FMNMX.FTZ R4, |R0|, -3.40282346638528859812e+38, !PT ;  /* 0xff7fffff00047809 */ /* 0x000fe20007810200 */
[----:B------:R-:W-:Y:S01]  /*0650*/  BSSY.RECONVERGENT B0, `(.L_x_53) ;  /* 0x000002e000007945 */ /* 0x000fe20003800200 */
[C---:B------:R-:W-:Y:S02]  /*0660*/  ISETP.GT.AND P1, PT, R28.reuse, 0x1e, PT ;  /* 0x0000001e1c00780c */ /* 0x040fe40003f24270 */
[----:B------:R-:W-:Y:S01]  /*0670*/  ISETP.NE.AND P4, PT, R28, RZ, PT ;  /* 0x000000ff1c00720c */ /* 0x000fe20003f85270 */
[----:B-1----:R-:W1:Y:S02]  /*0680*/  SHFL.DOWN PT, R5, R4, 0x1, 0x1f ;  /* 0x08201f0004057f89 */ /* 0x002e6400000e0000 */
        /* <DEDUP_REMOVED lines=42> */
.L_x_54:
[----:B------:R-:W-:Y:S05]  /*0930*/  BSYNC.RECONVERGENT B0 ;  /* 0x0000000000007941 */ /* 0x000fea0003800200 */
.L_x_53:
[----:B------:R-:W-:Y:S06]  /*0940*/  BAR.SYNC.DEFER_BLOCKING 0x0 ;  /* 0x0000000000007b1d */ /* 0x000fec0000010000 */
[----:B------:R-:W-:Y:S01]  /*0950*/  BSSY.RECONVERGENT B0, `(.L_x_55) ;  /* 0x000000d000007945 */ /* 0x000fe20003800200 */
[----:B------:R-:W-:Y:S04]  /*0960*/  @!P1 STG.E desc[UR8][R16.64], R38 ;  /* 0x0000002610009986 */ /* 0x000fe8000c101908 */
[----:B--2---:R-:W1:Y:S02]  /*0970*/  @P1 LDS R38, [R36+0x834] ;  /* 0x0008340024261984 */ /* 0x004e640000000800 */
[----:B-1----:R1:W2:Y:S01]  /*0980*/  MUFU.RCP R5, R38 ;  /* 0x0000002600057308 */ /* 0x0022a20000001000 */
[----:B------:R-:W-:Y:S05]  /*0990*/  @!P0 BRA `(.L_x_56) ;  /* 0x0000000000208947 */ /* 0x000fea0003800000 */
[----:B------:R-:W3:Y:S01]  /*09a0*/  MUFU.SQRT R4, R0 ;  /* 0x0000000000047308 */ /* 0x000ee20000002000 */
[----:B0-----:R-:W-:Y:S01]  /*09b0*/  SHF.L.U32 R6, R33, 0x10, RZ ;  /* 0x0000001021067819 */ /* 0x001fe200000006ff */
[----:B---3--:R-:W-:-:S06]  /*09c0*/  FADD.FTZ R4, R4, UR16 ;  /* 0x0000001004047e21 */ /* 0x008fcc0008010000 */
[----:B------:R-:W0:Y:S02]  /*09d0*/  MUFU.RCP R4, R4 ;  /* 0x0000000400047308 */ /* 0x000e240000001000 */
[----:B0-----:R-:W-:-:S04]  /*09e0*/  FMUL.FTZ R35, R35, R4 ;  /* 0x0000000423237220 */ /* 0x001fc80000410000 */
[----:B------:R-:W-:-:S05]  /*09f0*/  FFMA.FTZ R35, -R35, UR17, R6 ;  /* 0x0000001123237c23 */ /* 0x000fca0008010106 */
[----:B------:R-:W-:-:S04]  /*0a00*/  F2FP.BF16.F32.PACK_AB R35, RZ, R35 ;  /* 0x00000023ff23723e */ /* 0x000fc800000010ff */
[----:B------:R-:W-:-:S07]  /*0a10*/  PRMT R33, R35, 0x7610, R33 ;  /* 0x0000761023217816 */ /* 0x000fce0000000021 */
.L_x_56:
[----:B------:R-:W-:Y:S05]  /*0a20*/  BSYNC.RECONVERGENT B0 ;  /* 0x0000000000007941 */ /* 0x000fea0003800200 */
.L_x_55:
[----:B--2---:R-:W-:Y:S01]  /*0a30*/  FMUL.FTZ R5, R0, R5 ;  /* 0x0000000500057220 */ /* 0x004fe20000410000 */
[----:B------:R-:W-:Y:S01]  /*0a40*/  IMAD.MOV.U32 R4, RZ, RZ, 0x2 ;  /* 0x00000002ff047424 */ /* 0x000fe200078e00ff */
[----:B------:R-:W-:Y:S01]  /*0a50*/  BAR.SYNC.DEFER_BLOCKING 0x0 ;  /* 0x0000000000007b1d */ /* 0x000fe20000010000 */
[----:B------:R-:W-:Y:S01]  /*0a60*/  LEA R32, R31, R32, 0x18 ;  /* 0x000000201f207211 */ /* 0x000fe200078ec0ff */
[----:B------:R-:W-:Y:S01]  /*0a70*/  IMAD.MOV.U32 R7, RZ, RZ, 0xbf ;  /* 0x000000bfff077424 */ /* 0x000fe200078e00ff */
[----:B------:R-:W-:Y:S01]  /*0a80*/  FSETP.GT.FTZ.AND P0, PT, R5, R26, PT ;  /* 0x0000001a0500720b */ /* 0x000fe20003f14000 */
[----:B------:R-:W-:Y:S02]  /*0a90*/  IMAD.MOV.U32 R17, RZ, RZ, 0xff ;  /* 0x000000ffff117424 */ /* 0x000fe400078e00ff */
[----:B------:R-:W-:Y:S01]  /*0aa0*/  IMAD.MOV.U32 R31, RZ, RZ, 0x3f800000 ;  /* 0x3f800000ff1f7424 */ /* 0x000fe200078e00ff */
[----:B------:R-:W-:Y:S09]  /*0ab0*/  BSSY.RECONVERGENT B0, `(.L_x_57) ;  /* 0x0000062000007945 */ /* 0x000ff20003800200 */
[----:B------:R-:W-:-:S02]  /*0ac0*/  @!P0 IMAD.MOV.U32 R4, RZ, RZ, RZ ;  /* 0x000000ffff048224 */ /* 0x000fc400078e00ff */
[----:B------:R-:W-:Y:S02]  /*0ad0*/  @!P0 IMAD.MOV.U32 R7, RZ, RZ, 0x3f ;  /* 0x0000003fff078424 */ /* 0x000fe400078e00ff */
[----:B------:R-:W-:Y:S02]  /*0ae0*/  IMAD.SHL.U32 R4, R4, 0x4, RZ ;  /* 0x0000000404047824 */ /* 0x000fe400078e00ff */
[----:B------:R-:W-:Y:S01]  /*0af0*/  @!P0 IMAD.MOV.U32 R17, RZ, RZ, 0x7f ;  /* 0x0000007fff118424 */ /* 0x000fe200078e00ff */
[----:B0-----:R0:W-:Y:S02]  /*0b00*/  STS.U16 [R34], R33 ;  /* 0x0000002122007388 */ /* 0x0011e40000000400 */
[C---:B------:R-:W-:Y:S01]  /*0b10*/  ISETP.EQ.AND P2, PT, R4.reuse, RZ, PT ;  /* 0x000000ff0400720c */ /* 0x040fe20003f42270 */
[----:B------:R-:W-:Y:S01]  /*0b20*/  NOP ;  /* 0x0000000000007918 */ /* 0x000fe20000000000 */
[C---:B------:R-:W-:Y:S01]  /*0b30*/  ISETP.EQ.AND P3, PT, R4.reuse, 0x4, PT ;  /* 0x000000040400780c */ /* 0x040fe20003f62270 */
[----:B------:R-:W-:Y:S01]  /*0b40*/  LDS.U16 R9, [R34] ;  /* 0x0000000022097984 */ /* 0x000fe20000000400 */
[----:B------:R-:W-:Y:S01]  /*0b50*/  ISETP.EQ.AND P4, PT, R4, 0x8, PT ;  /* 0x000000080400780c */ /* 0x000fe20003f82270 */
[----:B0-----:R-:W-:-:S02]  /*0b60*/  IMAD.MOV.U32 R33, RZ, RZ, R26 ;  /* 0x000000ffff217224 */ /* 0x001fc400078e001a */
[----:B------:R-:W-:Y:S06]  /*0b70*/  @!P1 STS [R32+0xa40], R19 ;  /* 0x000a401320009388 */ /* 0x000fec0000000800 */
[----:B------:R-:W-:Y:S02]  /*0b80*/  @P2 IMAD.MOV.U32 R4, RZ, RZ, R27 ;  /* 0x000000ffff042224 */ /* 0x000fe400078e001b */
[----:B------:R-:W-:Y:S02]  /*0b90*/  @!P0 IMAD.MOV.U32 R33, RZ, RZ, -0x40800000 ;  /* 0xbf800000ff218424 */ /* 0x000fe400078e00ff */
[----:B------:R-:W-:-:S02]  /*0ba0*/  @!P0 IMAD.MOV.U32 R31, RZ, RZ, R26 ;  /* 0x000000ffff1f8224 */ /* 0x000fc400078e001a */
[----:B------:R-:W-:Y:S02]  /*0bb0*/  @P3 IMAD.MOV.U32 R4, RZ, RZ, R26 ;  /* 0x000000ffff043224 */ /* 0x000fe400078e001a */
[----:B------:R-:W-:Y:S01]  /*0bc0*/  @P4 IMAD.MOV.U32 R4, RZ, RZ, R25 ;  /* 0x000000ffff044224 */ /* 0x000fe200078e0019 */
[----:B------:R-:W-:Y:S04]  /*0bd0*/  BAR.SYNC.DEFER_BLOCKING 0x0 ;  /* 0x0000000000007b1d */ /* 0x000fe80000010000 */
[----:B------:R-:W-:-:S13]  /*0be0*/  FSETP.GT.FTZ.AND P6, PT, R5, R4, PT ;  /* 0x000000040500720b */ /* 0x000fda0003fd4000 */
[C---:B------:R-:W-:Y:S02]  /*0bf0*/  @!P6 VIADD R6, R7.reuse, 0xffffffe0 ;  /* 0xffffffe00706e836 */ /* 0x040fe40000000000 */
[----:B------:R-:W-:Y:S02]  /*0c00*/  @P6 VIADD R6, R7, 0x20 ;  /* 0x0000002007066836 */ /* 0x000fe40000000000 */
[--C-:B------:R-:W-:Y:S02]  /*0c10*/  @!P6 IMAD.MOV.U32 R31, RZ, RZ, R4.reuse ;  /* 0x000000ffff1fe224 */ /* 0x100fe400078e0004 */
[----:B------:R-:W-:Y:S01]  /*0c20*/  @P6 IMAD.MOV.U32 R33, RZ, RZ, R4 ;  /* 0x000000ffff216224 */ /* 0x000fe200078e0004 */
[----:B------:R-:W-:-:S06]  /*0c30*/  LEA R40, R6, R29, 0x2 ;  /* 0x0000001d06287211 */ /* 0x000fcc00078e10ff */
[----:B------:R-:W0:Y:S02]  /*0c40*/  LDS R40, [R40] ;  /* 0x0000000028287984 */ /* 0x000e240000000800 */
[----:B0-----:R-:W-:-:S13]  /*0c50*/  FSETP.GT.FTZ.AND P5, PT, R5, R40, PT ;  /* 0x000000280500720b */ /* 0x001fda0003fb4000 */
[C---:B-1----:R-:W-:Y:S02]  /*0c60*/  @!P5 VIADD R38, R6.reuse, 0xfffffff0 ;  /* 0xfffffff00626d836 */ /* 0x042fe40000000000 */
[----:B------:R-:W-:Y:S02]  /*0c70*/  @P5 VIADD R38, R6, 0x10 ;  /* 0x0000001006265836 */ /* 0x000fe40000000000 */
[--C-:B------:R-:W-:Y:S02]  /*0c80*/  @!P5 IMAD.MOV.U32 R31, RZ, RZ, R40.reuse ;  /* 0x000000ffff1fd224 */ /* 0x100fe400078e0028 */
[----:B------:R-:W-:Y:S02]  /*0c90*/  IMAD R10, R38, 0x4, R29 ;  /* 0x00000004260a7824 */ /* 0x000fe400078e021d */
[----:B------:R-:W-:-:S03]  /*0ca0*/  @P5 IMAD.MOV.U32 R33, RZ, RZ, R40 ;  /* 0x000000ffff215224 */ /* 0x000fc600078e0028 */
[----:B------:R0:W1:Y:S02]  /*0cb0*/  LDS R42, [R10] ;  /* 0x000000000a2a7984 */ /* 0x0000640000000800 */
[----:B0-----:R-:W-:Y:S02]  /*0cc0*/  IMAD.MOV.U32 R10, RZ, RZ, 0x7f ;  /* 0x0000007fff0a7424 */ /* 0x001fe400078e00ff */
[----:B------:R-:W-:Y:S02]  /*0cd0*/  @!P0 IMAD.MOV.U32 R10, RZ, RZ, RZ ;  /* 0x000000ffff0a8224 */ /* 0x000fe400078e00ff */
[----:B------:R-:W-:Y:S01]  /*0ce0*/  @P6 IMAD.MOV.U32 R10, RZ, RZ, R7 ;  /* 0x000000ffff0a6224 */ /* 0x000fe200078e0007 */
[----:B------:R-:W-:Y:S01]  /*0cf0*/  @P5 MOV R10, R6 ;  /* 0x00000006000a5202 */ /* 0x000fe20000000f00 */
[----:B------:R-:W-:-:S04]  /*0d00*/  @P6 IMAD.MOV.U32 R7, RZ, RZ, R17 ;  /* 0x000000ffff076224 */ /* 0x000fc800078e0011 */
[----:B------:R-:W-:Y:S02]  /*0d10*/  @P5 IMAD.MOV.U32 R6, RZ, RZ, R7 ;  /* 0x000000ffff065224 */ /* 0x000fe400078e0007 */
[----:B------:R-:W-:Y:S01]  /*0d20*/  LDS R7, [R32+0xa40] ;  /* 0x000a400020077984 */ /* 0x000fe20000000800 */
[----:B-1----:R-:W-:-:S13]  /*0d30*/  FSETP.GT.FTZ.AND P4, PT, R5, R42, PT ;  /* 0x0000002a0500720b */ /* 0x002fda0003f94000 */
[C---:B------:R-:W-:Y:S02]  /*0d40*/  @!P4 VIADD R36, R38.reuse, 0xfffffff8 ;  /* 0xfffffff82624c836 */ /* 0x040fe40000000000 */
[----:B------:R-:W-:Y:S02]  /*0d50*/  @P4 VIADD R36, R38, 0x8 ;  /* 0x0000000826244836 */ /* 0x000fe40000000000 */
[--C-:B------:R-:W-:Y:S02]  /*0d60*/  @!P4 IMAD.MOV.U32 R31, RZ, RZ, R42.reuse ;  /* 0x000000ffff1fc224 */ /* 0x100fe400078e002a */
        /* <DEDUP_REMOVED lines=17> */
[--C-:B------:R-:W-:Y:S01]  /*0e80*/  @!P2 IMAD.MOV.U32 R31, RZ, RZ, R37.reuse ;  /* 0x000000ffff1fa224 */ /* 0x100fe200078e0025 */
[----:B------:R-:W-:Y:S01]  /*0e90*/  @P2 MOV R10, R8 ;  /* 0x00000008000a2202 */ /* 0x000fe20000000f00 */
[----:B------:R-:W-:Y:S02]  /*0ea0*/  @P2 IMAD.MOV.U32 R33, RZ, RZ, R37 ;  /* 0x000000ffff212224 */ /* 0x000fe400078e0025 */
[----:B------:R-:W-:Y:S02]  /*0eb0*/  IMAD R35, R16, 0x4, R29 ;  /* 0x0000000410237824 */ /* 0x000fe400078e021d */
[----:B------:R-:W-:-:S04]  /*0ec0*/  @P2 IMAD.MOV.U32 R8, RZ, RZ, R36 ;  /* 0x000000ffff082224 */ /* 0x000fc800078e0024 */
[----:B------:R-:W0:Y:S02]  /*0ed0*/  LDS R35, [R35] ;  /* 0x0000000023237984 */ /* 0x000e240000000800 */
[----:B0-----:R-:W-:-:S13]  /*0ee0*/  FSETP.GT.FTZ.AND P0, PT, R5, R35, PT ;  /* 0x000000230500720b */ /* 0x001fda0003f14000 */
[C---:B------:R-:W-:Y:S01]  /*0ef0*/  @!P0 VIADD R11, R16.reuse, 0xffffffff ;  /* 0xffffffff100b8836 */ /* 0x040fe20000000000 */
[----:B------:R-:W-:Y:S01]  /*0f00*/  @P0 IADD3 R11, PT, PT, R16, 0x1, RZ ;  /* 0x00000001100b0810 */ /* 0x000fe20007ffe0ff */
[--C-:B------:R-:W-:Y:S02]  /*0f10*/  @!P0 IMAD.MOV.U32 R31, RZ, RZ, R35.reuse ;  /* 0x000000ffff1f8224 */ /* 0x100fe400078e0023 */
        /* <DEDUP_REMOVED lines=14> */
[----:B------:R-:W-:-:S03]  /*1000*/  ISETP.GE.AND P0, PT, R30, R7, PT ;  /* 0x000000071e00720c */ /* 0x000fc60003f06270 */
[----:B------:R-:W-:-:S05]  /*1010*/  IMAD R4, R16, 0x4, R29 ;  /* 0x0000000410047824 */ /* 0x000fca00078e021d */
[----:B------:R-:W0:Y:S05]  /*1020*/  LDS R5, [R4] ;  /* 0x0000000004057984 */ /* 0x000e2a0000000800 */
[----:B------:R1:W-:Y:S01]  /*1030*/  @!P0 STG.E.U16 desc[UR8][R14.64], R9 ;  /* 0x000000090e008986 */ /* 0x0003e2000c101508 */
[----:B0-----:R-:W-:-:S04]  /*1040*/  LOP3.LUT R5, R5, R0, RZ, 0x3c, !PT ;  /* 0x0000000005057212 */ /* 0x001fc800078e3cff */
[----:B------:R-:W-:Y:S02]  /*1050*/  ISETP.GT.AND P0, PT, R5, -0x1, PT ;  /* 0xffffffff0500780c */ /* 0x000fe40003f04270 */
[----:B------:R-:W-:-:S11]  /*1060*/  PRMT R5, R16, 0x7610, R5 ;  /* 0x0000761010057816 */ /* 0x000fd60000000005 */
[----:B-1----:R-:W-:Y:S05]  /*1070*/  @P0 BRA `(.L_x_58) ;  /* 0x0000000000140947 */ /* 0x002fea0003800000 */
[----:B------:R-:W-:-:S13]  /*1080*/  FSETP.GT.FTZ.AND P0, PT, R0, RZ, PT ;  /* 0x000000ff0000720b */ /* 0x000fda0003f14000 */
[----:B------:R-:W-:-:S05]  /*1090*/  @P0 VIADD R4, R5, 0x1 ;  /* 0x0000000105040836 */ /* 0x000fca0000000000 */
[----:B------:R-:W-:-:S05]  /*10a0*/  @P0 PRMT R5, R4, 0x7610, R5 ;  /* 0x0000761004050816 */ /* 0x000fca0000000005 */
[----:B------:R-:W-:-:S05]  /*10b0*/  @!P0 VIADD R4, R5, 0xffffffff ;  /* 0xffffffff05048836 */ /* 0x000fca0000000000 */
[----:B------:R-:W-:-:S07]  /*10c0*/  @!P0 PRMT R5, R4, 0x7610, R5 ;  /* 0x0000761004058816 */ /* 0x000fce0000000005 */
.L_x_58:
[----:B------:R-:W-:Y:S05]  /*10d0*/  BSYNC.RECONVERGENT B0 ;  /* 0x0000000000007941 */ /* 0x000fea0003800200 */
.L_x_57:
        /* <DEDUP_REMOVED lines=14> */
.L_x_60:
        /* <DEDUP_REMOVED lines=12> */
.L_x_1947:


//--------------------- .text._Z35kOptimizerStatic8bit1StateBlockwiseI6__halfLi2ELi256ELi1EEvPT_S2_PhfffifPfS4_ffbi --------------------------
	.section	.text._Z35kOptimizerStatic8bit1StateBlockwiseI6__halfLi2ELi256ELi1EEvPT_S2_PhfffifPfS4_ffbi,"ax",@progbits
	.align	128
        .global         _Z35kOptimizerStatic8bit1StateBlockwiseI6__halfLi2ELi256ELi1EEvPT_S2_PhfffifPfS4_ffbi
        .type           _Z35kOptimizerStatic8bit1StateBlockwiseI6__halfLi2ELi256ELi1EEvPT_S2_PhfffifPfS4_ffbi,@function
        .size           _Z35kOptimizerStatic8bit1StateBlockwiseI6__halfLi2ELi256ELi1EEvPT_S2_PhfffifPfS4_ffbi,(.L_x_1948 - _Z35kOptimizerStatic8bit1StateBlockwiseI6__halfLi2ELi256ELi1EEvPT_S2_PhfffifPfS4_ffbi)
        .other          _Z35kOptimizerStatic8bit1StateBlockwiseI6__halfLi2ELi256ELi1EEvPT_S2_PhfffifPfS4_ffbi,@"STO_CUDA_ENTRY STV_DEFAULT"
_Z35kOptimizerStatic8bit1StateBlockwiseI6__halfLi2ELi256ELi1EEvPT_S2_PhfffifPfS4_ffbi:
.text._Z35kOptimizerStatic8bit1StateBlockwiseI6__halfLi2ELi256ELi1EEvPT_S2_PhfffifPfS4_ffbi:
        /* <DEDUP_REMOVED lines=44> */
.L_x_69:
        /* <DEDUP_REMOVED lines=33> */
[----:B0-----:R-:W-:Y:S01]  /*04d0*/  HADD2.F32 R35, -RZ, R35.H0_H0 ;  /* 0x20000023ff237230 */ /* 0x001fe20000004100 */
        /* <DEDUP_REMOVED lines=15> */
[----:B01----:R-:W-:-:S05]  /*05d0*/  @P1 HADD2.F32 R5, -RZ, R33.H0_H0 ;  /* 0x20000021ff051230 */ /* 0x003fca0000004100 */
[----:B------:R-:W-:-:S04]  /*05e0*/  @P1 FFMA.FTZ R0, R5, UR15, R0 ;  /* 0x0000000f05001c23 */ /* 0x000fc80008010000 */
[----:B------:R-:W-:Y:S01]  /*05f0*/  FMUL.FTZ R0, R0, R0 ;  /* 0x0000000000007220 */ /* 0x000fe20000410000 */
[----:B--2---:R-:W-:-:S04]  /*0600*/  FMUL.FTZ R7, R4, R7 ;  /* 0x0000000704077220 */ /* 0x004fc80000410000 */
[----:B------:R-:W-:-:S04]  /*0610*/  FMUL.FTZ R7, R7, UR18 ;  /* 0x0000001207077c20 */ /* 0x000fc80008410000 */
[----:B------:R-:W-:-:S07]  /*0620*/  FFMA.FTZ R0, R20, R0, R7 ;  /* 0x0000000014007223 */ /* 0x000fce0000010007 */
.L_x_62:
[----:B---3--:R-:W-:Y:S05]  /*0630*/  BSYNC.RECONVERGENT B0 ;  /* 0x0000000000007941 */ /* 0x008fea0003800200 */
.L_x_61:
        /* <DEDUP_REMOVED lines=47> */
.L_x_64:
[----:B------:R-:W-:Y:S05]  /*0930*/  BSYNC.RECONVERGENT B0 ;  /* 0x0000000000007941 */ /* 0x000fea0003800200 */
.L_x_63:
[----:B------:R-:W-:Y:S06]  /*0940*/  BAR.SYNC.DEFER_BLOCKING 0x0 ;  /* 0x0000000000007b1d */ /* 0x000fec0000010000 */
[----:B------:R-:W-:Y:S01]  /*0950*/  BSSY.RECONVERGENT B0, `(.L_x_65) ;  /* 0x000000c000007945 */ /* 0x000fe20003800200 */
[----:B------:R-:W-:Y:S04]  /*0960*/  @!P1 STG.E desc[UR8][R16.64], R38 ;  /* 0x0000002610009986 */ /* 0x000fe8000c101908 */
[----:B--2---:R-:W1:Y:S02]  /*0970*/  @P1 LDS R38, [R36+0x834] ;  /* 0x0008340024261984 */ /* 0x004e640000000800 */
[----:B-1----:R1:W2:Y:S01]  /*0980*/  MUFU.RCP R5, R38 ;  /* 0x0000002600057308 */ /* 0x0022a20000001000 */
[----:B------:R-:W-:Y:S05]  /*0990*/  @!P0 BRA `(.L_x_66) ;  /* 0x00000000001c8947 */ /* 0x000fea0003800000 */
[----:B------:R-:W3:Y:S01]  /*09a0*/  MUFU.SQRT R4, R0 ;  /* 0x0000000000047308 */ /* 0x000ee20000002000 */
[----:B0-----:R-:W-:Y:S02]  /*09b0*/  HADD2.F32 R6, -RZ, R33.H0_H0 ;  /* 0x20000021ff067230 */ /* 0x001fe40000004100 */
[----:B---3--:R-:W-:-:S06]  /*09c0*/  FADD.FTZ R4, R4, UR16 ;  /* 0x0000001004047e21 */ /* 0x008fcc0008010000 */
[----:B------:R-:W0:Y:S02]  /*09d0*/  MUFU.RCP R4, R4 ;  /* 0x0000000400047308 */ /* 0x000e240000001000 */
[----:B0-----:R-:W-:-:S04]  /*09e0*/  FMUL.FTZ R35, R35, R4 ;  /* 0x0000000423237220 */ /* 0x001fc80000410000 */
[----:B------:R-:W-:-:S05]  /*09f0*/  FFMA.FTZ R33, -R35, UR17, R6 ;  /* 0x0000001123217c23 */ /* 0x000fca0008010106 */
[----:B------:R-:W-:-:S07]  /*0a00*/  F2FP.F16.F32.PACK_AB R33, RZ, R33 ;  /* 0x00000021ff21723e */ /* 0x000fce00000000ff */
.L_x_66:
[----:B------:R-:W-:Y:S05]  /*0a10*/  BSYNC.RECONVERGENT B0 ;  /* 0x0000000000007941 */ /* 0x000fea0003800200 */
.L_x_65:
        /* <DEDUP_REMOVED lines=11> */
[----:B------:R-:W-:Y:S01]  /*0ad0*/  @!P0 IMAD.MOV.U32 R17, RZ, RZ, 0x7f ;  /* 0x0000007fff118424 */ /* 0x000fe200078e00ff */
[----:B------:R-:W-:Y:S01]  /*0ae0*/  SHF.L.U32 R4, R4, 0x2, RZ ;  /* 0x0000000204047819 */ /* 0x000fe200000006ff */
[--C-:B------:R-:W-:Y:S01]  /*0af0*/  @!P0 IMAD.MOV.U32 R31, RZ, RZ, R26.reuse ;  /* 0x000000ffff1f8224 */ /* 0x100fe200078e001a */
        /* <DEDUP_REMOVED lines=10> */
[----:B------:R-:W-:-:S02]  /*0ba0*/  @P3 IMAD.MOV.U32 R4, RZ, RZ, R26 ;  /* 0x000000ffff043224 */ /* 0x000fc400078e001a */
[----:B------:R-:W-:Y:S01]  /*0bb0*/  @P4 IMAD.MOV.U32 R4, RZ, RZ, R25 ;  /* 0x000000ffff044224 */ /* 0x000fe200078e0019 */
[----:B------:R-:W-:Y:S04]  /*0bc0*/  BAR.SYNC.DEFER_BLOCKING 0x0 ;  /* 0x0000000000007b1d */ /* 0x000fe80000010000 */
        /* <DEDUP_REMOVED lines=8> */
[C---:B-1----:R-:W-:Y:S02]  /*0c50*/  @!P5 VIADD R38, R6.reuse, 0xfffffff0 ;  /* 0xfffffff00626d836 */ /* 0x042fe40000000000 */
[----:B------:R-:W-:Y:S02]  /*0c60*/  @P5 VIADD R38, R6, 0x10 ;  /* 0x0000001006265836 */ /* 0x000fe40000000000 */
[--C-:B------:R-:W-:Y:S02]  /*0c70*/  @!P5 IMAD.MOV.U32 R31, RZ, RZ, R40.reuse ;  /* 0x000000ffff1fd224 */ /* 0x100fe400078e0028 */
[----:B------:R-:W-:Y:S01]  /*0c80*/  @P5 IMAD.MOV.U32 R33, RZ, RZ, R40 ;  /* 0x000000ffff215224 */ /* 0x000fe200078e0028 */
[----:B------:R-:W-:-:S05]  /*0c90*/  LEA R10, R38, R29, 0x2 ;  /* 0x0000001d260a7211 */ /* 0x000fca00078e10ff */
[----:B------:R0:W1:Y:S02]  /*0ca0*/  LDS R42, [R10] ;  /* 0x000000000a2a7984 */ /* 0x0000640000000800 */
[----:B0-----:R-:W-:Y:S02]  /*0cb0*/  HFMA2 R10, -RZ, RZ, 0, 7.569789886474609375e-06 ;  /* 0x0000007fff0a7431 */ /* 0x001fe400000001ff */
[----:B------:R-:W-:Y:S02]  /*0cc0*/  @!P0 IMAD.MOV.U32 R10, RZ, RZ, RZ ;  /* 0x000000ffff0a8224 */ /* 0x000fe400078e00ff */
[----:B------:R-:W-:Y:S02]  /*0cd0*/  @P6 IMAD.MOV.U32 R10, RZ, RZ, R7 ;  /* 0x000000ffff0a6224 */ /* 0x000fe400078e0007 */
[----:B------:R-:W-:Y:S02]  /*0ce0*/  @P6 IMAD.MOV.U32 R7, RZ, RZ, R17 ;  /* 0x000000ffff076224 */ /* 0x000fe400078e0011 */
[----:B------:R-:W-:-:S03]  /*0cf0*/  @P5 IMAD.MOV.U32 R10, RZ, RZ, R6 ;  /* 0x000000ffff0a5224 */ /* 0x000fc600078e0006 */
[----:B------:R-:W-:Y:S02]  /*0d00*/  @P5 MOV R6, R7 ;  /* 0x0000000700065202 */ /* 0x000fe40000000f00 */
        /* <DEDUP_REMOVED lines=59> */
.L_x_68:
[----:B------:R-:W-:Y:S05]  /*10c0*/  BSYNC.RECONVERGENT B0 ;  /* 0x0000000000007941 */ /* 0x000fea0003800200 */
.L_x_67:
        /* <DEDUP_REMOVED lines=14> */
.L_x_70:
        /* <DEDUP_REMOVED lines=13> */
.L_x_1948:


//--------------------- .text._Z35kOptimizerStatic8bit1StateBlockwiseIfLi2ELi256ELi1EEvPT_S1_PhfffifPfS3_ffbi --------------------------
	.section	.text._Z35kOptimizerStatic8bit1StateBlockwiseIfLi2ELi256ELi1EEvPT_S1_PhfffifPfS3_ffbi,"ax",@progbits
	.align	128
        .global         _Z35kOptimizerStatic8bit1StateBlockwiseIfLi2ELi256ELi1EEvPT_S1_PhfffifPfS3_ffbi
        .type           _Z35kOptimizerStatic8bit1StateBlockwiseIfLi2ELi256ELi1EEvPT_S1_PhfffifPfS3_ffbi,@function
        .size           _Z35kOptimizerStatic8bit1StateBlockwiseIfLi2ELi256ELi1EEvPT_S1_PhfffifPfS3_ffbi,(.L_x_1949 - _Z35kOptimizerStatic8bit1StateBlockwiseIfLi2ELi256ELi1EEvPT_S1_PhfffifPfS3_ffbi)
        .other          _Z35kOptimizerStatic8bit1StateBlockwiseIfLi2ELi256ELi1EEvPT_S1_PhfffifPfS3_ffbi,@"STO_CUDA_ENTRY STV_DEFAULT"
_Z35kOptimizerStatic8bit1StateBlockwiseIfLi2ELi256ELi1EEvPT_S1_PhfffifPfS3_ffbi:
.text._Z35kOptimizerStatic8bit1StateBlockwiseIfLi2ELi256ELi1EEvPT_S1_PhfffifPfS3_ffbi:
        /* <DEDUP_REMOVED lines=30> */
[----:B------:R-:W1:Y:S01]  /*01e0*/  LDC R23, c[0x0][0x3cc] ;  /* 0x0000f300ff177b82 */ /* 0x000e620000000800 */
[----:B------:R-:W-:Y:S01]  /*01f0*/  LOP3.LUT R24, R24, 0x7c, RZ, 0xc0, !PT ;  /* 0x0000007c18187812 */ /* 0x000fe200078ec0ff */
[----:B------:R-:W1:Y:S01]  /*0200*/  LDCU.64 UR12, c[0x0][0x390] ;  /* 0x00007200ff0c77ac */ /* 0x000e620008000a00 */
[----:B------:R-:W5:Y:S01]  /*0210*/  S2R R19, SR_LANEID ;  /* 0x0000000000137919 */ /* 0x000f620000000000 */
[----:B------:R-:W1:Y:S04]  /*0220*/  LDCU.64 UR14, c[0x0][0x380] ;  /* 0x00007000ff0e77ac */ /* 0x000e680008000a00 */
[----:B0-----:R-:W0:Y:S01]  /*0230*/  LDC.64 R2, c[0x0][0x3b8] ;  /* 0x0000ee00ff027b82 */ /* 0x001e220000000a00 */
[----:B------:R-:W-:Y:S01]  /*0240*/  ULEA UR5, UR6, UR5, 0x18 ;  /* 0x0000000506057291 */ /* 0x000fe2000f8ec0ff */
[----:B---3--:R-:W-:Y:S01]  /*0250*/  FADD.FTZ R27, -R27, 1 ;  /* 0x3f8000001b1b7421 */ /* 0x008fe20000010100 */
[----:B--2-45:R-:W-:-:S10]  /*0260*/  IMAD.IADD R26, R26, 0x1, R19 ;  /* 0x000000011a1a7824 */ /* 0x034fd400078e0213 */
.L_x_75:
        /* <DEDUP_REMOVED lines=33> */
[----:B------:R-:W-:Y:S01]  /*0480*/  UPRMT UR6, UR9, 0x8880, URZ ;  /* 0x0000888009067896 */ /* 0x000fe200080000ff */
[----:B-1----:R-:W-:Y:S02]  /*0490*/  FSETP.NEU.FTZ.AND P0, PT, R32, RZ, PT ;  /* 0x000000ff2000720b */ /* 0x002fe40003f1d000 */
[----:B------:R-:W-:-:S03]  /*04a0*/  SHF.R.U32.HI R17, RZ, 0x8, R25 ;  /* 0x00000008ff117819 */ /* 0x000fc60000011619 */
[----:B------:R-:W-:Y:S02]  /*04b0*/  ISETP.EQ.OR P0, PT, RZ, UR6, P0 ;  /* 0x00000006ff007c0c */ /* 0x000fe40008702670 */
[----:B0-----:R-:W-:-:S11]  /*04c0*/  IMAD.WIDE.U32 R16, R17, 0x4, R2 ;  /* 0x0000000411107825 */ /* 0x001fd600078e0002 */
[----:B--2---:R-:W-:Y:S01]  /*04d0*/  @P0 LEA R7, R5, R18, 0x2 ;  /* 0x0000001205070211 */ /* 0x004fe200078e10ff */
[----:B------:R-:W0:Y:S08]  /*04e0*/  @P0 LDC R9, c[0x0][0x398] ;  /* 0x0000e600ff090b82 */ /* 0x000e300000000800 */
[----:B------:R-:W1:Y:S01]  /*04f0*/  @P0 LDC.64 R4, c[0x0][0x3c0] ;  /* 0x0000f000ff040b82 */ /* 0x000e620000000a00 */
[----:B---3--:R-:W-:Y:S01]  /*0500*/  STS [R31], R8 ;  /* 0x000000081f007388 */ /* 0x008fe20000000800 */
[----:B------:R-:W-:-:S03]  /*0510*/  NOP ;  /* 0x0000000000007918 */ /* 0x000fc60000000000 */
[----:B------:R-:W2:Y:S01]  /*0520*/  @P0 LDG.E R10, desc[UR10][R16.64] ;  /* 0x0000000a100a0981 */ /* 0x000ea2000c1e1900 */
[----:B-1----:R-:W-:Y:S01]  /*0530*/  FSETP.GT.AND P1, PT, R4, RZ, P0 ;  /* 0x000000ff0400720b */ /* 0x002fe20000724000 */
[----:B------:R-:W-:Y:S01]  /*0540*/  @P0 FMUL.FTZ R6, R32, R5 ;  /* 0x0000000520060220 */ /* 0x000fe20000410000 */
[----:B------:R-:W-:Y:S01]  /*0550*/  ISETP.NE.AND P4, PT, R19, RZ, PT ;  /* 0x000000ff1300720c */ /* 0x000fe20003f85270 */
[----:B------:R-:W-:Y:S01]  /*0560*/  @P0 LDS R7, [R7] ;  /* 0x0000000007070984 */ /* 0x000fe20000000800 */
[----:B------:R-:W-:Y:S03]  /*0570*/  BSSY.RECONVERGENT B0, `(.L_x_71) ;  /* 0x0000033000007945 */ /* 0x000fe60003800200 */
[----:B------:R-:W1:Y:S06]  /*0580*/  LDS R33, [R31] ;  /* 0x000000001f217984 */ /* 0x000e6c0000000800 */
[----:B-1----:R-:W-:Y:S01]  /*0590*/  @P1 FFMA.FTZ R6, R33, R4, R6 ;  /* 0x0000000421061223 */ /* 0x002fe20000010006 */
[----:B------:R-:W-:-:S03]  /*05a0*/  ISETP.GT.AND P1, PT, R19, 0x1e, PT ;  /* 0x0000001e1300780c */ /* 0x000fc60003f24270 */
[----:B------:R-:W-:Y:S01]  /*05b0*/  @P0 FMUL.FTZ R6, R6, R6 ;  /* 0x0000000606060220 */ /* 0x000fe20000410000 */
[----:B--2---:R-:W-:-:S04]  /*05c0*/  @P0 FMUL.FTZ R10, R7, R10 ;  /* 0x0000000a070a0220 */ /* 0x004fc80000410000 */
[----:B0-----:R-:W-:-:S04]  /*05d0*/  @P0 FMUL.FTZ R10, R10, R9 ;  /* 0x000000090a0a0220 */ /* 0x001fc80000410000 */
        /* <DEDUP_REMOVED lines=44> */
.L_x_72:
[----:B------:R-:W-:Y:S05]  /*08a0*/  BSYNC.RECONVERGENT B0 ;  /* 0x0000000000007941 */ /* 0x000fea0003800200 */
.L_x_71:
[----:B------:R-:W-:Y:S01]  /*08b0*/  BAR.SYNC.DEFER_BLOCKING 0x0 ;  /* 0x0000000000007b1d */ /* 0x000fe20000010000 */
[----:B------:R-:W-:Y:S02]  /*08c0*/  ULEA UR6, UR8, UR7, 0x18 ;  /* 0x0000000708067291 */ /* 0x000fe4000f8ec0ff */
        /* <DEDUP_REMOVED lines=11> */
[----:B------:R-:W-:Y:S03]  /*0980*/  BAR.SYNC.DEFER_BLOCKING 0x0 ;  /* 0x0000000000007b1d */ /* 0x000fe60000010000 */
[----:B---3--:R-:W-:Y:S01]  /*0990*/  @P0 FFMA.FTZ R33, -R32, R8, R33 ;  /* 0x0000000820210223 */ /* 0x008fe20000010121 */
[----:B------:R-:W-:Y:S02]  /*09a0*/  IMAD.MOV.U32 R32, RZ, RZ, R21 ;  /* 0x000000ffff207224 */ /* 0x000fe400078e0015 */
[----:B0-----:R-:W0:Y:S02]  /*09b0*/  MUFU.RCP R5, R34 ;  /* 0x0000002200057308 */ /* 0x001e240000001000 */
[----:B------:R-:W-:Y:S01]  /*09c0*/  STS [R31], R33 ;  /* 0x000000211f007388 */ /* 0x000fe20000000800 */
[----:B------:R-:W-:Y:S01]  /*09d0*/  NOP ;  /* 0x0000000000007918 */ /* 0x000fe20000000000 */
[----:B0-----:R-:W-:Y:S01]  /*09e0*/  FMUL.FTZ R4, R28, R5 ;  /* 0x000000051c047220 */ /* 0x001fe20000410000 */
[----:B------:R-:W-:Y:S01]  /*09f0*/  IMAD.MOV.U32 R5, RZ, RZ, 0x2 ;  /* 0x00000002ff057424 */ /* 0x000fe200078e00ff */
[----:B------:R-:W-:Y:S03]  /*0a00*/  LDS R7, [R31] ;  /* 0x000000001f077984 */ /* 0x000fe60000000800 */
[----:B------:R-:W-:Y:S01]  /*0a10*/  FSETP.GT.FTZ.AND P3, PT, R4, R21, PT ;  /* 0x000000150400720b */ /* 0x000fe20003f74000 */
[----:B------:R-:W-:-:S12]  /*0a20*/  @!P1 STS [UR6+0xc40], R29 ;  /* 0x000c401dff009988 */ /* 0x000fd80008000806 */
[----:B------:R-:W-:Y:S01]  /*0a30*/  @!P3 IMAD.MOV.U32 R5, RZ, RZ, RZ ;  /* 0x000000ffff05b224 */ /* 0x000fe200078e00ff */
[----:B------:R-:W-:Y:S02]  /*0a40*/  @!P3 MOV R6, 0x3f ;  /* 0x0000003f0006b802 */ /* 0x000fe40000000f00 */
[----:B------:R-:W-:Y:S01]  /*0a50*/  @!P3 MOV R32, 0xbf800000 ;  /* 0xbf8000000020b802 */ /* 0x000fe20000000f00 */
[----:B------:R-:W-:Y:S01]  /*0a60*/  IMAD.SHL.U32 R5, R5, 0x4, RZ ;  /* 0x0000000405057824 */ /* 0x000fe200078e00ff */
[----:B------:R-:W-:Y:S04]  /*0a70*/  BAR.SYNC.DEFER_BLOCKING 0x0 ;  /* 0x0000000000007b1d */ /* 0x000fe80000010000 */
[C---:B------:R-:W-:Y:S02]  /*0a80*/  ISETP.EQ.AND P2, PT, R5.reuse, RZ, PT ;  /* 0x000000ff0500720c */ /* 0x040fe40003f42270 */
[----:B------:R-:W-:-:S02]  /*0a90*/  ISETP.EQ.AND P4, PT, R5, 0x4, PT ;  /* 0x000000040500780c */ /* 0x000fc40003f82270 */
[----:B------:R-:W-:-:S09]  /*0aa0*/  ISETP.EQ.AND P5, PT, R5, 0x8, PT ;  /* 0x000000080500780c */ /* 0x000fd20003fa2270 */
[----:B------:R-:W-:Y:S02]  /*0ab0*/  @P2 IMAD.MOV.U32 R5, RZ, RZ, R20 ;  /* 0x000000ffff052224 */ /* 0x000fe400078e0014 */
[----:B------:R-:W-:Y:S02]  /*0ac0*/  @P4 IMAD.MOV.U32 R5, RZ, RZ, R21 ;  /* 0x000000ffff054224 */ /* 0x000fe400078e0015 */
[----:B------:R-:W-:-:S05]  /*0ad0*/  @P5 IMAD.MOV.U32 R5, RZ, RZ, R22 ;  /* 0x000000ffff055224 */ /* 0x000fca00078e0016 */
        /* <DEDUP_REMOVED lines=15> */
[----:B------:R0:W1:Y:S02]  /*0bd0*/  LDS R39, [R10] ;  /* 0x000000000a277984 */ /* 0x0000640000000800 */
[----:B0-----:R-:W-:Y:S02]  /*0be0*/  IMAD.MOV.U32 R10, RZ, RZ, 0xff ;  /* 0x000000ffff0a7424 */ /* 0x001fe400078e00ff */
[----:B------:R-:W-:-:S04]  /*0bf0*/  @!P3 IMAD.MOV.U32 R10, RZ, RZ, 0x7f ;  /* 0x0000007fff0ab424 */ /* 0x000fc800078e00ff */
[----:B------:R-:W-:-:S04]  /*0c00*/  @P2 IMAD.MOV.U32 R6, RZ, RZ, R10 ;  /* 0x000000ffff062224 */ /* 0x000fc800078e000a */
[----:B------:R-:W-:Y:S01]  /*0c10*/  @P0 IMAD.MOV.U32 R9, RZ, RZ, R6 ;  /* 0x000000ffff090224 */ /* 0x000fe200078e0006 */
[----:B-1----:R-:W-:-:S13]  /*0c20*/  FSETP.GT.FTZ.AND P6, PT, R4, R39, PT ;  /* 0x000000270400720b */ /* 0x002fda0003fd4000 */
[C---:B------:R-:W-:Y:S01]  /*0c30*/  @!P6 VIADD R33, R35.reuse, 0xfffffff8 ;  /* 0xfffffff82321e836 */ /* 0x040fe20000000000 */
[----:B------:R-:W-:Y:S01]  /*0c40*/  @P6 IADD3 R33, PT, PT, R35, 0x8, RZ ;  /* 0x0000000823216810 */ /* 0x000fe20007ffe0ff */
[----:B------:R-:W-:Y:S02]  /*0c50*/  @P6 IMAD.MOV.U32 R32, RZ, RZ, R39 ;  /* 0x000000ffff206224 */ /* 0x000fe400078e0027 */
[----:B------:R-:W-:Y:S02]  /*0c60*/  @P6 IMAD.MOV.U32 R8, RZ, RZ, R35 ;  /* 0x000000ffff086224 */ /* 0x000fe400078e0023 */
[----:B------:R-:W-:Y:S02]  /*0c70*/  IMAD R16, R33, 0x4, R18 ;  /* 0x0000000421107824 */ /* 0x000fe400078e0212 */
[----:B------:R-:W-:-:S03]  /*0c80*/  @P6 IMAD.MOV.U32 R35, RZ, RZ, R9 ;  /* 0x000000ffff236224 */ /* 0x000fc600078e0009 */
[----:B------:R0:W1:Y:S02]  /*0c90*/  LDS R41, [R16] ;  /* 0x0000000010297984 */ /* 0x0000640000000800 */
[----:B0-----:R-:W-:Y:S02]  /*0ca0*/  IMAD.MOV.U32 R16, RZ, RZ, 0x3f800000 ;  /* 0x3f800000ff107424 */ /* 0x001fe400078e00ff */
[----:B------:R-:W-:Y:S02]  /*0cb0*/  @!P3 IMAD.MOV.U32 R16, RZ, RZ, R21 ;  /* 0x000000ffff10b224 */ /* 0x000fe400078e0015 */
[----:B------:R-:W-:Y:S01]  /*0cc0*/  @!P2 IMAD.MOV.U32 R16, RZ, RZ, R5 ;  /* 0x000000ffff10a224 */ /* 0x000fe200078e0005 */
[----:B------:R-:W-:Y:S01]  /*0cd0*/  @!P0 MOV R16, R37 ;  /* 0x0000002500108202 */ /* 0x000fe20000000f00 */
[----:B------:R-:W-:Y:S01]  /*0ce0*/  @!P6 IMAD.MOV.U32 R16, RZ, RZ, R39 ;  /* 0x000000ffff10e224 */ /* 0x000fe200078e0027 */
[----:B------:R-:W-:Y:S01]  /*0cf0*/  LDS R5, [UR7+0xc40] ;  /* 0x000c4007ff057984 */ /* 0x000fe20008000800 */
[----:B-1----:R-:W-:-:S13]  /*0d00*/  FSETP.GT.FTZ.AND P5, PT, R4, R41, PT ;  /* 0x000000290400720b */ /* 0x002fda0003fb4000 */
[C---:B------:R-:W-:Y:S01]  /*0d10*/  @!P5 VIADD R11, R33.reuse, 0xfffffffc ;  /* 0xfffffffc210bd836 */ /* 0x040fe20000000000 */
[----:B------:R-:W-:Y:S01]  /*0d20*/  @!P5 MOV R16, R41 ;  /* 0x000000290010d202 */ /* 0x000fe20000000f00 */
[----:B------:R-:W-:Y:S02]  /*0d30*/  @P5 VIADD R11, R33, 0x4 ;  /* 0x00000004210b5836 */ /* 0x000fe40000000000 */
        /* <DEDUP_REMOVED lines=15> */
[C---:B------:R-:W-:Y:S01]  /*0e30*/  @!P3 VIADD R31, R17.reuse, 0xffffffff ;  /* 0xffffffff111fb836 */ /* 0x040fe20000000000 */
[----:B------:R-:W-:Y:S01]  /*0e40*/  @!P3 MOV R16, R45 ;  /* 0x0000002d0010b202 */ /* 0x000fe20000000f00 */
[----:B------:R-:W-:Y:S02]  /*0e50*/  @P3 VIADD R31, R17, 0x1 ;  /* 0x00000001111f3836 */ /* 0x000fe40000000000 */
[----:B------:R-:W-:Y:S02]  /*0e60*/  @P3 IMAD.MOV.U32 R32, RZ, RZ, R45 ;  /* 0x000000ffff203224 */ /* 0x000fe400078e002d */
[----:B------:R-:W-:Y:S02]  /*0e70*/  IMAD R34, R31, 0x4, R18 ;  /* 0x000000041f227824 */ /* 0x000fe400078e0212 */
[----:B------:R-:W-:Y:S01]  /*0e80*/  @P3 IMAD.MOV.U32 R8, RZ, RZ, R17 ;  /* 0x000000ffff083224 */ /* 0x000fe200078e0011 */
[----:B------:R-:W-:-:S03]  /*0e90*/  @P3 MOV R17, R11 ;  /* 0x0000000b00113202 */ /* 0x000fc60000000f00 */
        /* <DEDUP_REMOVED lines=22> */
.L_x_74:
[----:B------:R-:W-:Y:S05]  /*1000*/  BSYNC.RECONVERGENT B0 ;  /* 0x0000000000007941 */ /* 0x000fea0003800200 */
.L_x_73:
        /* <DEDUP_REMOVED lines=14> */
.L_x_76:
        /* <DEDUP_REMOVED lines=9> */
.L_x_1949:


//--------------------- .text._Z35kOptimizerStatic8bit1StateBlockwiseI13__nv_bfloat16Li1ELi256ELi1EEvPT_S2_PhfffifPfS4_ffbi --------------------------
	.section	.text._Z35kOptimizerStatic8bit1StateBlockwiseI13__nv_bfloat16Li1ELi256ELi1EEvPT_S2_PhfffifPfS4_ffbi,"ax",@progbits
	.align	128
        .global         _Z35kOptimizerStatic8bit1StateBlockwiseI13__nv_bfloat16Li1ELi256ELi1EEvPT_S2_PhfffifPfS4_ffbi
        .type           _Z35kOptimizerStatic8bit1StateBlockwiseI13__nv_bfloat16Li1ELi256ELi1EEvPT_S2_PhfffifPfS4_ffbi,@function
        .size           _Z35kOptimizerStatic8bit1StateBlockwiseI13__nv_bfloat16Li1ELi256ELi1EEvPT_S2_PhfffifPfS4_ffbi,(.L_x_1950 - _Z35kOptimizerStatic8bit1StateBlockwiseI13__nv_bfloat16Li1ELi256ELi1EEvPT_S2_PhfffifPfS4_ffbi)
        .other          _Z35kOptimizerStatic8bit1StateBlockwiseI13__nv_bfloat16Li1ELi256ELi1EEvPT_S2_PhfffifPfS4_ffbi,@"STO_CUDA_ENTRY STV_DEFAULT"
_Z35kOptimizerStatic8bit1StateBlockwiseI13__nv_bfloat16Li1ELi256ELi1EEvPT_S2_PhfffifPfS4_ffbi:
.text._Z35kOptimizerStatic8bit1StateBlockwiseI13__nv_bfloat16Li1ELi256ELi1EEvPT_S2_PhfffifPfS4_ffbi:
        /* <DEDUP_REMOVED lines=28> */
[----:B------:R-:W0:Y:S02]  /*01c0*/  LDCU.U8 UR9, c[0x0][0x3c8] ;  /* 0x00007900ff0977ac */ /* 0x000e240008000000 */
[----:B------:R1:W0:Y:S01]  /*01d0*/  LDS R21, [R18+0x2fc] ;  /* 0x0002fc0012157984 */ /* 0x0002220000000800 */
[----:B------:R-:W0:Y:S01]  /*01e0*/  LDC R24, c[0x0][0x3a4] ;  /* 0x0000e900ff187b82 */ /* 0x000e220000000800 */
[----:B------:R-:W-:Y:S01]  /*01f0*/  LOP3.LUT R26, R26, 0x7c, RZ, 0xc0, !PT ;  /* 0x0000007c1a1a7812 */ /* 0x000fe200078ec0ff */
[----:B------:R-:W0:Y:S01]  /*0200*/  LDCU UR16, c[0x0][0x3c4] ;  /* 0x00007880ff1077ac */ /* 0x000e220008000800 */
[----:B------:R-:W5:Y:S01]  /*0210*/  S2R R22, SR_LANEID ;  /* 0x0000000000167919 */ /* 0x000f620000000000 */
[----:B------:R-:W0:Y:S04]  /*0220*/  LDCU UR17, c[0x0][0x3c0] ;  /* 0x00007800ff1177ac */ /* 0x000e280008000800 */
[----:B------:R-:W0:Y:S01]  /*0230*/  LDC.64 R12, c[0x0][0x3b8] ;  /* 0x0000ee00ff0c7b82 */ /* 0x000e220000000a00 */
[----:B------:R-:W0:Y:S01]  /*0240*/  LDCU.64 UR12, c[0x0][0x390] ;  /* 0x00007200ff0c77ac */ /* 0x000e220008000a00 */
[----:B------:R-:W0:Y:S01]  /*0250*/  LDCU.64 UR14, c[0x0][0x380] ;  /* 0x00007000ff0e77ac */ /* 0x000e220008000a00 */
[----:B------:R-:W-:Y:S01]  /*0260*/  ULEA UR5, UR6, UR5, 0x18 ;  /* 0x0000000506057291 */ /* 0x000fe2000f8ec0ff */
[----:B-12-45:R-:W-:-:S11]  /*0270*/  IMAD.IADD R27, R27, 0x1, R22 ;  /* 0x000000011b1b7824 */ /* 0x036fd600078e0216 */
.L_x_83:
[----:B0-----:R-:W-:Y:S01]  /*0280*/  IMAD.MOV R2, RZ, RZ, -R25 ;  /* 0x000000ffff027224 */ /* 0x001fe200078e0a19 */
[----:B------:R-:W-:Y:S02]  /*0290*/  IADD3 R6, P1, PT, R0, R25, RZ ;  /* 0x0000001900067210 */ /* 0x000fe40007f3e0ff */
[----:B------:R-:W-:Y:S01]  /*02a0*/  PRMT R7, RZ, 0x7610, R7 ;  /* 0x00007610ff077816 */ /* 0x000fe20000000007 */
[----:B------:R-:W0:Y:S01]  /*02b0*/  S2UR UR8, SR_CgaCtaId ;  /* 0x00000000000879c3 */ /* 0x000e220000008800 */
[----:B---3--:R-:W-:Y:S01]  /*02c0*/  VIADDMNMX.U32 R29, R2, R23, 0x100, PT ;  /* 0x00000100021d7446 */ /* 0x008fe20003800017 */
[----:B------:R-:W-:-:S06]  /*02d0*/  IMAD.X R11, RZ, RZ, RZ, P1 ;  /* 0x000000ffff0b7224 */ /* 0x000fcc00008e06ff */
[----:B------:R-:W-:Y:S01]  /*02e0*/  BAR.SYNC.DEFER_BLOCKING 0x0 ;  /* 0x0000000000007b1d */ /* 0x000fe20000010000 */
[----:B------:R-:W-:-:S13]  /*02f0*/  ISETP.GE.U32.AND P0, PT, R0, R29, PT ;  /* 0x0000001d0000720c */ /* 0x000fda0003f06070 */
[----:B------:R-:W1:Y:S02]  /*0300*/  @!P0 LDC.64 R4, c[0x0][0x388] ;  /* 0x0000e200ff048b82 */ /* 0x000e640000000a00 */
[----:B-1----:R-:W-:-:S04]  /*0310*/  @!P0 LEA R4, P1, R6, R4, 0x1 ;  /* 0x0000000406048211 */ /* 0x002fc800078208ff */
[----:B------:R-:W-:-:S05]  /*0320*/  @!P0 LEA.HI.X R5, R6, R5, R11, 0x1, P1 ;  /* 0x0000000506058211 */ /* 0x000fca00008f0c0b */
[----:B------:R-:W2:Y:S01]  /*0330*/  @!P0 LDG.E.U16.CONSTANT R7, desc[UR10][R4.64] ;  /* 0x0000000a04078981 */ /* 0x000ea2000c1e9500 */
[----:B------:R-:W-:Y:S01]  /*0340*/  UMOV UR7, 0x400 ;  /* 0x0000040000077882 */ /* 0x000fe20000000000 */
[----:B------:R-:W-:Y:S01]  /*0350*/  IADD3 R2, P1, PT, R6, UR12, RZ ;  /* 0x0000000c06027c10 */ /* 0x000fe2000ff3e0ff */
[----:B------:R-:W-:Y:S01]  /*0360*/  UIADD3 UR6, UPT, UPT, UR7, 0x840, URZ ;  /* 0x0000084007067890 */ /* 0x000fe2000fffe0ff */
[----:B------:R-:W-:Y:S02]  /*0370*/  IMAD.MOV.U32 R9, RZ, RZ, 0x80 ;  /* 0x00000080ff097424 */ /* 0x000fe400078e00ff */
[----:B------:R-:W-:Y:S01]  /*0380*/  IADD3.X R3, PT, PT, R11, UR13, RZ, P1, !PT ;  /* 0x0000000d0b037c10 */ /* 0x000fe20008ffe4ff */
[----:B0-----:R-:W-:-:S06]  /*0390*/  ULEA UR6, UR8, UR6, 0x18 ;  /* 0x0000000608067291 */ /* 0x001fcc000f8ec0ff */
[----:B------:R-:W-:-:S05]  /*03a0*/  LEA R32, R27, UR6, 0x1 ;  /* 0x000000061b207c11 */ /* 0x000fca000f8e08ff */
[----:B--2---:R-:W-:Y:S01]  /*03b0*/  STS.U16 [R32], R7 ;  /* 0x0000000720007388 */ /* 0x004fe20000000400 */
        /* <DEDUP_REMOVED lines=12> */
[----:B------:R-:W3:Y:S01]  /*0480*/  @!P0 LDG.E.U16 R5, desc[UR10][R14.64] ;  /* 0x0000000a0e058981 */ /* 0x000ee2000c1e1500 */
[----:B0-----:R-:W-:Y:S01]  /*0490*/  IMAD.U32 R4, R4, 0x10000, RZ ;  /* 0x0001000004047824 */ /* 0x001fe200078e00ff */
[----:B------:R-:W-:Y:S01]  /*04a0*/  UPRMT UR6, UR9, 0x8880, URZ ;  /* 0x0000888009067896 */ /* 0x000fe200080000ff */
[----:B------:R-:W-:Y:S01]  /*04b0*/  SHF.R.U32.HI R17, RZ, 0x8, R25 ;  /* 0x00000008ff117819 */ /* 0x000fe20000011619 */
[----:B------:R-:W-:Y:S02]  /*04c0*/  BSSY.RECONVERGENT B0, `(.L_x_77) ;  /* 0x0000014000007945 */ /* 0x000fe40003800200 */
[C---:B------:R-:W-:Y:S01]  /*04d0*/  FSETP.NEU.FTZ.AND P0, PT, R4.reuse, RZ, PT ;  /* 0x000000ff0400720b */ /* 0x040fe20003f1d000 */
[----:B------:R-:W-:Y:S01]  /*04e0*/  FMUL.FTZ R4, R4, UR16 ;  /* 0x0000001004047c20 */ /* 0x000fe20008410000 */
[----:B------:R-:W-:-:S02]  /*04f0*/  IMAD.WIDE.U32 R16, R17, 0x4, R12 ;  /* 0x0000000411107825 */ /* 0x000fc400078e000c */
[----:B------:R-:W-:Y:S01]  /*0500*/  ISETP.EQ.OR P0, PT, RZ, UR6, P0 ;  /* 0x00000006ff007c0c */ /* 0x000fe20008702670 */
[----:B---3--:R1:W-:Y:S01]  /*0510*/  STS.U16 [R32], R5 ;  /* 0x0000000520007388 */ /* 0x0083e20000000400 */
[----:B------:R-:W-:-:S03]  /*0520*/  NOP ;  /* 0x0000000000007918 */ /* 0x000fc60000000000 */
[----:B------:R1:W0:Y:S08]  /*0530*/  LDS.U16 R31, [R32] ;  /* 0x00000000201f7984 */ /* 0x0002300000000400 */
[----:B--2---:R-:W-:Y:S05]  /*0540*/  @!P0 BRA `(.L_x_78) ;  /* 0x00000000002c8947 */ /* 0x004fea0003800000 */
[----:B------:R-:W-:-:S13]  /*0550*/  ISETP.NE.AND P2, PT, R24, 0x1, PT ;  /* 0x000000011800780c */ /* 0x000fda0003f45270 */
[----:B------:R-:W2:Y:S01]  /*0560*/  @P2 LDG.E R6, desc[UR10][R16.64] ;  /* 0x0000000a10062981 */ /* 0x000ea2000c1e1900 */
[----:B------:R-:W-:Y:S01]  /*0570*/  IMAD R7, R7, 0x4, R18 ;  /* 0x0000000407077824 */ /* 0x000fe200078e0212 */
[----:B------:R-:W3:Y:S01]  /*0580*/  @P2 LDC R8, c[0x0][0x398] ;  /* 0x0000e600ff082b82 */ /* 0x000ee20000000800 */
[----:B------:R-:W-:Y:S01]  /*0590*/  FSETP.LT.FTZ.AND P1, PT, RZ, UR17, PT ;  /* 0x00000011ff007c0b */ /* 0x000fe2000bf31000 */
[----:B------:R-:W-:-:S03]  /*05a0*/  IMAD.MOV.U32 R28, RZ, RZ, R4 ;  /* 0x000000ffff1c7224 */ /* 0x000fc600078e0004 */
[----:B------:R-:W2:Y:S09]  /*05b0*/  LDS R7, [R7] ;  /* 0x0000000007077984 */ /* 0x000eb20000000800 */
[----:B01----:R-:W-:-:S04]  /*05c0*/  @P1 IMAD.U32 R5, R31, 0x10000, RZ ;  /* 0x000100001f051824 */ /* 0x003fc800078e00ff */
[----:B------:R-:W-:Y:S01]  /*05d0*/  @P1 FFMA.FTZ R28, R5, UR17, R4 ;  /* 0x00000011051c1c23 */ /* 0x000fe20008010004 */
[----:B--2---:R-:W-:-:S04]  /*05e0*/  @P2 FMUL.FTZ R5, R7, R6 ;  /* 0x0000000607052220 */ /* 0x004fc80000410000 */
[----:B---3--:R-:W-:-:S07]  /*05f0*/  @P2 FFMA.FTZ R28, R5, R8, R28 ;  /* 0x00000008051c2223 */ /* 0x008fce000001001c */
.L_x_78:
[----:B------:R-:W-:Y:S05]  /*0600*/  BSYNC.RECONVERGENT B0 ;  /* 0x0000000000007941 */ /* 0x000fea0003800200 */
.L_x_77:
        /* <DEDUP_REMOVED lines=46> */
.L_x_80:
[----:B------:R-:W-:Y:S05]  /*08f0*/  BSYNC.RECONVERGENT B0 ;  /* 0x0000000000007941 */ /* 0x000fea0003800200 */
.L_x_79:
[----:B------:R-:W-:Y:S01]  /*0900*/  BAR.SYNC.DEFER_BLOCKING 0x0 ;  /* 0x0000000000007b1d */ /* 0x000fe20000010000 */
[----:B------:R-:W-:Y:S01]  /*0910*/  ULEA UR6, UR8, UR7, 0x18 ;  /* 0x0000000708067291 */ /* 0x000fe2000f8ec0ff */
[----:B------:R-:W-:Y:S01]  /*0920*/  IMAD.MOV.U32 R4, RZ, RZ, 0x2 ;  /* 0x00000002ff047424 */ /* 0x000fe200078e00ff */
[----:B------:R-:W-:Y:S01]  /*0930*/  ULEA UR7, UR8, UR7, 0x18 ;  /* 0x0000000708077291 */ /* 0x000fe2000f8ec0ff */
[----:B0-----:R-:W-:-:S04]  /*0940*/  @P0 IMAD.U32 R9, R31, 0x10000, RZ ;  /* 0x000100001f090824 */ /* 0x001fc800078e00ff */
[----:B------:R-:W0:Y:S01]  /*0950*/  @P0 LDC R7, c[0x0][0x3a8] ;  /* 0x0000ea00ff070b82 */ /* 0x000e220000000800 */
[----:B------:R-:W-:Y:S01]  /*0960*/  BSSY.RECONVERGENT B0, `(.L_x_81) ;  /* 0x000006d000007945 */ /* 0x000fe20003800200 */
[----:B------:R-:W-:Y:S04]  /*0970*/  @!P1 STG.E desc[UR10][R16.64], R34 ;  /* 0x0000002210009986 */ /* 0x000fe8000c10190a */
[----:B--2---:R-:W1:Y:S01]  /*0980*/  @P1 LDS R34, [UR6+0x834] ;  /* 0x00083406ff221984 */ /* 0x004e620008000800 */
[----:B0-----:R-:W-:-:S05]  /*0990*/  @P0 FFMA.FTZ R7, -R28, R7, R9 ;  /* 0x000000071c070223 */ /* 0x001fca0000010109 */
[----:B------:R-:W-:-:S04]  /*09a0*/  @P0 F2FP.BF16.F32.PACK_AB R7, RZ, R7 ;  /* 0x00000007ff07023e */ /* 0x000fc800000010ff */
[----:B------:R-:W-:Y:S01]  /*09b0*/  @P0 PRMT R31, R7, 0x7610, R31 ;  /* 0x00007610071f0816 */ /* 0x000fe2000000001f */
[----:B------:R-:W-:Y:S06]  /*09c0*/  BAR.SYNC.DEFER_BLOCKING 0x0 ;  /* 0x0000000000007b1d */ /* 0x000fec0000010000 */
[----:B------:R-:W-:Y:S01]  /*09d0*/  STS.U16 [R32], R31 ;  /* 0x0000001f20007388 */ /* 0x000fe20000000400 */
[----:B------:R-:W-:Y:S01]  /*09e0*/  NOP ;  /* 0x0000000000007918 */ /* 0x000fe20000000000 */
[----:B-1----:R-:W0:Y:S02]  /*09f0*/  MUFU.RCP R5, R34 ;  /* 0x0000002200057308 */ /* 0x002e240000001000 */
[----:B------:R1:W-:Y:S04]  /*0a00*/  LDS.U16 R7, [R32] ;  /* 0x0000000020077984 */ /* 0x0003e80000000400 */
[----:B------:R-:W-:Y:S01]  /*0a10*/  @!P1 STS [UR6+0xa40], R29 ;  /* 0x000a401dff009988 */ /* 0x000fe20008000806 */
[----:B-1----:R-:W-:-:S02]  /*0a20*/  IMAD.MOV.U32 R32, RZ, RZ, R20 ;  /* 0x000000ffff207224 */ /* 0x002fc400078e0014 */
[----:B0-----:R-:W-:Y:S01]  /*0a30*/  FMUL.FTZ R5, R28, R5 ;  /* 0x000000051c057220 */ /* 0x001fe20000410000 */
[----:B------:R-:W-:Y:S04]  /*0a40*/  BAR.SYNC.DEFER_BLOCKING 0x0 ;  /* 0x0000000000007b1d */ /* 0x000fe80000010000 */
[----:B------:R-:W-:-:S13]  /*0a50*/  FSETP.GT.FTZ.AND P3, PT, R5, R20, PT ;  /* 0x000000140500720b */ /* 0x000fda0003f74000 */
[----:B------:R-:W-:Y:S02]  /*0a60*/  @!P3 IMAD.MOV.U32 R4, RZ, RZ, RZ ;  /* 0x000000ffff04b224 */ /* 0x000fe400078e00ff */
[----:B------:R-:W-:Y:S02]  /*0a70*/  @!P3 IMAD.MOV.U32 R32, RZ, RZ, -0x40800000 ;  /* 0xbf800000ff20b424 */ /* 0x000fe400078e00ff */
[----:B------:R-:W-:-:S05]  /*0a80*/  IMAD.SHL.U32 R4, R4, 0x4, RZ ;  /* 0x0000000404047824 */ /* 0x000fca00078e00ff */
[C---:B------:R-:W-:Y:S02]  /*0a90*/  ISETP.EQ.AND P2, PT, R4.reuse, RZ, PT ;  /* 0x000000ff0400720c */ /* 0x040fe40003f42270 */
[C---:B------:R-:W-:Y:S02]  /*0aa0*/  ISETP.EQ.AND P4, PT, R4.reuse, 0x4, PT ;  /* 0x000000040400780c */ /* 0x040fe40003f82270 */
[----:B------:R-:W-:Y:S01]  /*0ab0*/  ISETP.EQ.AND P5, PT, R4, 0x8, PT ;  /* 0x000000080400780c */ /* 0x000fe20003fa2270 */
[----:B------:R-:W-:Y:S02]  /*0ac0*/  IMAD.MOV.U32 R4, RZ, RZ, 0xbf ;  /* 0x000000bfff047424 */ /* 0x000fe400078e00ff */
[----:B------:R-:W-:-:S06]  /*0ad0*/  @!P3 IMAD.MOV.U32 R4, RZ, RZ, 0x3f ;  /* 0x0000003fff04b424 */ /* 0x000fcc00078e00ff */
[----:B------:R-:W-:Y:S02]  /*0ae0*/  @P2 IMAD.MOV.U32 R6, RZ, RZ, R19 ;  /* 0x000000ffff062224 */ /* 0x000fe400078e0013 */
[----:B------:R-:W-:Y:S02]  /*0af0*/  @P4 MOV R6, R20 ;  /* 0x0000001400064202 */ /* 0x000fe40000000f00 */
[----:B------:R-:W-:-:S05]  /*0b00*/  @P5 IMAD.MOV.U32 R6, RZ, RZ, R21 ;  /* 0x000000ffff065224 */ /* 0x000fca00078e0015 */
        /* <DEDUP_REMOVED lines=27> */
[----:B------:R-:W-:Y:S04]  /*0cc0*/  LDS R9, [UR7+0xa40] ;  /* 0x000a4007ff097984 */ /* 0x000fe80008000800 */
        /* <DEDUP_REMOVED lines=54> */
.L_x_82:
[----:B------:R-:W-:Y:S05]  /*1030*/  BSYNC.RECONVERGENT B0 ;  /* 0x0000000000007941 */ /* 0x000fea0003800200 */
.L_x_81:
        /* <DEDUP_REMOVED lines=12> */
[----:B-1----:R-:W-:Y:S05]  /*1100*/  @!P0 BRA `(.L_x_83) ;  /* 0xfffffff0005c8947 */ /* 0x002fea000383ffff */
[----:B------:R-:W-:Y:S05]  /*1110*/  EXIT ;  /* 0x000000000000794d */ /* 0x000fea0003800000 */
.L_x_84:
        /* <DEDUP_REMOVED lines=14> */
.L_x_1950:


//--------------------- .text._Z35kOptimizerStatic8bit1StateBlockwiseI6__halfLi1ELi256ELi1EEvPT_S2_PhfffifPfS4_ffbi --------------------------
	.section	.text._Z35kOptimizerStatic8bit1StateBlockwiseI6__halfLi1ELi256ELi1EEvPT_S2_PhfffifPfS4_ffbi,"ax",@progbits
	.align	128
        .global         _Z35kOptimizerStatic8bit1StateBlockwiseI6__halfLi1ELi256ELi1EEvPT_S2_PhfffifPfS4_ffbi
        .type           _Z35kOptimizerStatic8bit1StateBlockwiseI6__halfLi1ELi256ELi1EEvPT_S2_PhfffifPfS4_ffbi,@function
        .size           _Z35kOptimizerStatic8bit1StateBlockwiseI6__halfLi1ELi256ELi1EEvPT_S2_PhfffifPfS4_ffbi,(.L_x_1951 - _Z35kOptimizerStatic8bit1StateBlockwiseI6__halfLi1ELi256ELi1EEvPT_S2_PhfffifPfS4_ffbi)
        .other          _Z35kOptimizerStatic8bit1StateBlockwiseI6__halfLi1ELi256ELi1EEvPT_S2_PhfffifPfS4_ffbi,@"STO_CUDA_ENTRY STV_DEFAULT"
_Z35kOptimizerStatic8bit1StateBlockwiseI6__halfLi1ELi256ELi1EEvPT_S2_PhfffifPfS4_ffbi:
.text._Z35kOptimizerStatic8bit1StateBlockwiseI6__halfLi1ELi256ELi1EEvPT_S2_PhfffifPfS4_ffbi:
        /* <DEDUP_REMOVED lines=40> */
.L_x_91:
        /* <DEDUP_REMOVED lines=33> */
[----:B0-----:R-:W-:Y:S01]  /*0490*/  HADD2.F32 R4, -RZ, R4.H0_H0 ;  /* 0x20000004ff047230 */ /* 0x001fe20000004100 */
        /* <DEDUP_REMOVED lines=18> */
[----:B01----:R-:W-:-:S05]  /*05c0*/  @P1 HADD2.F32 R5, -RZ, R31.H0_H0 ;  /* 0x2000001fff051230 */ /* 0x003fca0000004100 */
[----:B------:R-:W-:Y:S01]  /*05d0*/  @P1 FFMA.FTZ R28, R5, UR17, R4 ;  /* 0x00000011051c1c23 */ /* 0x000fe20008010004 */
[----:B--2---:R-:W-:-:S04]  /*05e0*/  @P2 FMUL.FTZ R5, R7, R6 ;  /* 0x0000000607052220 */ /* 0x004fc80000410000 */
[----:B---3--:R-:W-:-:S07]  /*05f0*/  @P2 FFMA.FTZ R28, R5, R8, R28 ;  /* 0x00000008051c2223 */ /* 0x008fce000001001c */
.L_x_86:
[----:B------:R-:W-:Y:S05]  /*0600*/  BSYNC.RECONVERGENT B0 ;  /* 0x0000000000007941 */ /* 0x000fea0003800200 */
.L_x_85:
        /* <DEDUP_REMOVED lines=46> */
.L_x_88:
[----:B------:R-:W-:Y:S05]  /*08f0*/  BSYNC.RECONVERGENT B0 ;  /* 0x0000000000007941 */ /* 0x000fea0003800200 */
.L_x_87:
[----:B------:R-:W-:Y:S01]  /*0900*/  BAR.SYNC.DEFER_BLOCKING 0x0 ;  /* 0x0000000000007b1d */ /* 0x000fe20000010000 */
[----:B------:R-:W-:Y:S01]  /*0910*/  ULEA UR6, UR8, UR7, 0x18 ;  /* 0x0000000708067291 */ /* 0x000fe2000f8ec0ff */
[----:B------:R-:W-:Y:S01]  /*0920*/  IMAD.MOV.U32 R4, RZ, RZ, 0x2 ;  /* 0x00000002ff047424 */ /* 0x000fe200078e00ff */
[----:B------:R-:W-:Y:S01]  /*0930*/  ULEA UR7, UR8, UR7, 0x18 ;  /* 0x0000000708077291 */ /* 0x000fe2000f8ec0ff */
[----:B0-----:R-:W-:-:S04]  /*0940*/  @P0 HADD2.F32 R9, -RZ, R31.H0_H0 ;  /* 0x2000001fff090230 */ /* 0x001fc80000004100 */
[----:B------:R-:W0:Y:S01]  /*0950*/  @P0 LDC R7, c[0x0][0x3a8] ;  /* 0x0000ea00ff070b82 */ /* 0x000e220000000800 */
[----:B------:R-:W-:Y:S01]  /*0960*/  BSSY.RECONVERGENT B0, `(.L_x_89) ;  /* 0x000006c000007945 */ /* 0x000fe20003800200 */
[----:B------:R-:W-:Y:S04]  /*0970*/  @!P1 STG.E desc[UR10][R16.64], R34 ;  /* 0x0000002210009986 */ /* 0x000fe8000c10190a */
[----:B--2---:R-:W1:Y:S01]  /*0980*/  @P1 LDS R34, [UR6+0x834] ;  /* 0x00083406ff221984 */ /* 0x004e620008000800 */
[----:B0-----:R-:W-:-:S05]  /*0990*/  @P0 FFMA.FTZ R7, -R28, R7, R9 ;  /* 0x000000071c070223 */ /* 0x001fca0000010109 */
[----:B------:R-:W-:Y:S01]  /*09a0*/  @P0 F2FP.F16.F32.PACK_AB R31, RZ, R7 ;  /* 0x00000007ff1f023e */ /* 0x000fe200000000ff */
[----:B------:R-:W-:Y:S06]  /*09b0*/  BAR.SYNC.DEFER_BLOCKING 0x0 ;  /* 0x0000000000007b1d */ /* 0x000fec0000010000 */
[----:B------:R-:W-:Y:S01]  /*09c0*/  STS.U16 [R32], R31 ;  /* 0x0000001f20007388 */ /* 0x000fe20000000400 */
[----:B------:R-:W-:-:S03]  /*09d0*/  NOP ;  /* 0x0000000000007918 */ /* 0x000fc60000000000 */
[----:B------:R0:W-:Y:S01]  /*09e0*/  LDS.U16 R7, [R32] ;  /* 0x0000000020077984 */ /* 0x0001e20000000400 */
[----:B-1----:R-:W1:Y:S03]  /*09f0*/  MUFU.RCP R5, R34 ;  /* 0x0000002200057308 */ /* 0x002e660000001000 */
[----:B------:R-:W-:Y:S01]  /*0a00*/  @!P1 STS [UR6+0xa40], R29 ;  /* 0x000a401dff009988 */ /* 0x000fe20008000806 */
[----:B0-----:R-:W-:Y:S02]  /*0a10*/  IMAD.MOV.U32 R32, RZ, RZ, R20 ;  /* 0x000000ffff207224 */ /* 0x001fe400078e0014 */
[----:B-1----:R-:W-:Y:S01]  /*0a20*/  FMUL.FTZ R5, R28, R5 ;  /* 0x000000051c057220 */ /* 0x002fe20000410000 */
[----:B------:R-:W-:Y:S04]  /*0a30*/  BAR.SYNC.DEFER_BLOCKING 0x0 ;  /* 0x0000000000007b1d */ /* 0x000fe80000010000 */
[----:B------:R-:W-:-:S13]  /*0a40*/  FSETP.GT.FTZ.AND P3, PT, R5, R20, PT ;  /* 0x000000140500720b */ /* 0x000fda0003f74000 */
[----:B------:R-:W-:Y:S01]  /*0a50*/  @!P3 IMAD.MOV.U32 R4, RZ, RZ, RZ ;  /* 0x000000ffff04b224 */ /* 0x000fe200078e00ff */
[----:B------:R-:W-:-:S03]  /*0a60*/  @!P3 MOV R32, 0xbf800000 ;  /* 0xbf8000000020b802 */ /* 0x000fc60000000f00 */
[----:B------:R-:W-:-:S05]  /*0a70*/  IMAD.SHL.U32 R4, R4, 0x4, RZ ;  /* 0x0000000404047824 */ /* 0x000fca00078e00ff */
[C---:B------:R-:W-:Y:S02]  /*0a80*/  ISETP.EQ.AND P2, PT, R4.reuse, RZ, PT ;  /* 0x000000ff0400720c */ /* 0x040fe40003f42270 */
[C---:B------:R-:W-:Y:S02]  /*0a90*/  ISETP.EQ.AND P4, PT, R4.reuse, 0x4, PT ;  /* 0x000000040400780c */ /* 0x040fe40003f82270 */
[----:B------:R-:W-:Y:S01]  /*0aa0*/  ISETP.EQ.AND P5, PT, R4, 0x8, PT ;  /* 0x000000080400780c */ /* 0x000fe20003fa2270 */
[----:B------:R-:W-:Y:S02]  /*0ab0*/  IMAD.MOV.U32 R4, RZ, RZ, 0xbf ;  /* 0x000000bfff047424 */ /* 0x000fe400078e00ff */
[----:B------:R-:W-:-:S06]  /*0ac0*/  @!P3 IMAD.MOV.U32 R4, RZ, RZ, 0x3f ;  /* 0x0000003fff04b424 */ /* 0x000fcc00078e00ff */
[----:B------:R-:W-:Y:S02]  /*0ad0*/  @P2 IMAD.MOV.U32 R6, RZ, RZ, R19 ;  /* 0x000000ffff062224 */ /* 0x000fe400078e0013 */
[----:B------:R-:W-:Y:S02]  /*0ae0*/  @P4 IMAD.MOV.U32 R6, RZ, RZ, R20 ;  /* 0x000000ffff064224 */ /* 0x000fe400078e0014 */
[----:B------:R-:W-:-:S04]  /*0af0*/  @P5 MOV R6, R21 ;  /* 0x0000001500065202 */ /* 0x000fc80000000f00 */
        /* <DEDUP_REMOVED lines=22> */
[----:B------:R-:W-:Y:S01]  /*0c60*/  @P6 MOV R32, R38 ;  /* 0x0000002600206202 */ /* 0x000fe20000000f00 */
[----:B------:R-:W-:Y:S02]  /*0c70*/  @P6 VIADD R35, R33, 0x8 ;  /* 0x0000000821236836 */ /* 0x000fe40000000000 */
[----:B------:R-:W-:Y:S02]  /*0c80*/  @P6 IMAD.MOV.U32 R8, RZ, RZ, R33 ;  /* 0x000000ffff086224 */ /* 0x000fe400078e0021 */
[----:B------:R-:W-:Y:S02]  /*0c90*/  IMAD R16, R35, 0x4, R18 ;  /* 0x0000000423107824 */ /* 0x000fe400078e0212 */
        /* <DEDUP_REMOVED lines=9> */
[C---:B------:R-:W-:Y:S01]  /*0d30*/  @!P5 IADD3 R11, PT, PT, R35.reuse, -0x4, RZ ;  /* 0xfffffffc230bd810 */ /* 0x040fe20007ffe0ff */
        /* <DEDUP_REMOVED lines=46> */
.L_x_90:
[----:B------:R-:W-:Y:S05]  /*1020*/  BSYNC.RECONVERGENT B0 ;  /* 0x0000000000007941 */ /* 0x000fea0003800200 */
.L_x_89:
        /* <DEDUP_REMOVED lines=14> */
.L_x_92:
        /* <DEDUP_REMOVED lines=15> */
.L_x_1951:


//--------------------- .text._Z35kOptimizerStatic8bit1StateBlockwiseIfLi1ELi256ELi1EEvPT_S1_PhfffifPfS3_ffbi --------------------------
	.section	.text._Z35kOptimizerStatic8bit1StateBlockwiseIfLi1ELi256ELi1EEvPT_S1_PhfffifPfS3_ffbi,"ax",@progbits
	.align	128
        .global         _Z35kOptimizerStatic8bit1StateBlockwiseIfLi1ELi256ELi1EEvPT_S1_PhfffifPfS3_ffbi
        .type           _Z35kOptimizerStatic8bit1StateBlockwiseIfLi1ELi256ELi1EEvPT_S1_PhfffifPfS3_ffbi,@function
        .size           _Z35kOptimizerStatic8bit1StateBlockwiseIfLi1ELi256ELi1EEvPT_S1_PhfffifPfS3_ffbi,(.L_x_1952 - _Z35kOptimizerStatic8bit1StateBlockwiseIfLi1ELi256ELi1EEvPT_S1_PhfffifPfS3_ffbi)
        .other          _Z35kOptimizerStatic8bit1StateBlockwiseIfLi1ELi256ELi1EEvPT_S1_PhfffifPfS3_ffbi,@"STO_CUDA_ENTRY STV_DEFAULT"
_Z35kOptimizerStatic8bit1StateBlockwiseIfLi1ELi256ELi1EEvPT_S1_PhfffifPfS3_ffbi:
.text._Z35kOptimizerStatic8bit1StateBlockwiseIfLi1ELi256ELi1EEvPT_S1_PhfffifPfS3_ffbi:
        /* <DEDUP_REMOVED lines=34> */
[----:B------:R-:W0:Y:S04]  /*0220*/  LDCU.64 UR12, c[0x0][0x390] ;  /* 0x00007200ff0c77ac */ /* 0x000e280008000a00 */
[----:B------:R-:W0:Y:S01]  /*0230*/  LDC.64 R12, c[0x0][0x3b8] ;  /* 0x0000ee00ff0c7b82 */ /* 0x000e220000000a00 */
[----:B------:R-:W0:Y:S01]  /*0240*/  LDCU.64 UR14, c[0x0][0x380] ;  /* 0x00007000ff0e77ac */ /* 0x000e220008000a00 */
[----:B------:R-:W0:Y:S01]  /*0250*/  LDCU.64 UR16, c[0x0][0x3c0] ;  /* 0x00007800ff1077ac */ /* 0x000e220008000a00 */
[----:B------:R-:W-:Y:S01]  /*0260*/  ULEA UR5, UR6, UR5, 0x18 ;  /* 0x0000000506057291 */ /* 0x000fe2000f8ec0ff */
[----:B-12-45:R-:W-:-:S11]  /*0270*/  IMAD.IADD R27, R27, 0x1, R22 ;  /* 0x000000011b1b7824 */ /* 0x036fd600078e0216 */
.L_x_99:
[----:B0-----:R-:W-:Y:S01]  /*0280*/  IMAD.MOV R2, RZ, RZ, -R25 ;  /* 0x000000ffff027224 */ /* 0x001fe200078e0a19 */
[----:B------:R-:W-:Y:S01]  /*0290*/  IADD3 R6, P1, PT, R0, R25, RZ ;  /* 0x0000001900067210 */ /* 0x000fe20007f3e0ff */
[----:B------:R-:W-:Y:S01]  /*02a0*/  IMAD.MOV.U32 R7, RZ, RZ, RZ ;  /* 0x000000ffff077224 */ /* 0x000fe200078e00ff */
[----:B------:R-:W0:Y:S08]  /*02b0*/  S2UR UR8, SR_CgaCtaId ;  /* 0x00000000000879c3 */ /* 0x000e300000008800 */
[----:B------:R-:W-:Y:S01]  /*02c0*/  BAR.SYNC.DEFER_BLOCKING 0x0 ;  /* 0x0000000000007b1d */ /* 0x000fe20000010000 */
[----:B---3--:R-:W-:Y:S01]  /*02d0*/  VIADDMNMX.U32 R29, R2, R23, 0x100, PT ;  /* 0x00000100021d7446 */ /* 0x008fe20003800017 */
[----:B------:R-:W-:-:S03]  /*02e0*/  IMAD.X R11, RZ, RZ, RZ, P1 ;  /* 0x000000ffff0b7224 */ /* 0x000fc600008e06ff */
[----:B------:R-:W-:-:S13]  /*02f0*/  ISETP.GE.U32.AND P0, PT, R0, R29, PT ;  /* 0x0000001d0000720c */ /* 0x000fda0003f06070 */
[----:B------:R-:W1:Y:S02]  /*0300*/  @!P0 LDC.64 R4, c[0x0][0x388] ;  /* 0x0000e200ff048b82 */ /* 0x000e640000000a00 */
[----:B-1----:R-:W-:-:S04]  /*0310*/  @!P0 LEA R4, P1, R6, R4, 0x2 ;  /* 0x0000000406048211 */ /* 0x002fc800078210ff */
[----:B------:R-:W-:-:S05]  /*0320*/  @!P0 LEA.HI.X R5, R6, R5, R11, 0x2, P1 ;  /* 0x0000000506058211 */ /* 0x000fca00008f140b */
[----:B------:R-:W2:Y:S01]  /*0330*/  @!P0 LDG.E.CONSTANT R7, desc[UR10][R4.64] ;  /* 0x0000000a04078981 */ /* 0x000ea2000c1e9900 */
[----:B------:R-:W-:Y:S01]  /*0340*/  UMOV UR7, 0x400 ;  /* 0x0000040000077882 */ /* 0x000fe20000000000 */
[----:B------:R-:W-:Y:S01]  /*0350*/  IADD3 R2, P1, PT, R6, UR12, RZ ;  /* 0x0000000c06027c10 */ /* 0x000fe2000ff3e0ff */
[----:B------:R-:W-:Y:S01]  /*0360*/  UIADD3 UR6, UPT, UPT, UR7, 0x840, URZ ;  /* 0x0000084007067890 */ /* 0x000fe2000fffe0ff */
[----:B------:R-:W-:Y:S02]  /*0370*/  IMAD.MOV.U32 R9, RZ, RZ, 0x80 ;  /* 0x00000080ff097424 */ /* 0x000fe400078e00ff */
[----:B------:R-:W-:Y:S01]  /*0380*/  IADD3.X R3, PT, PT, R11, UR13, RZ, P1, !PT ;  /* 0x0000000d0b037c10 */ /* 0x000fe20008ffe4ff */
[----:B0-----:R-:W-:-:S06]  /*0390*/  ULEA UR6, UR8, UR6, 0x18 ;  /* 0x0000000608067291 */ /* 0x001fcc000f8ec0ff */
[----:B------:R-:W-:-:S05]  /*03a0*/  LEA R32, R27, UR6, 0x2 ;  /* 0x000000061b207c11 */ /* 0x000fca000f8e10ff */
[----:B--2---:R-:W-:Y:S01]  /*03b0*/  STS [R32], R7 ;  /* 0x0000000720007388 */ /* 0x004fe20000000800 */
        /* <DEDUP_REMOVED lines=10> */
[----:B------:R1:W2:Y:S01]  /*0460*/  LDS.U8 R5, [R30] ;  /* 0x000000001e057984 */ /* 0x0002a20000000000 */
[----:B------:R-:W-:Y:S06]  /*0470*/  BAR.SYNC.DEFER_BLOCKING 0x0 ;  /* 0x0000000000007b1d */ /* 0x000fec0000010000 */
[----:B------:R-:W3:Y:S01]  /*0480*/  @!P0 LDG.E R11, desc[UR10][R14.64] ;  /* 0x0000000a0e0b8981 */ /* 0x000ee2000c1e1900 */
[----:B------:R-:W-:Y:S01]  /*0490*/  UPRMT UR6, UR9, 0x8880, URZ ;  /* 0x0000888009067896 */ /* 0x000fe200080000ff */
[----:B0-----:R-:W-:Y:S01]  /*04a0*/  FSETP.NEU.FTZ.AND P0, PT, R4, RZ, PT ;  /* 0x000000ff0400720b */ /* 0x001fe20003f1d000 */
[----:B------:R-:W-:Y:S01]  /*04b0*/  BSSY.RECONVERGENT B0, `(.L_x_93) ;  /* 0x0000012000007945 */ /* 0x000fe20003800200 */
[----:B------:R-:W-:-:S03]  /*04c0*/  SHF.R.U32.HI R17, RZ, 0x8, R25 ;  /* 0x00000008ff117819 */ /* 0x000fc60000011619 */
[----:B------:R-:W-:Y:S02]  /*04d0*/  ISETP.EQ.OR P0, PT, RZ, UR6, P0 ;  /* 0x00000006ff007c0c */ /* 0x000fe40008702670 */
[----:B------:R-:W-:Y:S01]  /*04e0*/  IMAD.WIDE.U32 R16, R17, 0x4, R12 ;  /* 0x0000000411107825 */ /* 0x000fe200078e000c */
[----:B---3--:R1:W-:Y:S01]  /*04f0*/  STS [R32], R11 ;  /* 0x0000000b20007388 */ /* 0x0083e20000000800 */
[----:B------:R-:W-:-:S03]  /*0500*/  NOP ;  /* 0x0000000000007918 */ /* 0x000fc60000000000 */
[----:B------:R1:W0:Y:S06]  /*0510*/  LDS R31, [R32] ;  /* 0x00000000201f7984 */ /* 0x00022c0000000800 */
[----:B--2---:R-:W-:Y:S05]  /*0520*/  @!P0 BRA `(.L_x_94) ;  /* 0x0000000000288947 */ /* 0x004fea0003800000 */
[----:B------:R-:W-:-:S13]  /*0530*/  ISETP.NE.AND P2, PT, R24, 0x1, PT ;  /* 0x000000011800780c */ /* 0x000fda0003f45270 */
[----:B------:R-:W2:Y:S01]  /*0540*/  @P2 LDG.E R6, desc[UR10][R16.64] ;  /* 0x0000000a10062981 */ /* 0x000ea2000c1e1900 */
[----:B------:R-:W-:Y:S01]  /*0550*/  IMAD R5, R5, 0x4, R18 ;  /* 0x0000000405057824 */ /* 0x000fe200078e0212 */
[----:B------:R-:W3:Y:S01]  /*0560*/  @P2 LDC R8, c[0x0][0x398] ;  /* 0x0000e600ff082b82 */ /* 0x000ee20000000800 */
[----:B------:R-:W-:Y:S01]  /*0570*/  FSETP.LT.FTZ.AND P1, PT, RZ, UR16, PT ;  /* 0x00000010ff007c0b */ /* 0x000fe2000bf31000 */
[----:B------:R-:W-:-:S03]  /*0580*/  FMUL.FTZ R28, R4, UR17 ;  /* 0x00000011041c7c20 */ /* 0x000fc60008410000 */
[----:B------:R-:W2:Y:S09]  /*0590*/  LDS R5, [R5] ;  /* 0x0000000005057984 */ /* 0x000eb20000000800 */
[----:B0-----:R-:W-:Y:S01]  /*05a0*/  @P1 FFMA.FTZ R28, R31, UR16, R28 ;  /* 0x000000101f1c1c23 */ /* 0x001fe2000801001c */
[----:B--2---:R-:W-:-:S04]  /*05b0*/  @P2 FMUL.FTZ R7, R5, R6 ;  /* 0x0000000605072220 */ /* 0x004fc80000410000 */
[----:B---3--:R-:W-:-:S07]  /*05c0*/  @P2 FFMA.FTZ R28, R7, R8, R28 ;  /* 0x00000008071c2223 */ /* 0x008fce000001001c */
.L_x_94:
[----:B------:R-:W-:Y:S05]  /*05d0*/  BSYNC.RECONVERGENT B0 ;  /* 0x0000000000007941 */ /* 0x000fea0003800200 */
.L_x_93:
[----:B------:R-:W-:Y:S01]  /*05e0*/  FMNMX.FTZ R4, |R28|, -3.40282346638528859812e+38, !PT ;  /* 0xff7fffff1c047809 */ /* 0x000fe20007810200 */
[----:B------:R-:W-:Y:S01]  /*05f0*/  BSSY.RECONVERGENT B0, `(.L_x_95) ;  /* 0x000002d000007945 */ /* 0x000fe20003800200 */
[C---:B------:R-:W-:Y:S02]  /*0600*/  ISETP.GT.AND P1, PT, R22.reuse, 0x1e, PT ;  /* 0x0000001e1600780c */ /* 0x040fe40003f24270 */
[----:B------:R-:W-:Y:S01]  /*0610*/  ISETP.NE.AND P4, PT, R22, RZ, PT ;  /* 0x000000ff1600720c */ /* 0x000fe20003f85270 */
[----:B------:R-:W2:Y:S02]  /*0620*/  SHFL.DOWN PT, R5, R4, 0x1, 0x1f ;  /* 0x08201f0004057f89 */ /* 0x000ea400000e0000 */
[----:B--2---:R-:W-:-:S08]  /*0630*/  FSETP.GEU.FTZ.AND P2, PT, R4, R5, PT ;  /* 0x000000050400720b */ /* 0x004fd00003f5e000 */
[----:B------:R-:W-:Y:S02]  /*0640*/  @!P1 FSEL R4, R5, R4, !P2 ;  /* 0x0000000405049208 */ /* 0x000fe40005000000 */
[----:B------:R-:W-:-:S03]  /*0650*/  ISETP.GT.AND P1, PT, R22, 0x1d, PT ;  /* 0x0000001d1600780c */ /* 0x000fc60003f24270 */
        /* <DEDUP_REMOVED lines=11> */
[----:B------:R-:W-:Y:S02]  /*0710*/  ISETP.NE.AND P1, PT, R0, RZ, PT ;  /* 0x000000ff0000720c */ /* 0x000fe40003f25270 */
[----:B------:R-:W-:Y:S01]  /*0720*/  ISETP.GT.AND P2, PT, R22, 0xf, PT ;  /* 0x0000000f1600780c */ /* 0x000fe20003f44270 */
[----:B------:R-:W2:Y:S02]  /*0730*/  SHFL.DOWN PT, R5, R4, 0x10, 0x1f ;  /* 0x0a001f0004057f89 */ /* 0x000ea400000e0000 */
[----:B--2---:R-:W-:-:S04]  /*0740*/  FSETP.GEU.FTZ.AND P3, PT, R4, R5, PT ;  /* 0x000000050400720b */ /* 0x004fc80003f7e000 */
[----:B------:R-:W-:-:S04]  /*0750*/  FSEL R5, R5, R4, !P3 ;  /* 0x0000000405057208 */ /* 0x000fc80005800000 */
[----:B------:R-:W-:Y:S01]  /*0760*/  FSEL R34, R4, R5, P2 ;  /* 0x0000000504227208 */ /* 0x000fe20001000000 */
[----:B------:R2:W-:Y:S01]  /*0770*/  @!P4 STS [R26+UR5+0x8], R5 ;  /* 0x000008051a00c988 */ /* 0x0005e20008000805 */
[----:B------:R-:W-:Y:S06]  /*0780*/  BAR.SYNC.DEFER_BLOCKING 0x0 ;  /* 0x0000000000007b1d */ /* 0x000fec0000010000 */
[----:B------:R-:W-:Y:S05]  /*0790*/  @P1 BRA `(.L_x_96) ;  /* 0x0000000000481947 */ /* 0x000fea0003800000 */
[----:B------:R-:W-:-:S09]  /*07a0*/  ULEA UR6, UR8, UR7, 0x18 ;  /* 0x0000000708067291 */ /* 0x000fd2000f8ec0ff */
[----:B--2---:R-:W2:Y:S04]  /*07b0*/  LDS.128 R4, [UR6+0x810] ;  /* 0x00081006ff047984 */ /* 0x004ea80008000c00 */
[----:B-1----:R-:W1:Y:S01]  /*07c0*/  LDS.128 R8, [UR6+0x820] ;  /* 0x00082006ff087984 */ /* 0x002e620008000c00 */
[----:B--2---:R-:W-:-:S04]  /*07d0*/  FSETP.GEU.FTZ.AND P2, PT, R34, R5, PT ;  /* 0x000000052200720b */ /* 0x004fc80003f5e000 */
        /* <DEDUP_REMOVED lines=14> */
.L_x_96:
[----:B------:R-:W-:Y:S05]  /*08c0*/  BSYNC.RECONVERGENT B0 ;  /* 0x0000000000007941 */ /* 0x000fea0003800200 */
.L_x_95:
[----:B------:R-:W-:Y:S01]  /*08d0*/  BAR.SYNC.DEFER_BLOCKING 0x0 ;  /* 0x0000000000007b1d */ /* 0x000fe20000010000 */
[----:B------:R-:W-:Y:S01]  /*08e0*/  ULEA UR6, UR8, UR7, 0x18 ;  /* 0x0000000708067291 */ /* 0x000fe2000f8ec0ff */
[----:B------:R-:W-:Y:S02]  /*08f0*/  IMAD.MOV.U32 R4, RZ, RZ, 0x2 ;  /* 0x00000002ff047424 */ /* 0x000fe400078e00ff */
[----:B0-----:R-:W-:Y:S01]  /*0900*/  @P0 FFMA.FTZ R31, -R28, UR18, R31 ;  /* 0x000000121c1f0c23 */ /* 0x001fe2000801011f */
[----:B------:R-:W-:Y:S01]  /*0910*/  ULEA UR7, UR8, UR7, 0x18 ;  /* 0x0000000708077291 */ /* 0x000fe2000f8ec0ff */
[----:B------:R-:W-:Y:S01]  /*0920*/  BSSY.RECONVERGENT B0, `(.L_x_97) ;  /* 0x000006a000007945 */ /* 0x000fe20003800200 */
[----:B------:R-:W-:Y:S04]  /*0930*/  @!P1 STG.E desc[UR10][R16.64], R34 ;  /* 0x0000002210009986 */ /* 0x000fe8000c10190a */
[----:B---3--:R-:W2:Y:S01]  /*0940*/  @P1 LDS R34, [UR6+0x834] ;  /* 0x00083406ff221984 */ /* 0x008ea20008000800 */
[----:B------:R-:W-:Y:S06]  /*0950*/  BAR.SYNC.DEFER_BLOCKING 0x0 ;  /* 0x0000000000007b1d */ /* 0x000fec0000010000 */
[----:B------:R-:W-:Y:S01]  /*0960*/  STS [R32], R31 ;  /* 0x0000001f20007388 */ /* 0x000fe20000000800 */
[----:B------:R-:W-:-:S03]  /*0970*/  NOP ;  /* 0x0000000000007918 */ /* 0x000fc60000000000 */
[----:B------:R1:W-:Y:S04]  /*0980*/  LDS R7, [R32] ;  /* 0x0000000020077984 */ /* 0x0003e80000000800 */
[----:B------:R-:W-:Y:S01]  /*0990*/  @!P1 STS [UR6+0xc40], R29 ;  /* 0x000c401dff009988 */ /* 0x000fe20008000806 */
[----:B--2---:R-:W0:Y:S01]  /*09a0*/  MUFU.RCP R5, R34 ;  /* 0x0000002200057308 */ /* 0x004e220000001000 */
[----:B-1----:R-:W-:Y:S02]  /*09b0*/  IMAD.MOV.U32 R32, RZ, RZ, R20 ;  /* 0x000000ffff207224 */ /* 0x002fe400078e0014 */
        /* <DEDUP_REMOVED lines=11> */
[----:B------:R-:W-:Y:S02]  /*0a70*/  @P2 MOV R6, R19 ;  /* 0x0000001300062202 */ /* 0x000fe40000000f00 */
        /* <DEDUP_REMOVED lines=8> */
[----:B0-----:R-:W-:Y:S02]  /*0b00*/  HFMA2 R8, -RZ, RZ, 0, 7.569789886474609375e-06 ;  /* 0x0000007fff087431 */ /* 0x001fe400000001ff */
        /* <DEDUP_REMOVED lines=11> */
[----:B------:R-:W-:-:S05]  /*0bc0*/  @P2 IMAD.MOV.U32 R4, RZ, RZ, R10 ;  /* 0x000000ffff042224 */ /* 0x000fca00078e000a */
[----:B------:R-:W-:Y:S02]  /*0bd0*/  @P0 MOV R9, R4 ;  /* 0x0000000400090202 */ /* 0x000fe40000000f00 */
[----:B-1----:R-:W-:-:S13]  /*0be0*/  FSETP.GT.FTZ.AND P6, PT, R5, R38, PT ;  /* 0x000000260500720b */ /* 0x002fda0003fd4000 */
[C---:B------:R-:W-:Y:S01]  /*0bf0*/  @!P6 IADD3 R35, PT, PT, R33.reuse, -0x8, RZ ;  /* 0xfffffff82123e810 */ /* 0x040fe20007ffe0ff */
[----:B------:R-:W-:Y:S02]  /*0c00*/  @P6 VIADD R35, R33, 0x8 ;  /* 0x0000000821236836 */ /* 0x000fe40000000000 */
[----:B------:R-:W-:Y:S02]  /*0c10*/  @P6 IMAD.MOV.U32 R32, RZ, RZ, R38 ;  /* 0x000000ffff206224 */ /* 0x000fe400078e0026 */
[----:B------:R-:W-:Y:S02]  /*0c20*/  IMAD R16, R35, 0x4, R18 ;  /* 0x0000000423107824 */ /* 0x000fe400078e0212 */
[----:B------:R-:W-:Y:S02]  /*0c30*/  @P6 IMAD.MOV.U32 R8, RZ, RZ, R33 ;  /* 0x000000ffff086224 */ /* 0x000fe400078e0021 */
[----:B------:R-:W-:Y:S01]  /*0c40*/  @P6 IMAD.MOV.U32 R33, RZ, RZ, R9 ;  /* 0x000000ffff216224 */ /* 0x000fe200078e0009 */
[----:B------:R0:W1:Y:S04]  /*0c50*/  LDS R40, [R16] ;  /* 0x0000000010287984 */ /* 0x0000680000000800 */
[----:B------:R-:W-:Y:S01]  /*0c60*/  LDS R9, [UR7+0xc40] ;  /* 0x000c4007ff097984 */ /* 0x000fe20008000800 */
[----:B0-----:R-:W-:-:S02]  /*0c70*/  IMAD.MOV.U32 R16, RZ, RZ, 0x3f800000 ;  /* 0x3f800000ff107424 */ /* 0x001fc400078e00ff */
[----:B------:R-:W-:Y:S01]  /*0c80*/  @!P3 IMAD.MOV.U32 R16, RZ, RZ, R20 ;  /* 0x000000ffff10b224 */ /* 0x000fe200078e0014 */
[----:B------:R-:W-:Y:S01]  /*0c90*/  @!P2 MOV R16, R6 ;  /* 0x000000060010a202 */ /* 0x000fe20000000f00 */
        /* <DEDUP_REMOVED lines=50> */
.L_x_98:
[----:B------:R-:W-:Y:S05]  /*0fc0*/  BSYNC.RECONVERGENT B0 ;  /* 0x0000000000007941 */ /* 0x000fea0003800200 */
.L_x_97:
        /* <DEDUP_REMOVED lines=14> */
.L_x_100:
        /* <DEDUP_REMOVED lines=13> */
.L_x_1952:


//--------------------- .text._Z35kOptimizerStatic8bit2StateBlockwiseI13__nv_bfloat16Li6ELi256ELi1EEvPT_S2_PhS3_fffffifPfS4_S4_S4_ffbi --------------------------
	.section	.text._Z35kOptimizerStatic8bit2StateBlockwiseI13__nv_bfloat16Li6ELi256ELi1EEvPT_S2_PhS3_fffffifPfS4_S4_S4_ffbi,"ax",@progbits
	.align	128
        .global         _Z35kOptimizerStatic8bit2StateBlockwiseI13__nv_bfloat16Li6ELi256ELi1EEvPT_S2_PhS3_fffffifPfS4_S4_S4_ffbi
        .type           _Z35kOptimizerStatic8bit2StateBlockwiseI13__nv_bfloat16Li6ELi256ELi1EEvPT_S2_PhS3_fffffifPfS4_S4_S4_ffbi,@function
        .size           _Z35kOptimizerStatic8bit2StateBlockwiseI13__nv_bfloat16Li6ELi256ELi1EEvPT_S2_PhS3_fffffifPfS4_S4_S4_ffbi,(.L_x_1953 - _Z35kOptimizerStatic8bit2StateBlockwiseI13__nv_bfloat16Li6ELi256ELi1EEvPT_S2_PhS3_fffffifPfS4_S4_S4_ffbi)
        .other          _Z35kOptimizerStatic8bit2StateBlockwiseI13__nv_bfloat16Li6ELi256ELi1EEvPT_S2_PhS3_fffffifPfS4_S4_S4_ffbi,@"STO_CUDA_ENTRY STV_DEFAULT"
_Z35kOptimizerStatic8bit2StateBlockwiseI13__nv_bfloat16Li6ELi256ELi1EEvPT_S2_PhS3_fffffifPfS4_S4_S4_ffbi:
.text._Z35kOptimizerStatic8bit2StateBlockwiseI13__nv_bfloat16Li6ELi256ELi1EEvPT_S2_PhS3_fffffifPfS4_S4_S4_ffbi:
[----:B------:R-:W0:Y:S01]  /*0000*/  LDC R1, c[0x0][0x37c] ;  /* 0x0000df00ff017b82 */ /* 0x000e220000000800 */
[----:B------:R-:W1:Y:S07]  /*0010*/  S2R R49, SR_TID.X ;  /* 0x0000000000317919 */ /* 0x000e6e0000002100 */
[----:B------:R-:W1:Y:S01]  /*0020*/  LDC.64 R2, c[0x0][0x3c0] ;  /* 0x0000f000ff027b82 */ /* 0x000e620000000a00 */
[----:B------:R-:W2:Y:S01]  /*0030*/  LDCU.64 UR10, c[0x0][0x358] ;  /* 0x00006b00ff0a77ac */ /* 0x000ea20008000a00 */
[----:B0-----:R-:W-:-:S06]  /*0040*/  VIADD R1, R1, 0xffffffe8 ;  /* 0xffffffe801017836 */ /* 0x001fcc0000000000 */
[----:B------:R-:W0:Y:S01]  /*0050*/  LDC.64 R4, c[0x0][0x3c8] ;  /* 0x0000f200ff047b82 */ /* 0x000e220000000a00 */
[----:B-1----:R-:W-:-:S04]  /*0060*/  IMAD.WIDE.U32 R2, R49, 0x4, R2 ;  /* 0x0000000431027825 */ /* 0x002fc800078e0002 */
[C---:B0-----:R-:W-:Y:S02]  /*0070*/  IMAD.WIDE.U32 R4, R49.reuse, 0x4, R4 ;  /* 0x0000000431047825 */ /* 0x041fe400078e0004 */
[----:B--2---:R-:W2:Y:S04]  /*0080*/  LDG.E.CONSTANT R3, desc[UR10][R2.64] ;  /* 0x0000000a02037981 */ /* 0x004ea8000c1e9900 */
[----:B------:R-:W3:Y:S01]  /*0090*/  LDG.E.CONSTANT R5, desc[UR10][R4.64] ;  /* 0x0000000a04057981 */ /* 0x000ee2000c1e9900 */
[----:B------:R-:W0:Y:S01]  /*00a0*/  S2UR UR8, SR_CgaCtaId ;  /* 0x00000000000879c3 */ /* 0x000e220000008800 */
[----:B------:R-:W-:Y:S01]  /*00b0*/  UMOV UR5, 0x400 ;  /* 0x0000040000057882 */ /* 0x000fe20000000000 */
[----:B------:R-:W-:Y:S01]  /*00c0*/  LOP3.LUT R46, R49, 0x1, RZ, 0xc0, !PT ;  /* 0x00000001312e7812 */ /* 0x000fe200078ec0ff */
[----:B------:R-:W-:Y:S01]  /*00d0*/  UIADD3 UR4, UPT, UPT, UR5, 0x808, URZ ;  /* 0x0000080805047890 */ /* 0x000fe2000fffe0ff */
[----:B------:R-:W1:Y:S01]  /*00e0*/  S2R R26, SR_CTAID.X ;  /* 0x00000000001a7919 */ /* 0x000e620000002500 */
[----:B0-----:R-:W-:-:S02]  /*00f0*/  ULEA UR6, UR8, UR5, 0x18 ;  /* 0x0000000508067291 */ /* 0x001fc4000f8ec0ff */
[----:B------:R-:W-:-:S04]  /*0100*/  ULEA UR4, UR8, UR4, 0x18 ;  /* 0x0000000408047291 */ /* 0x000fc8000f8ec0ff */
[C---:B------:R-:W-:Y:S01]  /*0110*/  LEA R12, R49.reuse, UR6, 0x2 ;  /* 0x00000006310c7c11 */ /* 0x040fe2000f8e10ff */
[----:B------:R-:W-:Y:S01]  /*0120*/  IMAD.U32 R47, RZ, RZ, UR6 ;  /* 0x00000006ff2f7e24 */ /* 0x000fe2000f8e00ff */
[----:B------:R-:W-:Y:S01]  /*0130*/  LEA R14, R49, UR4, 0x2 ;  /* 0x00000004310e7c11 */ /* 0x000fe2000f8e10ff */
[----:B------:R-:W-:Y:S02]  /*0140*/  IMAD.U32 R7, RZ, RZ, UR4 ;  /* 0x00000004ff077e24 */ /* 0x000fe4000f8e00ff */
[C---:B------:R-:W-:Y:S02]  /*0150*/  IMAD R47, R46.reuse, 0x404, R47 ;  /* 0x000004042e2f7824 */ /* 0x040fe400078e022f */
[----:B------:R-:W-:Y:S01]  /*0160*/  IMAD R46, R46, 0x404, R7 ;  /* 0x000004042e2e7824 */ /* 0x000fe200078e0207 */
[----:B------:R-:W0:Y:S01]  /*0170*/  LDCU UR4, c[0x0][0x370] ;  /* 0x00006e00ff0477ac */ /* 0x000e220008000800 */
[----:B-1----:R-:W-:Y:S01]  /*0180*/  IMAD.SHL.U32 R26, R26, 0x100, RZ ;  /* 0x000001001a1a7824 */ /* 0x002fe200078e00ff */
[----:B0-----:R-:W-:-:S06]  /*0190*/  USHF.L.U32 UR4, UR4, 0x8, URZ ;  /* 0x0000000804047899 */ /* 0x001fcc00080006ff */
[----:B------:R-:W-:Y:S01]  /*01a0*/  ISETP.GE.U32.AND P0, PT, R26, UR4, PT ;  /* 0x000000041a007c0c */ /* 0x000fe2000bf06070 */
[----:B--2---:R-:W-:Y:S04]  /*01b0*/  STS [R12], R3 ;  /* 0x000000030c007388 */ /* 0x004fe80000000800 */
[----:B---3--:R-:W-:Y:S04]  /*01c0*/  STS [R14], R5 ;  /* 0x000000050e007388 */ /* 0x008fe80000000800 */
[----:B------:R-:W-:Y:S04]  /*01d0*/  STS [R12+0x404], R3 ;  /* 0x000404030c007388 */ /* 0x000fe80000000800 */
[----:B------:R-:W-:Y:S01]  /*01e0*/  STS [R14+0x404], R5 ;  /* 0x000404050e007388 */ /* 0x000fe20000000800 */
[----:B------:R-:W-:Y:S06]  /*01f0*/  BAR.SYNC.DEFER_BLOCKING 0x0 ;  /* 0x0000000000007b1d */ /* 0x000fec0000010000 */
[----:B------:R-:W0:Y:S04]  /*0200*/  LDS R4, [R47+0xfc] ;  /* 0x0000fc002f047984 */ /* 0x000e280000000800 */
[----:B------:R-:W1:Y:S04]  /*0210*/  LDS R6, [R46+0xfc] ;  /* 0x0000fc002e067984 */ /* 0x000e680000000800 */
[----:B------:R-:W2:Y:S04]  /*0220*/  LDS R8, [R47+0x2fc] ;  /* 0x0002fc002f087984 */ /* 0x000ea80000000800 */
[----:B------:R-:W3:Y:S04]  /*0230*/  LDS R10, [R46+0x2fc] ;  /* 0x0002fc002e0a7984 */ /* 0x000ee80000000800 */
[----:B------:R-:W4:Y:S04]  /*0240*/  LDS R2, [R47+0x1fc] ;  /* 0x0001fc002f027984 */ /* 0x000f280000000800 */
[----:B------:R-:W5:Y:S04]  /*0250*/  LDS R0, [R46+0x1fc] ;  /* 0x0001fc002e007984 */ /* 0x000f680000000800 */
[----:B0-----:R0:W-:Y:S04]  /*0260*/  STL [R1], R4 ;  /* 0x0000000401007387 */ /* 0x0011e80000100800 */
[----:B-1----:R0:W-:Y:S04]  /*0270*/  STL [R1+0xc], R6 ;  /* 0x00000c0601007387 */ /* 0x0021e80000100800 */
[----:B--2---:R0:W-:Y:S04]  /*0280*/  STL [R1+0x8], R8 ;  /* 0x0000080801007387 */ /* 0x0041e80000100800 */
[----:B---3--:R0:W-:Y:S04]  /*0290*/  STL [R1+0x14], R10 ;  /* 0x0000140a01007387 */ /* 0x0081e80000100800 */
[----:B----4-:R0:W-:Y:S04]  /*02a0*/  STL [R1+0x4], R2 ;  /* 0x0000040201007387 */ /* 0x0101e80000100800 */
[----:B-----5:R0:W-:Y:S01]  /*02b0*/  STL [R1+0x10], R0 ;  /* 0x0000100001007387 */ /* 0x0201e20000100800 */
[----:B------:R-:W-:Y:S05]  /*02c0*/  @P0 EXIT ;  /* 0x000000000000094d */ /* 0x000fea0003800000 */
[----:B0-----:R-:W0:Y:S01]  /*02d0*/  LDC.64 R8, c[0x0][0x3a0] ;  /* 0x0000e800ff087b82 */ /* 0x001e220000000a00 */
[----:B------:R-:W1:Y:S01]  /*02e0*/  LDCU UR6, c[0x0][0x3b4] ;  /* 0x00007680ff0677ac */ /* 0x000e620008000800 */
[----:B------:R-:W2:Y:S01]  /*02f0*/  S2R R45, SR_LANEID ;  /* 0x00000000002d7919 */ /* 0x000ea20000000000 */
[----:B------:R-:W-:Y:S02]  /*0300*/  LOP3.LUT R24, R49, 0x3e0, RZ, 0xc0, !PT ;  /* 0x000003e031187812 */ /* 0x000fe400078ec0ff */
[----:B------:R-:W-:Y:S01]  /*0310*/  SHF.R.U32.HI R25, RZ, 0x3, R49 ;  /* 0x00000003ff197819 */ /* 0x000fe20000011631 */
[----:B------:R-:W-:Y:S02]  /*0320*/  UIADD3 UR7, UPT, UPT, UR5, 0x103c, URZ ;  /* 0x0000103c05077890 */ /* 0x000fe4000fffe0ff */
[----:B------:R-:W3:Y:S01]  /*0330*/  LDC R40, c[0x0][0x3b8] ;  /* 0x0000ee00ff287b82 */ /* 0x000ee20000000800 */
[----:B------:R-:W-:Y:S01]  /*0340*/  LOP3.LUT R25, R25, 0x7c, RZ, 0xc0, !PT ;  /* 0x0000007c19197812 */ /* 0x000fe200078ec0ff */
[----:B------:R-:W4:Y:S01]  /*0350*/  LDCU UR22, c[0x0][0x3a8] ;  /* 0x00007500ff1677ac */ /* 0x000f220008000800 */
[----:B------:R-:W0:Y:S05]  /*0360*/  LDCU UR23, c[0x0][0x3e0] ;  /* 0x00007c00ff1777ac */ /* 0x000e2a0008000800 */
[----:B------:R-:W3:Y:S01]  /*0370*/  LDC R5, c[0x0][0x3e0] ;  /* 0x0000f800ff057b82 */ /* 0x000ee20000000800 */
[----:B------:R-:W0:Y:S01]  /*0380*/  LDCU UR24, c[0x0][0x3b8] ;  /* 0x00007700ff1877ac */ /* 0x000e220008000800 */
[----:B-1----:R-:W-:Y:S01]  /*0390*/  I2FP.F32.S32 R3, UR6 ;  /* 0x0000000600037c45 */ /* 0x002fe20008201400 */
[----:B------:R-:W-:Y:S01]  /*03a0*/  UIADD3 UR6, UPT, UPT, UR5, 0x1010, URZ ;  /* 0x0000101005067890 */ /* 0x000fe2000fffe0ff */
[----:B0-----:R-:W0:Y:S04]  /*03b0*/  MUFU.LG2 R4, R9 ;  /* 0x0000000900047308 */ /* 0x001e280000000c00 */
[----:B------:R-:W1:Y:S01]  /*03c0*/  LDC R11, c[0x0][0x3a8] ;  /* 0x0000ea00ff0b7b82 */ /* 0x000e620000000800 */
[----:B------:R-:W-:Y:S01]  /*03d0*/  UIADD3 UR5, UPT, UPT, UR5, 0x1068, URZ ;  /* 0x0000106805057890 */ /* 0x000fe2000fffe0ff */
[----:B------:R-:W-:Y:S01]  /*03e0*/  FADD.FTZ R38, -R9, 1 ;  /* 0x3f80000009267421 */ /* 0x000fe20000010100 */
[----:B------:R-:W-:Y:S01]  /*03f0*/  FADD.FTZ R27, -R8, 1 ;  /* 0x3f800000081b7421 */ /* 0x000fe20000010100 */
[----:B------:R-:W1:Y:S01]  /*0400*/  LDCU UR9, c[0x0][0x3e4] ;  /* 0x00007c80ff0977ac */ /* 0x000e620008000800 */
[----:B------:R-:W5:Y:S03]  /*0410*/  MUFU.LG2 R6, R8 ;  /* 0x0000000800067308 */ /* 0x000f660000000c00 */
[----:B------:R-:W4:Y:S01]  /*0420*/  LDC R41, c[0x0][0x3ec] ;  /* 0x0000fb00ff297b82 */ /* 0x000f220000000800 */
[----:B--2---:R-:W-:Y:S01]  /*0430*/  IMAD.IADD R24, R24, 0x1, R45 ;  /* 0x0000000118187824 */ /* 0x004fe200078e022d */
[----:B------:R-:W2:Y:S01]  /*0440*/  LDCU UR18, c[0x0][0x3ac] ;  /* 0x00007580ff1277ac */ /* 0x000ea20008000800 */
[----:B------:R-:W1:Y:S01]  /*0450*/  LDCU UR19, c[0x0][0x3b0] ;  /* 0x00007600ff1377ac */ /* 0x000e620008000800 */
[----:B---3--:R-:W-:-:S04]  /*0460*/  FFMA.FTZ R40, -R40, R5, 1 ;  /* 0x3f80000028287423 */ /* 0x008fc80000010105 */
[----:B------:R-:W3:Y:S01]  /*0470*/  LDC.64 R30, c[0x0][0x3d0] ;  /* 0x0000f400ff1e7b82 */ /* 0x000ee20000000a00 */
[C---:B0-----:R-:W-:Y:S01]  /*0480*/  FMUL.FTZ R4, R3.reuse, R4 ;  /* 0x0000000403047220 */ /* 0x041fe20000410000 */
[----:B------:R-:W0:Y:S01]  /*0490*/  LDCU.64 UR20, c[0x0][0x3a0] ;  /* 0x00007400ff1477ac */ /* 0x000e220008000a00 */
[----:B------:R-:W0:Y:S04]  /*04a0*/  LDCU.64 UR12, c[0x0][0x390] ;  /* 0x00007200ff0c77ac */ /* 0x000e280008000a00 */
[----:B------:R-:W2:Y:S01]  /*04b0*/  MUFU.EX2 R4, R4 ;  /* 0x0000000400047308 */ /* 0x000ea20000000800 */
[----:B------:R-:W0:Y:S01]  /*04c0*/  LDC.64 R28, c[0x0][0x3d8] ;  /* 0x0000f600ff1c7b82 */ /* 0x000e220000000a00 */
[----:B-----5:R-:W-:Y:S01]  /*04d0*/  FMUL.FTZ R6, R3, R6 ;  /* 0x0000000603067220 */ /* 0x020fe20000410000 */
[----:B-1----:R-:W-:Y:S01]  /*04e0*/  FADD.FTZ R11, -R11, 1 ;  /* 0x3f8000000b0b7421 */ /* 0x002fe20000010100 */
[----:B------:R-:W1:Y:S04]  /*04f0*/  LDCU.64 UR14, c[0x0][0x398] ;  /* 0x00007300ff0e77ac */ /* 0x000e680008000a00 */
[----:B------:R-:W5:Y:S01]  /*0500*/  MUFU.EX2 R6, R6 ;  /* 0x0000000600067308 */ /* 0x000f620000000800 */
[----:B------:R-:W0:Y:S01]  /*0510*/  LDCU.64 UR16, c[0x0][0x380] ;  /* 0x00007000ff1077ac */ /* 0x000e220008000a00 */
[----:B------:R-:W-:Y:S01]  /*0520*/  ULEA UR6, UR8, UR6, 0x18 ;  /* 0x0000000608067291 */ /* 0x000fe2000f8ec0ff */
[----:B--2---:R-:W-:Y:S01]  /*0530*/  FADD.FTZ R3, -R4, 1 ;  /* 0x3f80000004037421 */ /* 0x004fe20000010100 */
[----:B------:R-:W-:-:S02]  /*0540*/  ULEA UR7, UR8, UR7, 0x18 ;  /* 0x0000000708077291 */ /* 0x000fc4000f8ec0ff */
[----:B------:R-:W-:-:S03]  /*0550*/  ULEA UR5, UR8, UR5, 0x18 ;  /* 0x0000000508057291 */ /* 0x000fc6000f8ec0ff */
[----:B------:R-:W2:Y:S01]  /*0560*/  MUFU.SQRT R3, R3 ;  /* 0x0000000300037308 */ /* 0x000ea20000002000 */
[----:B-----5:R-:W-:-:S07]  /*0570*/  FADD.FTZ R44, -R6, 1 ;  /* 0x3f800000062c7421 */ /* 0x020fce0000010100 */
[----:B------:R-:W0:Y:S08]  /*0580*/  MUFU.RCP R44, R44 ;  /* 0x0000002c002c7308 */ /* 0x000e300000001000 */
[----:B-1234-:R2:W0:Y:S02]  /*0590*/  MUFU.RCP R39, R3 ;  /* 0x0000000300277308 */ /* 0x01e4240000001000 */
.L_x_113:
[----:B------:R-:W-:Y:S01]  /*05a0*/  IMAD.MOV R10, RZ, RZ, -R26 ;  /* 0x000000ffff0a7224 */ /* 0x000fe200078e0a1a */
[C---:B------:R-:W-:Y:S02]  /*05b0*/  IADD3 R16, P1, PT, R49.reuse, R26, RZ ;  /* 0x0000001a31107210 */ /* 0x040fe40007f3e0ff */
[----:B------:R-:W-:Y:S01]  /*05c0*/  PRMT R12, RZ, 0x7610, R12 ;  /* 0x00007610ff0c7816 */ /* 0x000fe2000000000c */
[----:B------:R-:W1:Y:S01]  /*05d0*/  S2R R9, SR_CgaCtaId ;  /* 0x0000000000097919 */ /* 0x000e620000008800 */
[----:B------:R-:W-:Y:S01]  /*05e0*/  VIADDMNMX.U32 R10, R10, R41, 0x100, PT ;  /* 0x000001000a0a7446 */ /* 0x000fe20003800029 */
        /* <DEDUP_REMOVED lines=9> */
[----:B0-----:R-:W-:Y:S02]  /*0680*/  IADD3 R32, P1, PT, R16, UR12, RZ ;  /* 0x0000000c10207c10 */ /* 0x001fe4000ff3e0ff */
[----:B------:R-:W-:Y:S02]  /*0690*/  IADD3 R6, PT, PT, R8, 0x10a0, RZ ;  /* 0x000010a008067810 */ /* 0x000fe40007ffe0ff */
[----:B------:R-:W-:Y:S02]  /*06a0*/  IADD3.X R33, PT, PT, R17, UR13, RZ, P1, !PT ;  /* 0x0000000d11217c10 */ /* 0x000fe40008ffe4ff */
[----:B-1----:R-:W-:-:S05]  /*06b0*/  LEA R7, R9, R6, 0x18 ;  /* 0x0000000609077211 */ /* 0x002fca00078ec0ff */
[----:B------:R-:W-:-:S05]  /*06c0*/  IMAD R7, R24, 0x2, R7 ;  /* 0x0000000218077824 */ /* 0x000fca00078e0207 */
[----:B---3--:R-:W-:Y:S01]  /*06d0*/  STS.U16 [R7], R12 ;  /* 0x0000000c07007388 */ /* 0x008fe20000000400 */
[----:B------:R-:W-:-:S03]  /*06e0*/  NOP ;  /* 0x0000000000007918 */ /* 0x000fc60000000000 */
[----:B--2---:R-:W0:Y:S01]  /*06f0*/  LDS.U16 R3, [R7] ;  /* 0x0000000007037984 */ /* 0x004e220000000400 */
[----:B------:R-:W-:Y:S06]  /*0700*/  BAR.SYNC.DEFER_BLOCKING 0x0 ;  /* 0x0000000000007b1d */ /* 0x000fec0000010000 */
[----:B------:R-:W2:Y:S01]  /*0710*/  @!P0 LDG.E.U8 R13, desc[UR10][R32.64] ;  /* 0x0000000a200d8981 */ /* 0x000ea2000c1e1100 */
[----:B------:R-:W-:Y:S01]  /*0720*/  IMAD.IADD R6, R7, 0x1, -R24 ;  /* 0x0000000107067824 */ /* 0x000fe200078e0a18 */
[----:B------:R-:W-:Y:S02]  /*0730*/  IADD3 R34, P1, PT, R16, UR14, RZ ;  /* 0x0000000e10227c10 */ /* 0x000fe4000ff3e0ff */
[----:B------:R-:W-:-:S02]  /*0740*/  PRMT R15, RZ, 0x7610, R15 ;  /* 0x00007610ff0f7816 */ /* 0x000fc4000000000f */
[----:B------:R-:W-:Y:S01]  /*0750*/  IADD3.X R35, PT, PT, R17, UR15, RZ, P1, !PT ;  /* 0x0000000f11237c10 */ /* 0x000fe20008ffe4ff */
[----:B--2---:R1:W-:Y:S01]  /*0760*/  STS.U8 [R6], R13 ;  /* 0x0000000d06007388 */ /* 0x0043e20000000000 */
[----:B------:R-:W-:-:S03]  /*0770*/  NOP ;  /* 0x0000000000007918 */ /* 0x000fc60000000000 */
[----:B------:R1:W2:Y:S01]  /*0780*/  LDS.U8 R14, [R6] ;  /* 0x00000000060e7984 */ /* 0x0002a20000000000 */
[----:B------:R-:W-:Y:S06]  /*0790*/  BAR.SYNC.DEFER_BLOCKING 0x0 ;  /* 0x0000000000007b1d */ /* 0x000fec0000010000 */
[----:B------:R-:W3:Y:S01]  /*07a0*/  @!P0 LDG.E.U8 R15, desc[UR10][R34.64] ;  /* 0x0000000a220f8981 */ /* 0x000ee2000c1e1100 */
[----:B------:R-:W-:Y:S02]  /*07b0*/  IMAD.IADD R4, R26, 0x1, R41 ;  /* 0x000000011a047824 */ /* 0x000fe400078e0229 */
[----:B------:R-:W-:-:S03]  /*07c0*/  IMAD.MOV.U32 R21, RZ, RZ, 0x80 ;  /* 0x00000080ff157424 */ /* 0x000fc600078e00ff */
[----:B------:R-:W-:-:S04]  /*07d0*/  IADD3 R36, P1, P2, R4, UR12, R49 ;  /* 0x0000000c04247c10 */ /* 0x000fc8000fa3e031 */
[----:B------:R-:W-:Y:S01]  /*07e0*/  IADD3.X R37, PT, PT, RZ, UR13, RZ, P1, P2 ;  /* 0x0000000dff257c10 */ /* 0x000fe20008fe44ff */
[----:B---3--:R1:W-:Y:S01]  /*07f0*/  STS.U8 [R6], R15 ;  /* 0x0000000f06007388 */ /* 0x0083e20000000000 */
[----:B------:R-:W-:-:S03]  /*0800*/  NOP ;  /* 0x0000000000007918 */ /* 0x000fc60000000000 */
[----:B------:R1:W3:Y:S01]  /*0810*/  LDS.U8 R19, [R6] ;  /* 0x0000000006137984 */ /* 0x0002e20000000000 */
[----:B------:R-:W-:Y:S06]  /*0820*/  BAR.SYNC.DEFER_BLOCKING 0x0 ;  /* 0x0000000000007b1d */ /* 0x000fec0000010000 */
[----:B------:R-:W4:Y:S01]  /*0830*/  @!P0 LDG.E.U8 R21, desc[UR10][R36.64] ;  /* 0x0000000a24158981 */ /* 0x000f22000c1e1100 */
[----:B0-----:R-:W-:Y:S01]  /*0840*/  IMAD.U32 R20, R3, 0x10000, RZ ;  /* 0x0001000003147824 */ /* 0x001fe200078e00ff */
[----:B------:R-:W-:Y:S01]  /*0850*/  SHF.R.U32.HI R51, RZ, 0x8, R4 ;  /* 0x00000008ff337819 */ /* 0x000fe20000011604 */
[----:B------:R-:W-:Y:S01]  /*0860*/  BSSY.RECONVERGENT B0, `(.L_x_101) ;  /* 0x0000020000007945 */ /* 0x000fe20003800200 */
[----:B------:R-:W-:Y:S01]  /*0870*/  CS2R R4, SRZ ;  /* 0x0000000000047805 */ /* 0x000fe2000001ff00 */
[----:B------:R-:W-:Y:S01]  /*0880*/  IMAD.MOV.U32 R3, RZ, RZ, RZ ;  /* 0x000000ffff037224 */ /* 0x000fe200078e00ff */
[----:B------:R-:W-:Y:S01]  /*0890*/  FSETP.NE.FTZ.AND P1, PT, |R20|, +INF , PT ;  /* 0x7f8000001400780b */ /* 0x000fe20003f35200 */
[----:B------:R-:W-:Y:S01]  /*08a0*/  IMAD.WIDE.U32 R50, R51, 0x4, R30 ;  /* 0x0000000433327825 */ /* 0x000fe200078e001e */
[----:B----4-:R1:W-:Y:S01]  /*08b0*/  STS.U8 [R6], R21 ;  /* 0x0000001506007388 */ /* 0x0103e20000000000 */
[----:B------:R-:W-:-:S10]  /*08c0*/  NOP ;  /* 0x0000000000007918 */ /* 0x000fd40000000000 */
[----:B--23--:R-:W-:Y:S05]  /*08d0*/  @!P1 BRA `(.L_x_102) ;  /* 0x0000000000609947 */ /* 0x00cfea0003800000 */
[----:B-1----:R-:W-:Y:S01]  /*08e0*/  SHF.R.U32.HI R13, RZ, 0x8, R26 ;  /* 0x00000008ff0d7819 */ /* 0x002fe2000001161a */
[----:B------:R-:W2:Y:S04]  /*08f0*/  LDG.E R22, desc[UR10][R50.64] ;  /* 0x0000000a32167981 */ /* 0x000ea8000c1e1900 */
[C---:B------:R-:W-:Y:S01]  /*0900*/  IMAD.WIDE.U32 R4, R13.reuse, 0x4, R30 ;  /* 0x000000040d047825 */ /* 0x040fe200078e001e */
[----:B------:R-:W0:Y:S03]  /*0910*/  LDS.U8 R18, [R6] ;  /* 0x0000000006127984 */ /* 0x000e260000000000 */
[----:B------:R-:W-:Y:S02]  /*0920*/  IMAD.WIDE.U32 R12, R13, 0x4, R28 ;  /* 0x000000040d0c7825 */ /* 0x000fe400078e001c */
[----:B------:R-:W3:Y:S04]  /*0930*/  LDG.E R5, desc[UR10][R4.64] ;  /* 0x0000000a04057981 */ /* 0x000ee8000c1e1900 */
[----:B------:R-:W4:Y:S01]  /*0940*/  LDG.E R12, desc[UR10][R12.64] ;  /* 0x0000000a0c0c7981 */ /* 0x000f22000c1e1900 */
[----:B------:R-:W-:-:S02]  /*0950*/  IMAD R14, R14, 0x4, R47 ;  /* 0x000000040e0e7824 */ /* 0x000fc400078e022f */
[----:B------:R-:W-:-:S04]  /*0960*/  IMAD R19, R19, 0x4, R46 ;  /* 0x0000000413137824 */ /* 0x000fc800078e022e */
[----:B------:R-:W-:Y:S04]  /*0970*/  LDS R14, [R14] ;  /* 0x000000000e0e7984 */ /* 0x000fe80000000800 */
[----:B------:R-:W-:Y:S01]  /*0980*/  LDS R19, [R19] ;  /* 0x0000000013137984 */ /* 0x000fe20000000800 */
[----:B0-----:R-:W-:-:S06]  /*0990*/  LEA R15, R18, R47, 0x2 ;  /* 0x0000002f120f7211 */ /* 0x001fcc00078e10ff */
[----:B------:R-:W2:Y:S01]  /*09a0*/  LDS R15, [R15] ;  /* 0x000000000f0f7984 */ /* 0x000ea20000000800 */
[----:B------:R-:W-:-:S04]  /*09b0*/  FMUL.FTZ R20, R20, UR9 ;  /* 0x0000000914147c20 */ /* 0x000fc80008410000 */
[----:B------:R-:W-:-:S04]  /*09c0*/  FMUL.FTZ R3, R38, R20 ;  /* 0x0000001426037220 */ /* 0x000fc80000410000 */
[----:B------:R-:W-:Y:S01]  /*09d0*/  FMUL.FTZ R3, R20, R3 ;  /* 0x0000000314037220 */ /* 0x000fe20000410000 */
[----:B--2---:R-:W-:-:S04]  /*09e0*/  FMUL.FTZ R22, R15, R22 ;  /* 0x000000160f167220 */ /* 0x004fc80000410000 */
[----:B------:R-:W-:Y:S01]  /*09f0*/  FMUL.FTZ R22, R22, UR22 ;  /* 0x0000001616167c20 */ /* 0x000fe20008410000 */
[----:B---3--:R-:W-:Y:S01]  /*0a00*/  FMUL.FTZ R5, R14, R5 ;  /* 0x000000050e057220 */ /* 0x008fe20000410000 */
[----:B----4-:R-:W-:-:S03]  /*0a10*/  FMUL.FTZ R12, R19, R12 ;  /* 0x0000000c130c7220 */ /* 0x010fc60000410000 */
[----:B------:R-:W-:Y:S01]  /*0a20*/  FMUL.FTZ R18, R5, UR20 ;  /* 0x0000001405127c20 */ /* 0x000fe20008410000 */
[----:B------:R-:W-:Y:S01]  /*0a30*/  FFMA.FTZ R4, R12, UR21, R3 ;  /* 0x000000150c047c23 */ /* 0x000fe20008010003 */
[-C--:B------:R-:W-:Y:S02]  /*0a40*/  FFMA.FTZ R3, R11, R20.reuse, R22 ;  /* 0x000000140b037223 */ /* 0x080fe40000010016 */
[----:B------:R-:W-:-:S07]  /*0a50*/  FFMA.FTZ R5, R27, R20, R18 ;  /* 0x000000141b057223 */ /* 0x000fce0000010012 */
.L_x_102:
[----:B------:R-:W-:Y:S05]  /*0a60*/  BSYNC.RECONVERGENT B0 ;  /* 0x0000000000007941 */ /* 0x000fea0003800200 */
.L_x_101:
[----:B------:R-:W-:Y:S01]  /*0a70*/  FMNMX.FTZ R12, |R5|, -3.40282346638528859812e+38, !PT ;  /* 0xff7fffff050c7809 */ /* 0x000fe20007810200 */
[----:B------:R-:W-:Y:S01]  /*0a80*/  BSSY.RECONVERGENT B0, `(.L_x_103) ;  /* 0x0000030000007945 */ /* 0x000fe20003800200 */
[----:B------:R-:W-:Y:S02]  /*0a90*/  ISETP.GT.AND P3, PT, R45, 0x1e, PT ;  /* 0x0000001e2d00780c */ /* 0x000fe40003f64270 */
[----:B------:R-:W-:Y:S01]  /*0aa0*/  ISETP.NE.AND P5, PT, R49, RZ, PT ;  /* 0x000000ff3100720c */ /* 0x000fe20003fa5270 */
[----:B-1----:R-:W0:Y:S01]  /*0ab0*/  SHFL.DOWN PT, R13, R12, 0x1, 0x1f ;  /* 0x08201f000c0d7f89 */ /* 0x002e2200000e0000 */
[----:B------:R-:W-:Y:S02]  /*0ac0*/  P2R R14, PR, RZ, 0x8 ;  /* 0x00000008ff0e7803 */ /* 0x000fe40000000000 */
[----:B------:R-:W-:Y:S02]  /*0ad0*/  ISETP.GT.AND P4, PT, R45, 0xf, PT ;  /* 0x0000000f2d00780c */ /* 0x000fe40003f84270 */
[----:B0-----:R-:W-:-:S05]  /*0ae0*/  FSETP.GEU.FTZ.AND P2, PT, R12, R13, PT ;  /* 0x0000000d0c00720b */ /* 0x001fca0003f5e000 */
[----:B------:R-:W-:Y:S02]  /*0af0*/  @!P3 FSEL R12, R13, R12, !P2 ;  /* 0x0000000c0d0cb208 */ /* 0x000fe40005000000 */
[----:B------:R-:W-:-:S03]  /*0b00*/  ISETP.GT.AND P3, PT, R45, 0x1d, PT ;  /* 0x0000001d2d00780c */ /* 0x000fc60003f64270 */
[----:B------:R-:W0:Y:S01]  /*0b10*/  SHFL.DOWN PT, R13, R12, 0x2, 0x1f ;  /* 0x08401f000c0d7f89 */ /* 0x000e2200000e0000 */
[----:B------:R-:W-:Y:S02]  /*0b20*/  P2R R14, PR, RZ, 0x8 ;  /* 0x00000008ff0e7803 */ /* 0x000fe40000000000 */
[----:B0-----:R-:W-:-:S07]  /*0b30*/  FSETP.GEU.FTZ.AND P2, PT, R12, R13, PT ;  /* 0x0000000d0c00720b */ /* 0x001fce0003f5e000 */
[----:B------:R-:W-:Y:S02]  /*0b40*/  @!P3 FSEL R12, R13, R12, !P2 ;  /* 0x0000000c0d0cb208 */ /* 0x000fe40005000000 */
[----:B------:R-:W-:-:S03]  /*0b50*/  ISETP.GT.AND P3, PT, R45, 0x1b, PT ;  /* 0x0000001b2d00780c */ /* 0x000fc60003f64270 */
[----:B------:R-:W0:Y:S01]  /*0b60*/  SHFL.DOWN PT, R13, R12, 0x4, 0x1f ;  /* 0x08801f000c0d7f89 */ /* 0x000e2200000e0000 */
[----:B------:R-:W-:Y:S02]  /*0b70*/  P2R R14, PR, RZ, 0x8 ;  /* 0x00000008ff0e7803 */ /* 0x000fe40000000000 */
[----:B0-----:R-:W-:-:S07]  /*0b80*/  FSETP.GEU.FTZ.AND P2, PT, R12, R13, PT ;  /* 0x0000000d0c00720b */ /* 0x001fce0003f5e000 */
[----:B------:R-:W-:Y:S02]  /*0b90*/  @!P3 FSEL R12, R13, R12, !P2 ;  /* 0x0000000c0d0cb208 */ /* 0x000fe40005000000 */
[----:B------:R-:W-:-:S03]  /*0ba0*/  ISETP.GT.AND P2, PT, R45, 0x17, PT ;  /* 0x000000172d00780c */ /* 0x000fc60003f44270 */
[----:B------:R-:W0:Y:S02]  /*0bb0*/  SHFL.DOWN PT, R13, R12, 0x8, 0x1f ;  /* 0x09001f000c0d7f89 */ /* 0x000e2400000e0000 */
[----:B0-----:R-:W-:-:S08]  /*0bc0*/  FSETP.GEU.FTZ.AND P3, PT, R12, R13, PT ;  /* 0x0000000d0c00720b */ /* 0x001fd00003f7e000 */
[----:B------:R-:W-:-:S05]  /*0bd0*/  @!P2 FSEL R12, R13, R12, !P3 ;  /* 0x0000000c0d0ca208 */ /* 0x000fca0005800000 */
[----:B------:R-:W0:Y:S02]  /*0be0*/  SHFL.DOWN PT, R13, R12, 0x10, 0x1f ;  /* 0x0a001f000c0d7f89 */ /* 0x000e2400000e0000 */
[----:B0-----:R-:W-:-:S04]  /*0bf0*/  FSETP.GEU.FTZ.AND P3, PT, R12, R13, PT ;  /* 0x0000000d0c00720b */ /* 0x001fc80003f7e000 */
[----:B------:R-:W-:Y:S02]  /*0c00*/  FSEL R13, R13, R12, !P3 ;  /* 0x0000000c0d0d7208 */ /* 0x000fe40005800000 */
[----:B------:R-:W-:Y:S02]  /*0c10*/  ISETP.NE.AND P3, PT, R45, RZ, PT ;  /* 0x000000ff2d00720c */ /* 0x000fe40003f65270 */
[----:B------:R-:W-:-:S11]  /*0c20*/  FSEL R21, R12, R13, P4 ;  /* 0x0000000d0c157208 */ /* 0x000fd60002000000 */
[----:B------:R0:W-:Y:S01]  /*0c30*/  @!P3 STS [R25+UR6+0x8], R13 ;  /* 0x0000080d1900b988 */ /* 0x0001e20008000806 */
[----:B------:R-:W-:Y:S06]  /*0c40*/  BAR.SYNC.DEFER_BLOCKING 0x0 ;  /* 0x0000000000007b1d */ /* 0x000fec0000010000 */
[----:B------:R-:W-:Y:S05]  /*0c50*/  @P5 BRA `(.L_x_104) ;  /* 0x0000000000485947 */ /* 0x000fea0003800000 */
[----:B------:R-:W-:-:S05]  /*0c60*/  LEA R18, R9, R8, 0x18 ;  /* 0x0000000809127211 */ /* 0x000fca00078ec0ff */
[----:B------:R-:W1:Y:S02]  /*0c70*/  LDS R12, [R18+0x101c] ;  /* 0x00101c00120c7984 */ /* 0x000e640000000800 */
[----:B-1----:R-:W-:-:S04]  /*0c80*/  FSETP.GEU.FTZ.AND P6, PT, R21, R12, PT ;  /* 0x0000000c1500720b */ /* 0x002fc80003fde000 */
[----:B------:R-:W-:Y:S02]  /*0c90*/  FSEL R21, R12, R21, !P6 ;  /* 0x000000150c157208 */ /* 0x000fe40007000000 */
[----:B0-----:R-:W0:Y:S02]  /*0ca0*/  LDS.128 R12, [R18+0x1020] ;  /* 0x00102000120c7984 */ /* 0x001e240000000c00 */
[----:B0-----:R-:W-:-:S04]  /*0cb0*/  FSETP.GEU.FTZ.AND P6, PT, R21, R12, PT ;  /* 0x0000000c1500720b */ /* 0x001fc80003fde000 */
[----:B------:R-:W-:Y:S02]  /*0cc0*/  FSEL R12, R12, R21, !P6 ;  /* 0x000000150c0c7208 */ /* 0x000fe40007000000 */
[----:B------:R-:W0:Y:S02]  /*0cd0*/  LDS.64 R20, [R18+0x1030] ;  /* 0x0010300012147984 */ /* 0x000e240000000a00 */
[----:B------:R-:W-:-:S04]  /*0ce0*/  FSETP.GEU.FTZ.AND P6, PT, R12, R13, PT ;  /* 0x0000000d0c00720b */ /* 0x000fc80003fde000 */
[----:B------:R-:W-:-:S04]  /*0cf0*/  FSEL R13, R13, R12, !P6 ;  /* 0x0000000c0d0d7208 */ /* 0x000fc80007000000 */
[----:B------:R-:W-:-:S04]  /*0d00*/  FSETP.GEU.FTZ.AND P6, PT, R13, R14, PT ;  /* 0x0000000e0d00720b */ /* 0x000fc80003fde000 */
[----:B------:R-:W-:-:S04]  /*0d10*/  FSEL R14, R14, R13, !P6 ;  /* 0x0000000d0e0e7208 */ /* 0x000fc80007000000 */
[----:B------:R-:W-:-:S04]  /*0d20*/  FSETP.GEU.FTZ.AND P6, PT, R14, R15, PT ;  /* 0x0000000f0e00720b */ /* 0x000fc80003fde000 */
[----:B------:R-:W-:-:S04]  /*0d30*/  FSEL R15, R15, R14, !P6 ;  /* 0x0000000e0f0f7208 */ /* 0x000fc80007000000 */
[----:B0-----:R-:W-:-:S04]  /*0d40*/  FSETP.GEU.FTZ.AND P6, PT, R15, R20, PT ;  /* 0x000000140f00720b */ /* 0x001fc80003fde000 */
[----:B------:R-:W-:-:S04]  /*0d50*/  FSEL R20, R20, R15, !P6 ;  /* 0x0000000f14147208 */ /* 0x000fc80007000000 */
[----:B------:R-:W-:-:S04]  /*0d60*/  FSETP.GEU.FTZ.AND P6, PT, R20, R21, PT ;  /* 0x000000151400720b */ /* 0x000fc80003fde000 */
[----:B------:R-:W-:-:S09]  /*0d70*/  FSEL R21, R21, R20, !P6 ;  /* 0x0000001415157208 */ /* 0x000fd20007000000 */
.L_x_104:
[----:B------:R-:W-:Y:S05]  /*0d80*/  BSYNC.RECONVERGENT B0 ;  /* 0x0000000000007941 */ /* 0x000fea0003800200 */
.L_x_103:
[----:B------:R-:W-:Y:S01]  /*0d90*/  FMNMX.FTZ R12, |R4|, -3.40282346638528859812e+38, !PT ;  /* 0xff7fffff040c7809 */ /* 0x000fe20007810200 */
[----:B------:R-:W-:Y:S01]  /*0da0*/  BSSY.RECONVERGENT B0, `(.L_x_105) ;  /* 0x000002d000007945 */ /* 0x000fe20003800200 */
[----:B------:R-:W-:Y:S02]  /*0db0*/  P2R R14, PR, RZ, 0x2 ;  /* 0x00000002ff0e7803 */ /* 0x000fe40000000000 */
[C---:B------:R-:W-:Y:S01]  /*0dc0*/  ISETP.GT.AND P1, PT, R45.reuse, 0x1e, PT ;  /* 0x0000001e2d00780c */ /* 0x040fe20003f24270 */
[----:B0-----:R-:W0:Y:S01]  /*0dd0*/  SHFL.DOWN PT, R13, R12, 0x1, 0x1f ;  /* 0x08201f000c0d7f89 */ /* 0x001e2200000e0000 */
[----:B------:R-:W-:Y:S02]  /*0de0*/  P2R R15, PR, RZ, 0x1 ;  /* 0x00000001ff0f7803 */ /* 0x000fe40000000000 */
[----:B------:R-:W-:Y:S02]  /*0df0*/  ISETP.GT.AND P0, PT, R45, 0x1b, PT ;  /* 0x0000001b2d00780c */ /* 0x000fe40003f04270 */
[----:B0-----:R-:W-:-:S07]  /*0e00*/  FSETP.GEU.FTZ.AND P6, PT, R12, R13, PT ;  /* 0x0000000d0c00720b */ /* 0x001fce0003fde000 */
[----:B------:R-:W-:Y:S02]  /*0e10*/  @!P1 FSEL R12, R13, R12, !P6 ;  /* 0x0000000c0d0c9208 */ /* 0x000fe40007000000 */
[----:B------:R-:W-:-:S03]  /*0e20*/  ISETP.GT.AND P1, PT, R45, 0x1d, PT ;  /* 0x0000001d2d00780c */ /* 0x000fc60003f24270 */
[----:B------:R-:W0:Y:S02]  /*0e30*/  SHFL.DOWN PT, R13, R12, 0x2, 0x1f ;  /* 0x08401f000c0d7f89 */ /* 0x000e2400000e0000 */
[----:B0-----:R-:W-:-:S08]  /*0e40*/  FSETP.GEU.FTZ.AND P6, PT, R12, R13, PT ;  /* 0x0000000d0c00720b */ /* 0x001fd00003fde000 */
[----:B------:R-:W-:Y:S02]  /*0e50*/  @!P1 FSEL R12, R13, R12, !P6 ;  /* 0x0000000c0d0c9208 */ /* 0x000fe40007000000 */
[----:B------:R-:W-:-:S03]  /*0e60*/  ISETP.NE.AND P1, PT, R14, RZ, PT ;  /* 0x000000ff0e00720c */ /* 0x000fc60003f25270 */
[----:B------:R-:W0:Y:S02]  /*0e70*/  SHFL.DOWN PT, R13, R12, 0x4, 0x1f ;  /* 0x08801f000c0d7f89 */ /* 0x000e2400000e0000 */
[----:B0-----:R-:W-:-:S04]  /*0e80*/  FSETP.GEU.FTZ.AND P6, PT, R12, R13, PT ;  /* 0x0000000d0c00720b */ /* 0x001fc80003fde000 */
[----:B------:R-:W-:Y:S02]  /*0e90*/  @!P0 FSEL R12, R13, R12, !P6 ;  /* 0x0000000c0d0c8208 */ /* 0x000fe40007000000 */
[----:B------:R-:W-:-:S03]  /*0ea0*/  ISETP.NE.AND P0, PT, R15, RZ, PT ;  /* 0x000000ff0f00720c */ /* 0x000fc60003f05270 */
[----:B------:R-:W0:Y:S02]  /*0eb0*/  SHFL.DOWN PT, R13, R12, 0x8, 0x1f ;  /* 0x09001f000c0d7f89 */ /* 0x000e2400000e0000 */
[----:B0-----:R-:W-:-:S04]  /*0ec0*/  FSETP.GEU.FTZ.AND P6, PT, R12, R13, PT ;  /* 0x0000000d0c00720b */ /* 0x001fc80003fde000 */
[----:B------:R-:W-:-:S05]  /*0ed0*/  @!P2 FSEL R12, R13, R12, !P6 ;  /* 0x0000000c0d0ca208 */ /* 0x000fca0007000000 */
[----:B------:R-:W0:Y:S02]  /*0ee0*/  SHFL.DOWN PT, R13, R12, 0x10, 0x1f ;  /* 0x0a001f000c0d7f89 */ /* 0x000e2400000e0000 */
[----:B0-----:R-:W-:-:S04]  /*0ef0*/  FSETP.GEU.FTZ.AND P6, PT, R12, R13, PT ;  /* 0x0000000d0c00720b */ /* 0x001fc80003fde000 */
[----:B------:R-:W-:-:S04]  /*0f00*/  FSEL R13, R13, R12, !P6 ;  /* 0x0000000c0d0d7208 */ /* 0x000fc80007000000 */
[----:B------:R-:W-:Y:S01]  /*0f10*/  FSEL R42, R12, R13, P4 ;  /* 0x0000000d0c2a7208 */ /* 0x000fe20002000000 */
[----:B------:R0:W-:Y:S01]  /*0f20*/  @!P3 STS [R25+UR7+0x8], R13 ;  /* 0x0000080d1900b988 */ /* 0x0001e20008000807 */
[----:B------:R-:W-:Y:S06]  /*0f30*/  BAR.SYNC.DEFER_BLOCKING 0x0 ;  /* 0x0000000000007b1d */ /* 0x000fec0000010000 */
[----:B------:R-:W-:Y:S05]  /*0f40*/  @P5 BRA `(.L_x_106) ;  /* 0x0000000000485947 */ /* 0x000fea0003800000 */
[----:B------:R-:W-:-:S05]  /*0f50*/  LEA R18, R9, R8, 0x18 ;  /* 0x0000000809127211 */ /* 0x000fca00078ec0ff */
[----:B0-----:R-:W0:Y:S02]  /*0f60*/  LDS.64 R12, [R18+0x1048] ;  /* 0x00104800120c7984 */ /* 0x001e240000000a00 */
[----:B0-----:R-:W-:-:S04]  /*0f70*/  FSETP.GEU.FTZ.AND P6, PT, R42, R12, PT ;  /* 0x0000000c2a00720b */ /* 0x001fc80003fde000 */
[----:B------:R-:W-:-:S04]  /*0f80*/  FSEL R12, R12, R42, !P6 ;  /* 0x0000002a0c0c7208 */ /* 0x000fc80007000000 */
[----:B------:R-:W-:-:S04]  /*0f90*/  FSETP.GEU.FTZ.AND P6, PT, R12, R13, PT ;  /* 0x0000000d0c00720b */ /* 0x000fc80003fde000 */
[----:B------:R-:W-:Y:S02]  /*0fa0*/  FSEL R19, R13, R12, !P6 ;  /* 0x0000000c0d137208 */ /* 0x000fe40007000000 */
[----:B------:R-:W0:Y:S02]  /*0fb0*/  LDS.128 R12, [R18+0x1050] ;  /* 0x00105000120c7984 */ /* 0x000e240000000c00 */
[----:B0-----:R-:W-:-:S04]  /*0fc0*/  FSETP.GEU.FTZ.AND P6, PT, R19, R12, PT ;  /* 0x0000000c1300720b */ /* 0x001fc80003fde000 */
[----:B------:R-:W-:-:S04]  /*0fd0*/  FSEL R12, R12, R19, !P6 ;  /* 0x000000130c0c7208 */ /* 0x000fc80007000000 */
[----:B------:R-:W-:-:S04]  /*0fe0*/  FSETP.GEU.FTZ.AND P6, PT, R12, R13, PT ;  /* 0x0000000d0c00720b */ /* 0x000fc80003fde000 */
[----:B------:R-:W-:-:S04]  /*0ff0*/  FSEL R13, R13, R12, !P6 ;  /* 0x0000000c0d0d7208 */ /* 0x000fc80007000000 */
[----:B------:R-:W-:-:S04]  /*1000*/  FSETP.GEU.FTZ.AND P6, PT, R13, R14, PT ;  /* 0x0000000e0d00720b */ /* 0x000fc80003fde000 */
[----:B------:R-:W-:Y:S02]  /*1010*/  FSEL R14, R14, R13, !P6 ;  /* 0x0000000d0e0e7208 */ /* 0x000fe40007000000 */
[----:B------:R-:W0:Y:S02]  /*1020*/  LDS R13, [R18+0x1060] ;  /* 0x00106000120d7984 */ /* 0x000e240000000800 */
[----:B------:R-:W-:-:S04]  /*1030*/  FSETP.GEU.FTZ.AND P6, PT, R14, R15, PT ;  /* 0x0000000f0e00720b */ /* 0x000fc80003fde000 */
[----:B------:R-:W-:-:S04]  /*1040*/  FSEL R14, R15, R14, !P6 ;  /* 0x0000000e0f0e7208 */ /* 0x000fc80007000000 */
[----:B0-----:R-:W-:-:S04]  /*1050*/  FSETP.GEU.FTZ.AND P6, PT, R14, R13, PT ;  /* 0x0000000d0e00720b */ /* 0x001fc80003fde000 */
[----:B------:R-:W-:-:S09]  /*1060*/  FSEL R42, R13, R14, !P6 ;  /* 0x0000000e0d2a7208 */ /* 0x000fd20007000000 */
.L_x_106:
[----:B------:R-:W-:Y:S05]  /*1070*/  BSYNC.RECONVERGENT B0 ;  /* 0x0000000000007941 */ /* 0x000fea0003800200 */
.L_x_105:
[----:B------:R-:W-:Y:S01]  /*1080*/  FMNMX.FTZ R12, |R3|, -3.40282346638528859812e+38, !PT ;  /* 0xff7fffff030c7809 */ /* 0x000fe20007810200 */
[----:B------:R-:W1:Y:S01]  /*1090*/  @!P5 LDC.64 R54, c[0x0][0x3d8] ;  /* 0x0000f600ff36db82 */ /* 0x000e620000000a00 */
[----:B------:R-:W-:Y:S01]  /*10a0*/  P2R R14, PR, RZ, 0x2 ;  /* 0x00000002ff0e7803 */ /* 0x000fe20000000000 */
[----:B------:R-:W-:Y:S01]  /*10b0*/  BSSY.RECONVERGENT B0, `(.L_x_107) ;  /* 0x0000033000007945 */ /* 0x000fe20003800200 */
[C---:B------:R-:W-:Y:S01]  /*10c0*/  ISETP.GT.AND P1, PT, R45.reuse, 0x1e, PT ;  /* 0x0000001e2d00780c */ /* 0x040fe20003f24270 */
[----:B0-----:R-:W0:Y:S01]  /*10d0*/  SHFL.DOWN PT, R13, R12, 0x1, 0x1f ;  /* 0x08201f000c0d7f89 */ /* 0x001e2200000e0000 */
[----:B------:R-:W-:Y:S02]  /*10e0*/  P2R R15, PR, RZ, 0x1 ;  /* 0x00000001ff0f7803 */ /* 0x000fe40000000000 */
[----:B------:R-:W-:Y:S02]  /*10f0*/  ISETP.GT.AND P0, PT, R45, 0x1b, PT ;  /* 0x0000001b2d00780c */ /* 0x000fe40003f04270 */
[----:B------:R-:W-:-:S02]  /*1100*/  @!P5 SHF.R.U32.HI R57, RZ, 0x8, R26 ;  /* 0x00000008ff39d819 */ /* 0x000fc4000001161a */
[----:B------:R-:W-:-:S03]  /*1110*/  @P5 LEA R20, R9, R8, 0x18 ;  /* 0x0000000809145211 */ /* 0x000fc600078ec0ff */
[----:B-1----:R-:W-:Y:S01]  /*1120*/  @!P5 IMAD.WIDE.U32 R54, R57, 0x4, R54 ;  /* 0x000000043936d825 */ /* 0x002fe200078e0036 */
[----:B0-----:R-:W-:-:S03]  /*1130*/  FSETP.GEU.FTZ.AND P6, PT, R12, R13, PT ;  /* 0x0000000d0c00720b */ /* 0x001fc60003fde000 */
[----:B------:R-:W-:Y:S01]  /*1140*/  @!P5 IMAD.WIDE.U32 R56, R57, 0x4, R30 ;  /* 0x000000043938d825 */ /* 0x000fe200078e001e */
        /* <DEDUP_REMOVED lines=12> */
[----:B------:R-:W-:Y:S02]  /*1210*/  @!P2 FSEL R12, R13, R12, !P6 ;  /* 0x0000000c0d0ca208 */ /* 0x000fe40007000000 */
[----:B------:R-:W-:-:S03]  /*1220*/  LEA R52, P6, R16, UR16, 0x1 ;  /* 0x0000001010347c11 */ /* 0x000fc6000f8c08ff */
[----:B------:R-:W0:Y:S01]  /*1230*/  SHFL.DOWN PT, R13, R12, 0x10, 0x1f ;  /* 0x0a001f000c0d7f89 */ /* 0x000e2200000e0000 */
[----:B------:R-:W-:Y:S02]  /*1240*/  LEA.HI.X R53, R16, UR17, R17, 0x1, P6 ;  /* 0x0000001110357c11 */ /* 0x000fe4000b0f0c11 */
[----:B0-----:R-:W-:-:S04]  /*1250*/  FSETP.GEU.FTZ.AND P2, PT, R12, R13, PT ;  /* 0x0000000d0c00720b */ /* 0x001fc80003f5e000 */
[----:B------:R-:W-:-:S04]  /*1260*/  FSEL R13, R13, R12, !P2 ;  /* 0x0000000c0d0d7208 */ /* 0x000fc80005000000 */
[----:B------:R-:W-:Y:S01]  /*1270*/  FSEL R43, R12, R13, P4 ;  /* 0x0000000d0c2b7208 */ /* 0x000fe20002000000 */
[----:B------:R0:W-:Y:S01]  /*1280*/  @!P3 STS [R25+UR5+0x8], R13 ;  /* 0x0000080d1900b988 */ /* 0x0001e20008000805 */
[----:B------:R-:W-:Y:S06]  /*1290*/  BAR.SYNC.DEFER_BLOCKING 0x0 ;  /* 0x0000000000007b1d */ /* 0x000fec0000010000 */
[----:B------:R-:W-:Y:S05]  /*12a0*/  @P5 BRA `(.L_x_108) ;  /* 0x00000000004c5947 */ /* 0x000fea0003800000 */
[----:B------:R-:W-:-:S05]  /*12b0*/  LEA R22, R9, R8, 0x18 ;  /* 0x0000000809167211 */ /* 0x000fca00078ec0ff */
[----:B0-----:R-:W0:Y:S04]  /*12c0*/  LDS.128 R12, [R22+0x1070] ;  /* 0x00107000160c7984 */ /* 0x001e280000000c00 */
[----:B------:R-:W1:Y:S04]  /*12d0*/  LDS.128 R16, [R22+0x1080] ;  /* 0x0010800016107984 */ /* 0x000e680000000c00 */
[----:B------:R2:W-:Y:S01]  /*12e0*/  STS [R22+0x1094], R21 ;  /* 0x0010941516007388 */ /* 0x0005e20000000800 */
        /* <DEDUP_REMOVED lines=14> */
[----:B------:R2:W-:Y:S04]  /*13d0*/  STS.64 [R22+0x1098], R42 ;  /* 0x0010982a16007388 */ /* 0x0005e80000000a00 */
.L_x_108:
[----:B------:R-:W-:Y:S05]  /*13e0*/  BSYNC.RECONVERGENT B0 ;  /* 0x0000000000007941 */ /* 0x000fea0003800200 */
.L_x_107:
[----:B------:R-:W-:Y:S01]  /*13f0*/  BAR.SYNC.DEFER_BLOCKING 0x0 ;  /* 0x0000000000007b1d */ /* 0x000fe20000010000 */
[----:B------:R-:W-:-:S05]  /*1400*/  PRMT R12, RZ, 0x7610, R12 ;  /* 0x00007610ff0c7816 */ /* 0x000fca000000000c */
[----:B------:R-:W-:Y:S04]  /*1410*/  @!P5 STG.E desc[UR10][R56.64], R21 ;  /* 0x000000153800d986 */ /* 0x000fe8000c10190a */
[----:B------:R-:W-:Y:S04]  /*1420*/  @!P5 STG.E desc[UR10][R54.64], R42 ;  /* 0x0000002a3600d986 */ /* 0x000fe8000c10190a */
[----:B------:R-:W-:Y:S04]  /*1430*/  @!P5 STG.E desc[UR10][R50.64], R43 ;  /* 0x0000002b3200d986 */ /* 0x000fe8000c10190a */
[----:B--2---:R-:W1:Y:S01]  /*1440*/  @P5 LDS.128 R20, [R20+0x1090] ;  /* 0x0010900014145984 */ /* 0x004e620000000c00 */
[----:B------:R-:W-:Y:S06]  /*1450*/  BAR.SYNC.DEFER_BLOCKING 0x0 ;  /* 0x0000000000007b1d */ /* 0x000fec0000010000 */
[----:B------:R-:W2:Y:S01]  /*1460*/  @!P0 LDG.E.U16 R12, desc[UR10][R52.64] ;  /* 0x0000000a340c8981 */ /* 0x000ea2000c1e1500 */
[----:B------:R-:W-:Y:S01]  /*1470*/  BSSY.RECONVERGENT B0, `(.L_x_109) ;  /* 0x0000015000007945 */ /* 0x000fe20003800200 */
[----:B-1----:R1:W3:Y:S02]  /*1480*/  MUFU.RCP R16, R21 ;  /* 0x0000001500107308 */ /* 0x0022e40000001000 */
[----:B--2---:R-:W-:Y:S01]  /*1490*/  STS.U16 [R7], R12 ;  /* 0x0000000c07007388 */ /* 0x004fe20000000400 */
[----:B------:R-:W-:-:S03]  /*14a0*/  NOP ;  /* 0x0000000000007918 */ /* 0x000fc60000000000 */
[----:B0-----:R-:W0:Y:S02]  /*14b0*/  LDS.U16 R13, [R7] ;  /* 0x00000000070d7984 */ /* 0x001e240000000400 */
[----:B0-----:R-:W-:Y:S01]  /*14c0*/  PRMT R14, R13, 0x7610, R14 ;  /* 0x000076100d0e7816 */ /* 0x001fe2000000000e */
[----:B-1-3--:R-:W-:Y:S06]  /*14d0*/  @!P1 BRA `(.L_x_110) ;  /* 0x0000000000389947 */ /* 0x00afec0003800000 */
[----:B------:R-:W0:Y:S01]  /*14e0*/  MUFU.SQRT R12, R4 ;  /* 0x00000004000c7308 */ /* 0x000e220000002000 */
[----:B------:R-:W-:Y:S01]  /*14f0*/  IMAD.U32 R14, R14, 0x10000, RZ ;  /* 0x000100000e0e7824 */ /* 0x000fe200078e00ff */
[----:B------:R-:W-:Y:S01]  /*1500*/  FSETP.LT.FTZ.AND P0, PT, RZ, UR23, PT ;  /* 0x00000017ff007c0b */ /* 0x000fe2000bf11000 */
[----:B0-----:R-:W-:Y:S01]  /*1510*/  FFMA.FTZ R13, R12, R39, UR19 ;  /* 0x000000130c0d7e23 */ /* 0x001fe20008010027 */
[----:B------:R-:W-:-:S04]  /*1520*/  FMUL.FTZ R12, R44, R5 ;  /* 0x000000052c0c7220 */ /* 0x000fc80000410000 */
[----:B------:R-:W-:Y:S01]  /*1530*/  FFMA.FTZ R12, R3, UR18, R12 ;  /* 0x00000012030c7c23 */ /* 0x000fe2000801000c */
[----:B------:R-:W0:Y:S03]  /*1540*/  MUFU.RCP R13, R13 ;  /* 0x0000000d000d7308 */ /* 0x000e260000001000 */
[----:B0-----:R-:W-:-:S04]  /*1550*/  FMUL.FTZ R15, R12, R13 ;  /* 0x0000000d0c0f7220 */ /* 0x001fc80000410000 */
[----:B------:R-:W-:-:S05]  /*1560*/  FFMA.FTZ R14, -R15, UR24, R14 ;  /* 0x000000180f0e7c23 */ /* 0x000fca000801010e */
[----:B------:R-:W-:-:S05]  /*1570*/  F2FP.BF16.F32.PACK_AB R14, RZ, R14 ;  /* 0x0000000eff0e723e */ /* 0x000fca00000010ff */
[----:B------:R-:W-:-:S04]  /*1580*/  @P0 IMAD.U32 R15, R14, 0x10000, RZ ;  /* 0x000100000e0f0824 */ /* 0x000fc800078e00ff */
[----:B------:R-:W-:-:S05]  /*1590*/  @P0 FMUL.FTZ R12, R40, R15 ;  /* 0x0000000f280c0220 */ /* 0x000fca0000410000 */
[----:B------:R-:W-:-:S04]  /*15a0*/  @P0 F2FP.BF16.F32.PACK_AB R12, RZ, R12 ;  /* 0x0000000cff0c023e */ /* 0x000fc800000010ff */
[----:B------:R-:W-:-:S07]  /*15b0*/  @P0 PRMT R14, R12, 0x7610, R14 ;  /* 0x000076100c0e0816 */ /* 0x000fce000000000e */
.L_x_110:
[----:B------:R-:W-:Y:S05]  /*15c0*/  BSYNC.RECONVERGENT B0 ;  /* 0x0000000000007941 */ /* 0x000fea0003800200 */
.L_x_109:
[----:B------:R-:W-:Y:S01]  /*15d0*/  FMUL.FTZ R13, R16, R5 ;  /* 0x00000005100d7220 */ /* 0x000fe20000410000 */
[----:B------:R-:W-:Y:S01]  /*15e0*/  BAR.SYNC.DEFER_BLOCKING 0x0 ;  /* 0x0000000000007b1d */ /* 0x000fe20000010000 */
[----:B------:R-:W-:-:S03]  /*15f0*/  IMAD.MOV.U32 R12, RZ, RZ, 0x2 ;  /* 0x00000002ff0c7424 */ /* 0x000fc600078e00ff */
[----:B------:R-:W-:-:S13]  /*1600*/  FSETP.GT.FTZ.AND P1, PT, R13, R2, PT ;  /* 0x000000020d00720b */ /* 0x000fda0003f34000 */
[----:B------:R-:W-:-:S04]  /*1610*/  @!P1 IMAD.MOV.U32 R12, RZ, RZ, RZ ;  /* 0x000000ffff0c9224 */ /* 0x000fc800078e00ff */
[----:B------:R-:W-:Y:S01]  /*1620*/  IMAD.U32 R12, R12, 0x4, R1 ;  /* 0x000000040c0c7824 */ /* 0x000fe200078e0001 */
[----:B------:R-:W-:Y:S01]  /*1630*/  STS.U16 [R7], R14 ;  /* 0x0000000e07007388 */ /* 0x000fe20000000400 */
[----:B------:R-:W-:-:S04]  /*1640*/  NOP ;  /* 0x0000000000007918 */ /* 0x000fc80000000000 */
[----:B------:R-:W2:Y:S01]  /*1650*/  LDL R12, [R12] ;  /* 0x000000000c0c7983 */ /* 0x000ea20000100800 */
[----:B------:R-:W-:Y:S02]  /*1660*/  @P5 MOV R42, R22 ;  /* 0x00000016002a5202 */ /* 0x000fe40000000f00 */
[----:B------:R-:W-:Y:S01]  /*1670*/  LEA R9, R9, R8, 0x18 ;  /* 0x0000000809097211 */ /* 0x000fe200078ec0ff */
[----:B------:R0:W-:Y:S01]  /*1680*/  LDS.U16 R19, [R7] ;  /* 0x0000000007137984 */ /* 0x0001e20000000400 */
[----:B------:R-:W1:Y:S02]  /*1690*/  MUFU.RCP R15, R42 ;  /* 0x0000002a000f7308 */ /* 0x000e640000001000 */
[----:B-1----:R-:W-:Y:S01]  /*16a0*/  FMUL.FTZ R15, R15, R4 ;  /* 0x000000040f0f7220 */ /* 0x002fe20000410000 */
[----:B------:R-:W-:-:S04]  /*16b0*/  IMAD.MOV.U32 R4, RZ, RZ, 0x2 ;  /* 0x00000002ff047424 */ /* 0x000fc800078e00ff */
[----:B------:R-:W-:-:S13]  /*16c0*/  FSETP.GT.FTZ.AND P0, PT, R15, R0, PT ;  /* 0x000000000f00720b */ /* 0x000fda0003f14000 */
[----:B------:R-:W-:-:S04]  /*16d0*/  @!P0 IMAD.MOV.U32 R4, RZ, RZ, RZ ;  /* 0x000000ffff048224 */ /* 0x000fc800078e00ff */
[----:B------:R-:W-:-:S06]  /*16e0*/  IMAD.U32 R4, R4, 0x4, R1 ;  /* 0x0000000404047824 */ /* 0x000fcc00078e0001 */
[----:B------:R-:W3:Y:S01]  /*16f0*/  LDL R4, [R4+0xc] ;  /* 0x00000c0004047983 */ /* 0x000ee20000100800 */
[----:B------:R-:W-:Y:S01]  /*1700*/  IMAD.MOV.U32 R48, RZ, RZ, 0xbf ;  /* 0x000000bfff307424 */ /* 0x000fe200078e00ff */
[----:B------:R-:W-:Y:S01]  /*1710*/  BSSY.RECONVERGENT B0, `(.L_x_111) ;  /* 0x00000a3000007945 */ /* 0x000fe20003800200 */
[----:B------:R-:W-:Y:S01]  /*1720*/  @!P1 IMAD.MOV.U32 R48, RZ, RZ, 0x3f ;  /* 0x0000003fff309424 */ /* 0x000fe200078e00ff */
[----:B------:R-:W-:Y:S01]  /*1730*/  @!P5 STS [R9+0x12a0], R10 ;  /* 0x0012a00a0900d388 */ /* 0x000fe20000000800 */
[----:B------:R-:W-:Y:S02]  /*1740*/  IMAD.MOV.U32 R51, RZ, RZ, 0xff ;  /* 0x000000ffff337424 */ /* 0x000fe400078e00ff */
[----:B0-----:R-:W-:Y:S02]  /*1750*/  IMAD.MOV.U32 R7, RZ, RZ, 0x7f ;  /* 0x0000007fff077424 */ /* 0x001fe400078e00ff */
[----:B------:R-:W-:Y:S01]  /*1760*/  IMAD.MOV.U32 R8, RZ, RZ, R2 ;  /* 0x000000ffff087224 */ /* 0x000fe200078e0002 */
[----:B------:R-:W-:Y:S01]  /*1770*/  @!P1 MOV R8, 0xbf800000 ;  /* 0xbf80000000089802 */ /* 0x000fe20000000f00 */
[----:B------:R-:W-:-:S02]  /*1780*/  IMAD.MOV.U32 R16, RZ, RZ, 0x3f800000 ;  /* 0x3f800000ff107424 */ /* 0x000fc400078e00ff */
[----:B------:R-:W-:Y:S02]  /*1790*/  @!P1 IMAD.MOV.U32 R51, RZ, RZ, 0x7f ;  /* 0x0000007fff339424 */ /* 0x000fe400078e00ff */
[----:B------:R-:W-:Y:S02]  /*17a0*/  @!P1 IMAD.MOV.U32 R7, RZ, RZ, RZ ;  /* 0x000000ffff079224 */ /* 0x000fe400078e00ff */
[----:B------:R-:W-:Y:S02]  /*17b0*/  @!P1 IMAD.MOV.U32 R16, RZ, RZ, R2 ;  /* 0x000000ffff109224 */ /* 0x000fe400078e0002 */
[----:B------:R-:W-:Y:S02]  /*17c0*/  IMAD.MOV.U32 R21, RZ, RZ, 0xbf ;  /* 0x000000bfff157424 */ /* 0x000fe400078e00ff */
[----:B------:R-:W-:Y:S02]  /*17d0*/  @!P0 IMAD.MOV.U32 R21, RZ, RZ, 0x3f ;  /* 0x0000003fff158424 */ /* 0x000fe400078e00ff */
[----:B------:R-:W-:Y:S01]  /*17e0*/  @P5 IMAD.MOV.U32 R43, RZ, RZ, R23 ;  /* 0x000000ffff2b5224 */ /* 0x000fe200078e0017 */
[----:B------:R-:W-:Y:S01]  /*17f0*/  BAR.SYNC.DEFER_BLOCKING 0x0 ;  /* 0x0000000000007b1d */ /* 0x000fe20000010000 */
[----:B--2---:R-:W-:-:S13]  /*1800*/  FSETP.GT.FTZ.AND P2, PT, R13, R12, PT ;  /* 0x0000000c0d00720b */ /* 0x004fda0003f54000 */
[C---:B------:R-:W-:Y:S01]  /*1810*/  @!P2 VIADD R14, R48.reuse, 0xffffffe0 ;  /* 0xffffffe0300ea836 */ /* 0x040fe20000000000 */
[----:B------:R-:W-:Y:S01]  /*1820*/  @P2 MOV R8, R12 ;  /* 0x0000000c00082202 */ /* 0x000fe20000000f00 */
[----:B------:R-:W-:Y:S02]  /*1830*/  @P2 VIADD R14, R48, 0x20 ;  /* 0x00000020300e2836 */ /* 0x000fe40000000000 */
[----:B------:R-:W-:Y:S02]  /*1840*/  @P2 IMAD.MOV.U32 R7, RZ, RZ, R48 ;  /* 0x000000ffff072224 */ /* 0x000fe400078e0030 */
[----:B------:R-:W-:Y:S01]  /*1850*/  @!P2 IMAD.MOV.U32 R16, RZ, RZ, R12 ;  /* 0x000000ffff10a224 */ /* 0x000fe200078e000c */
[----:B------:R-:W-:Y:S01]  /*1860*/  LEA R60, R14, R47, 0x2 ;  /* 0x0000002f0e3c7211 */ /* 0x000fe200078e10ff */
[----:B------:R-:W-:-:S05]  /*1870*/  @P2 IMAD.MOV.U32 R48, RZ, RZ, R51 ;  /* 0x000000ffff302224 */ /* 0x000fca00078e0033 */
[----:B------:R-:W0:Y:S01]  /*1880*/  LDS R60, [R60] ;  /* 0x000000003c3c7984 */ /* 0x000e220000000800 */
[----:B---3--:R-:W-:-:S13]  /*1890*/  FSETP.GT.FTZ.AND P1, PT, R15, R4, PT ;  /* 0x000000040f00720b */ /* 0x008fda0003f34000 */
[----:B------:R-:W-:Y:S01]  /*18a0*/  @!P1 VIADD R17, R21, 0xffffffe0 ;  /* 0xffffffe015119836 */ /* 0x000fe20000000000 */
[----:B0-----:R-:W-:Y:S01]  /*18b0*/  FSETP.GT.FTZ.AND P3, PT, R13, R60, PT ;  /* 0x0000003c0d00720b */ /* 0x001fe20003f74000 */
[----:B------:R-:W-:-:S04]  /*18c0*/  @P1 VIADD R17, R21, 0x20 ;  /* 0x0000002015111836 */ /* 0x000fc80000000000 */
[----:B------:R-:W-:-:S06]  /*18d0*/  IMAD R42, R17, 0x4, R46 ;  /* 0x00000004112a7824 */ /* 0x000fcc00078e022e */
[----:B------:R-:W0:Y:S02]  /*18e0*/  LDS R42, [R42] ;  /* 0x000000002a2a7984 */ /* 0x000e240000000800 */
[C---:B------:R-:W-:Y:S01]  /*18f0*/  @!P3 VIADD R50, R14.reuse, 0xfffffff0 ;  /* 0xfffffff00e32b836 */ /* 0x040fe20000000000 */
[----:B------:R-:W-:Y:S01]  /*1900*/  @P3 MOV R7, R14 ;  /* 0x0000000e00073202 */ /* 0x000fe20000000f00 */
[----:B------:R-:W-:Y:S02]  /*1910*/  @P3 VIADD R50, R14, 0x10 ;  /* 0x000000100e323836 */ /* 0x000fe40000000000 */
[--C-:B------:R-:W-:Y:S02]  /*1920*/  @!P3 IMAD.MOV.U32 R16, RZ, RZ, R60.reuse ;  /* 0x000000ffff10b224 */ /* 0x100fe400078e003c */
[----:B------:R-:W-:Y:S02]  /*1930*/  IMAD R56, R50, 0x4, R47 ;  /* 0x0000000432387824 */ /* 0x000fe400078e022f */
[----:B------:R-:W-:-:S02]  /*1940*/  @P3 IMAD.MOV.U32 R8, RZ, RZ, R60 ;  /* 0x000000ffff083224 */ /* 0x000fc400078e003c */
[----:B------:R-:W-:Y:S02]  /*1950*/  @P3 IMAD.MOV.U32 R14, RZ, RZ, R48 ;  /* 0x000000ffff0e3224 */ /* 0x000fe400078e0030 */
[----:B------:R-:W1:Y:S01]  /*1960*/  LDS R56, [R56] ;  /* 0x0000000038387984 */ /* 0x000e620000000800 */
[----:B0-----:R-:W-:-:S13]  /*1970*/  FSETP.GT.FTZ.AND P3, PT, R15, R42, PT ;  /* 0x0000002a0f00720b */ /* 0x001fda0003f74000 */
[----:B------:R-:W-:Y:S01]  /*1980*/  @!P3 VIADD R51, R17, 0xfffffff0 ;  /* 0xfffffff01133b836 */ /* 0x000fe20000000000 */
[----:B-1----:R-:W-:Y:S01]  /*1990*/  FSETP.GT.FTZ.AND P4, PT, R13, R56, PT ;  /* 0x000000380d00720b */ /* 0x002fe20003f94000 */
[----:B------:R-:W-:-:S04]  /*19a0*/  @P3 VIADD R51, R17, 0x10 ;  /* 0x0000001011333836 */ /* 0x000fc80000000000 */
[----:B------:R-:W-:-:S06]  /*19b0*/  IMAD R12, R51, 0x4, R46 ;  /* 0x00000004330c7824 */ /* 0x000fcc00078e022e */
[----:B------:R-:W-:Y:S02]  /*19c0*/  LDS R12, [R12] ;  /* 0x000000000c0c7984 */ /* 0x000fe40000000800 */
[C---:B------:R-:W-:Y:S01]  /*19d0*/  @!P4 VIADD R20, R50.reuse, 0xfffffff8 ;  /* 0xfffffff83214c836 */ /* 0x040fe20000000000 */
[----:B------:R-:W-:Y:S01]  /*19e0*/  @P4 MOV R7, R50 ;  /* 0x0000003200074202 */ /* 0x000fe20000000f00 */
[----:B------:R-:W-:Y:S02]  /*19f0*/  @P4 VIADD R20, R50, 0x8 ;  /* 0x0000000832144836 */ /* 0x000fe40000000000 */
[--C-:B------:R-:W-:Y:S02]  /*1a00*/  @!P4 IMAD.MOV.U32 R16, RZ, RZ, R56.reuse ;  /* 0x000000ffff10c224 */ /* 0x100fe400078e0038 */
[----:B------:R-:W-:Y:S02]  /*1a10*/  IMAD R54, R20, 0x4, R47 ;  /* 0x0000000414367824 */ /* 0x000fe400078e022f */
[----:B------:R-:W-:-:S02]  /*1a20*/  @P4 IMAD.MOV.U32 R8, RZ, RZ, R56 ;  /* 0x000000ffff084224 */ /* 0x000fc400078e0038 */
[----:B------:R-:W-:Y:S02]  /*1a30*/  @P4 IMAD.MOV.U32 R50, RZ, RZ, R14 ;  /* 0x000000ffff324224 */ /* 0x000fe400078e000e */
[----:B------:R-:W0:Y:S02]  /*1a40*/  LDS R54, [R54] ;  /* 0x0000000036367984 */ /* 0x000e240000000800 */
[----:B0-----:R-:W-:-:S13]  /*1a50*/  FSETP.GT.FTZ.AND P6, PT, R13, R54, PT ;  /* 0x000000360d00720b */ /* 0x001fda0003fd4000 */
[C---:B------:R-:W-:Y:S01]  /*1a60*/  @!P6 VIADD R18, R20.reuse, 0xfffffffc ;  /* 0xfffffffc1412e836 */ /* 0x040fe20000000000 */
[----:B------:R-:W-:Y:S01]  /*1a70*/  @P6 IADD3 R18, PT, PT, R20, 0x4, RZ ;  /* 0x0000000414126810 */ /* 0x000fe20007ffe0ff */
[--C-:B------:R-:W-:Y:S01]  /*1a80*/  @!P6 IMAD.MOV.U32 R16, RZ, RZ, R54.reuse ;  /* 0x000000ffff10e224 */ /* 0x100fe200078e0036 */
[----:B------:R-:W-:Y:S01]  /*1a90*/  @P6 MOV R7, R20 ;  /* 0x0000001400076202 */ /* 0x000fe20000000f00 */
[----:B------:R-:W-:Y:S02]  /*1aa0*/  @P6 IMAD.MOV.U32 R8, RZ, RZ, R54 ;  /* 0x000000ffff086224 */ /* 0x000fe400078e0036 */
[----:B------:R-:W-:Y:S02]  /*1ab0*/  IMAD R22, R18, 0x4, R47 ;  /* 0x0000000412167824 */ /* 0x000fe400078e022f */
[----:B------:R-:W-:Y:S01]  /*1ac0*/  @P6 IMAD.MOV.U32 R20, RZ, RZ, R50 ;  /* 0x000000ffff146224 */ /* 0x000fe200078e0032 */
[----:B------:R-:W-:Y:S02]  /*1ad0*/  FSETP.GT.FTZ.AND P6, PT, R15, R12, PT ;  /* 0x0000000c0f00720b */ /* 0x000fe40003fd4000 */
[----:B------:R-:W-:Y:S01]  /*1ae0*/  MOV R50, R0 ;  /* 0x0000000000327202 */ /* 0x000fe20000000f00 */
[----:B------:R-:W0:Y:S01]  /*1af0*/  LDS R22, [R22] ;  /* 0x0000000016167984 */ /* 0x000e220000000800 */
[----:B------:R-:W-:-:S02]  /*1b00*/  @!P0 IMAD.MOV.U32 R50, RZ, RZ, RZ ;  /* 0x000000ffff328224 */ /* 0x000fc400078e00ff */
[----:B------:R-:W-:Y:S02]  /*1b10*/  @P1 IMAD.MOV.U32 R50, RZ, RZ, R4 ;  /* 0x000000ffff321224 */ /* 0x000fe400078e0004 */
[----:B------:R-:W-:-:S05]  /*1b20*/  @P3 IMAD.MOV.U32 R50, RZ, RZ, R42 ;  /* 0x000000ffff323224 */ /* 0x000fca00078e002a */
[C---:B------:R-:W-:Y:S02]  /*1b30*/  @!P6 VIADD R55, R51.reuse, 0xfffffff8 ;  /* 0xfffffff83337e836 */ /* 0x040fe40000000000 */
[----:B------:R-:W-:Y:S02]  /*1b40*/  @P6 VIADD R55, R51, 0x8 ;  /* 0x0000000833376836 */ /* 0x000fe40000000000 */
[----:B------:R-:W-:Y:S02]  /*1b50*/  @P6 IMAD.MOV.U32 R50, RZ, RZ, R12 ;  /* 0x000000ffff326224 */ /* 0x000fe400078e000c */
[----:B------:R-:W-:-:S06]  /*1b60*/  IMAD R14, R55, 0x4, R46 ;  /* 0x00000004370e7824 */ /* 0x000fcc00078e022e */
[----:B------:R-:W-:Y:S01]  /*1b70*/  LDS R14, [R14] ;  /* 0x000000000e0e7984 */ /* 0x000fe20000000800 */
[----:B0-----:R-:W-:-:S13]  /*1b80*/  FSETP.GT.FTZ.AND P2, PT, R13, R22, PT ;  /* 0x000000160d00720b */ /* 0x001fda0003f54000 */
[C---:B------:R-:W-:Y:S01]  /*1b90*/  @!P2 VIADD R58, R18.reuse, 0xfffffffe ;  /* 0xfffffffe123aa836 */ /* 0x040fe20000000000 */
[----:B------:R-:W-:Y:S01]  /*1ba0*/  @P2 MOV R7, R18 ;  /* 0x0000001200072202 */ /* 0x000fe20000000f00 */
[----:B------:R-:W-:Y:S02]  /*1bb0*/  @P2 VIADD R58, R18, 0x2 ;  /* 0x00000002123a2836 */ /* 0x000fe40000000000 */
[--C-:B------:R-:W-:Y:S02]  /*1bc0*/  @!P2 IMAD.MOV.U32 R16, RZ, RZ, R22.reuse ;  /* 0x000000ffff10a224 */ /* 0x100fe400078e0016 */
[----:B------:R-:W-:Y:S02]  /*1bd0*/  IMAD R57, R58, 0x4, R47 ;  /* 0x000000043a397824 */ /* 0x000fe400078e022f */
[----:B------:R-:W-:Y:S02]  /*1be0*/  @P2 IMAD.MOV.U32 R8, RZ, RZ, R22 ;  /* 0x000000ffff082224 */ /* 0x000fe400078e0016 */
[----:B------:R-:W-:-:S02]  /*1bf0*/  @P2 IMAD.MOV.U32 R18, RZ, RZ, R20 ;  /* 0x000000ffff122224 */ /* 0x000fc400078e0014 */
[----:B------:R-:W0:Y:S01]  /*1c00*/  LDS R57, [R57] ;  /* 0x0000000039397984 */ /* 0x000e220000000800 */
[----:B------:R-:W-:Y:S02]  /*1c10*/  IMAD.MOV.U32 R22, RZ, RZ, 0xff ;  /* 0x000000ffff167424 */ /* 0x000fe400078e00ff */
[----:B------:R-:W-:Y:S01]  /*1c20*/  @!P0 IMAD.MOV.U32 R22, RZ, RZ, 0x7f ;  /* 0x0000007fff168424 */ /* 0x000fe200078e00ff */
[----:B------:R-:W-:Y:S01]  /*1c30*/  LDS R20, [R9+0x12a0] ;  /* 0x0012a00009147984 */ /* 0x000fe20000000800 */
        /* <DEDUP_REMOVED lines=14> */
[----:B------:R-:W-:-:S04]  /*1d20*/  @P2 FSETP.GEU.FTZ.AND P4, PT, R16, R13, PT ;  /* 0x0000000d1000220b */ /* 0x000fc80003f9e000 */
[----:B------:R-:W-:Y:S02]  /*1d30*/  @P2 SEL R58, R58, R48, !P4 ;  /* 0x000000303a3a2207 */ /* 0x000fe40006000000 */
[----:B------:R-:W-:Y:S01]  /*1d40*/  @!P2 FSETP.GEU.FTZ.AND P4, PT, R13, R8, PT ;  /* 0x000000080d00a20b */ /* 0x000fe20003f9e000 */
[----:B------:R-:W-:Y:S02]  /*1d50*/  IMAD.MOV.U32 R8, RZ, RZ, 0x7f ;  /* 0x0000007fff087424 */ /* 0x000fe400078e00ff */
[----:B------:R-:W-:Y:S01]  /*1d60*/  @!P0 IMAD.MOV.U32 R8, RZ, RZ, RZ ;  /* 0x000000ffff088224 */ /* 0x000fe200078e00ff */
[----:B------:R-:W-:Y:S01]  /*1d70*/  @!P2 SEL R58, R7, R48, !P4 ;  /* 0x00000030073aa207 */ /* 0x000fe20006000000 */
[----:B------:R-:W-:Y:S01]  /*1d80*/  IMAD.MOV.U32 R48, RZ, RZ, 0x3f800000 ;  /* 0x3f800000ff307424 */ /* 0x000fe200078e00ff */
[----:B------:R-:W-:Y:S01]  /*1d90*/  FSETP.GT.FTZ.AND P4, PT, R15, R14, PT ;  /* 0x0000000e0f00720b */ /* 0x000fe20003f94000 */
[----:B------:R-:W-:Y:S01]  /*1da0*/  @!P0 IMAD.MOV.U32 R48, RZ, RZ, R0 ;  /* 0x000000ffff308224 */ /* 0x000fe200078e0000 */
[----:B------:R-:W-:Y:S01]  /*1db0*/  @P1 MOV R8, R21 ;  /* 0x0000001500081202 */ /* 0x000fe20000000f00 */
[----:B------:R-:W-:-:S02]  /*1dc0*/  @P1 IMAD.MOV.U32 R21, RZ, RZ, R22 ;  /* 0x000000ffff151224 */ /* 0x000fc400078e0016 */
[----:B------:R-:W-:Y:S01]  /*1dd0*/  @!P1 IMAD.MOV.U32 R48, RZ, RZ, R4 ;  /* 0x000000ffff309224 */ /* 0x000fe200078e0004 */
[----:B------:R-:W-:Y:S01]  /*1de0*/  ISETP.GE.AND P1, PT, R49, R20, PT ;  /* 0x000000143100720c */ /* 0x000fe20003f26270 */
[----:B------:R-:W-:Y:S02]  /*1df0*/  @P3 IMAD.MOV.U32 R8, RZ, RZ, R17 ;  /* 0x000000ffff083224 */ /* 0x000fe400078e0011 */
[----:B------:R-:W-:Y:S02]  /*1e00*/  @!P3 IMAD.MOV.U32 R48, RZ, RZ, R42 ;  /* 0x000000ffff30b224 */ /* 0x000fe400078e002a */
[----:B------:R-:W-:Y:S02]  /*1e10*/  @P3 IMAD.MOV.U32 R17, RZ, RZ, R21 ;  /* 0x000000ffff113224 */ /* 0x000fe400078e0015 */
[C---:B------:R-:W-:Y:S01]  /*1e20*/  @!P4 VIADD R7, R55.reuse, 0xfffffffc ;  /* 0xfffffffc3707c836 */ /* 0x040fe20000000000 */
[----:B------:R-:W-:Y:S01]  /*1e30*/  @P4 IADD3 R7, PT, PT, R55, 0x4, RZ ;  /* 0x0000000437074810 */ /* 0x000fe20007ffe0ff */
[----:B------:R-:W-:Y:S01]  /*1e40*/  @P6 IMAD.MOV.U32 R8, RZ, RZ, R51 ;  /* 0x000000ffff086224 */ /* 0x000fe200078e0033 */
[----:B------:R-:W-:Y:S01]  /*1e50*/  @P4 MOV R8, R55 ;  /* 0x0000003700084202 */ /* 0x000fe20000000f00 */
[----:B------:R-:W-:Y:S01]  /*1e60*/  @P6 IMAD.MOV.U32 R51, RZ, RZ, R17 ;  /* 0x000000ffff336224 */ /* 0x000fe200078e0011 */
[----:B------:R-:W-:Y:S01]  /*1e70*/  @P4 MOV R50, R14 ;  /* 0x0000000e00324202 */ /* 0x000fe20000000f00 */
[----:B------:R-:W-:Y:S01]  /*1e80*/  IMAD R13, R7, 0x4, R46 ;  /* 0x00000004070d7824 */ /* 0x000fe200078e022e */
[----:B------:R-:W-:Y:S01]  /*1e90*/  @!P1 STG.E.U16 desc[UR10][R52.64], R19 ;  /* 0x0000001334009986 */ /* 0x000fe2000c10150a */
[----:B------:R-:W-:-:S02]  /*1ea0*/  @!P6 IMAD.MOV.U32 R48, RZ, RZ, R12 ;  /* 0x000000ffff30e224 */ /* 0x000fc400078e000c */
[----:B------:R-:W-:Y:S01]  /*1eb0*/  @!P4 IMAD.MOV.U32 R48, RZ, RZ, R14 ;  /* 0x000000ffff30c224 */ /* 0x000fe200078e000e */
        /* <DEDUP_REMOVED lines=9> */
[----:B------:R0:W1:Y:S01]  /*1f50*/  LDS R60, [R18] ;  /* 0x00000000123c7984 */ /* 0x0000620000000800 */
[----:B------:R-:W-:-:S02]  /*1f60*/  @P2 IMAD.MOV.U32 R7, RZ, RZ, R55 ;  /* 0x000000ffff072224 */ /* 0x000fc400078e0037 */
[----:B0-----:R-:W-:-:S06]  /*1f70*/  IMAD R18, R58, 0x4, R47 ;  /* 0x000000043a127824 */ /* 0x001fcc00078e022f */
[----:B------:R-:W0:Y:S01]  /*1f80*/  LDS R18, [R18] ;  /* 0x0000000012127984 */ /* 0x000e220000000800 */
[----:B-1----:R-:W-:-:S13]  /*1f90*/  FSETP.GT.FTZ.AND P0, PT, R15, R60, PT ;  /* 0x0000003c0f00720b */ /* 0x002fda0003f14000 */
[C---:B------:R-:W-:Y:S01]  /*1fa0*/  @!P0 VIADD R13, R16.reuse, 0xffffffff ;  /* 0xffffffff100d8836 */ /* 0x040fe20000000000 */
[----:B------:R-:W-:Y:S01]  /*1fb0*/  @P0 IADD3 R13, PT, PT, R16, 0x1, RZ ;  /* 0x00000001100d0810 */ /* 0x000fe20007ffe0ff */
[--C-:B------:R-:W-:Y:S01]  /*1fc0*/  @!P0 IMAD.MOV.U32 R48, RZ, RZ, R60.reuse ;  /* 0x000000ffff308224 */ /* 0x100fe200078e003c */
[----:B0-----:R-:W-:Y:S01]  /*1fd0*/  LOP3.LUT R18, R18, R5, RZ, 0x3c, !PT ;  /* 0x0000000512127212 */ /* 0x001fe200078e3cff */
[----:B------:R-:W-:Y:S02]  /*1fe0*/  @P0 IMAD.MOV.U32 R50, RZ, RZ, R60 ;  /* 0x000000ffff320224 */ /* 0x000fe400078e003c */
[----:B------:R-:W-:Y:S01]  /*1ff0*/  IMAD R54, R13, 0x4, R46 ;  /* 0x000000040d367824 */ /* 0x000fe200078e022e */
[----:B------:R-:W-:Y:S01]  /*2000*/  ISETP.GT.AND P2, PT, R18, -0x1, PT ;  /* 0xffffffff1200780c */ /* 0x000fe20003f44270 */
        /* <DEDUP_REMOVED lines=12> */
[----:B------:R-:W-:Y:S01]  /*20d0*/  PRMT R13, R58, 0x7610, R13 ;  /* 0x000076103a0d7816 */ /* 0x000fe2000000000d */
[----:B------:R-:W-:Y:S06]  /*20e0*/  @P2 BRA `(.L_x_112) ;  /* 0x0000000000142947 */ /* 0x000fec0003800000 */
[----:B------:R-:W-:-:S13]  /*20f0*/  FSETP.GT.FTZ.AND P0, PT, R5, RZ, PT ;  /* 0x000000ff0500720b */ /* 0x000fda0003f14000 */
[----:B------:R-:W-:-:S04]  /*2100*/  @P0 IADD3 R4, PT, PT, R13, 0x1, RZ ;  /* 0x000000010d040810 */ /* 0x000fc80007ffe0ff */
[----:B------:R-:W-:-:S05]  /*2110*/  @P0 PRMT R13, R4, 0x7610, R13 ;  /* 0x00007610040d0816 */ /* 0x000fca000000000d */
[----:B------:R-:W-:-:S05]  /*2120*/  @!P0 VIADD R4, R13, 0xffffffff ;  /* 0xffffffff0d048836 */ /* 0x000fca0000000000 */
[----:B------:R-:W-:-:S07]  /*2130*/  @!P0 PRMT R13, R4, 0x7610, R13 ;  /* 0x00007610040d8816 */ /* 0x000fce000000000d */
.L_x_112:
[----:B------:R-:W-:Y:S05]  /*2140*/  BSYNC.RECONVERGENT B0 ;  /* 0x0000000000007941 */ /* 0x000fea0003800200 */
.L_x_111:
[----:B------:R-:W0:Y:S02]  /*2150*/  MUFU.RCP R4, R43 ;  /* 0x0000002b00047308 */ /* 0x000e240000001000 */
[----:B0-----:R-:W-:Y:S01]  /*2160*/  FMUL.FTZ R5, R4, R3 ;  /* 0x0000000304057220 */ /* 0x001fe20000410000 */
[----:B------:R-:W-:-:S04]  /*2170*/  IMAD.MOV.U32 R4, RZ, RZ, 0x2 ;  /* 0x00000002ff047424 */ /* 0x000fc800078e00ff */
[----:B------:R-:W-:-:S13]  /*2180*/  FSETP.GT.FTZ.AND P0, PT, R5, R2, PT ;  /* 0x000000020500720b */ /* 0x000fda0003f14000 */
[----:B------:R-:W-:-:S04]  /*2190*/  @!P0 IMAD.MOV.U32 R4, RZ, RZ, RZ ;  /* 0x000000ffff048224 */ /* 0x000fc800078e00ff */
[----:B------:R-:W-:-:S05]  /*21a0*/  IMAD.U32 R12, R4, 0x4, R1 ;  /* 0x00000004040c7824 */ /* 0x000fca00078e0001 */
[----:B------:R-:W2:Y:S01]  /*21b0*/  LDL R48, [R12] ;  /* 0x000000000c307983 */ /* 0x000ea20000100800 */
[----:B------:R-:W-:Y:S02]  /*21c0*/  IMAD.MOV.U32 R4, RZ, RZ, 0xbf ;  /* 0x000000bfff047424 */ /* 0x000fe400078e00ff */
[----:B------:R-:W-:Y:S02]  /*21d0*/  @!P0 IMAD.MOV.U32 R4, RZ, RZ, 0x3f ;  /* 0x0000003fff048424 */ /* 0x000fe400078e00ff */
[----:B------:R-:W-:Y:S01]  /*21e0*/  IMAD.MOV.U32 R15, RZ, RZ, R2 ;  /* 0x000000ffff0f7224 */ /* 0x000fe200078e0002 */
[----:B------:R-:W-:Y:S02]  /*21f0*/  @!P0 MOV R15, 0xbf800000 ;  /* 0xbf800000000f8802 */ /* 0x000fe40000000f00 */
[----:B--2---:R-:W-:-:S13]  /*2200*/  FSETP.GT.FTZ.AND P6, PT, R5, R48, PT ;  /* 0x000000300500720b */ /* 0x004fda0003fd4000 */
[C---:B------:R-:W-:Y:S01]  /*2210*/  @!P6 IADD3 R16, PT, PT, R4.reuse, -0x20, RZ ;  /* 0xffffffe00410e810 */ /* 0x040fe20007ffe0ff */
[----:B------:R-:W-:Y:S02]  /*2220*/  @P6 VIADD R16, R4, 0x20 ;  /* 0x0000002004106836 */ /* 0x000fe40000000000 */
[----:B------:R-:W-:Y:S02]  /*2230*/  @P6 IMAD.MOV.U32 R15, RZ, RZ, R48 ;  /* 0x000000ffff0f6224 */ /* 0x000fe400078e0030 */
[----:B------:R-:W-:-:S05]  /*2240*/  IMAD R8, R16, 0x4, R47 ;  /* 0x0000000410087824 */ /* 0x000fca00078e022f */
[----:B------:R0:W1:Y:S02]  /*2250*/  LDS R50, [R8] ;  /* 0x0000000008327984 */ /* 0x0000640000000800 */
[----:B0-----:R-:W-:Y:S02]  /*2260*/  IMAD.MOV.U32 R8, RZ, RZ, 0xff ;  /* 0x000000ffff087424 */ /* 0x001fe400078e00ff */
[----:B------:R-:W-:Y:S01]  /*2270*/  @!P0 IMAD.MOV.U32 R8, RZ, RZ, 0x7f ;  /* 0x0000007fff088424 */ /* 0x000fe200078e00ff */
[----:B-1----:R-:W-:-:S13]  /*2280*/  FSETP.GT.FTZ.AND P4, PT, R5, R50, PT ;  /* 0x000000320500720b */ /* 0x002fda0003f94000 */
        /* <DEDUP_REMOVED lines=8> */
[----:B------:R-:W-:Y:S01]  /*2310*/  @P4 MOV R12, R16 ;  /* 0x00000010000c4202 */ /* 0x000fe20000000f00 */
        /* <DEDUP_REMOVED lines=40> */
[----:B------:R-:W-:Y:S02]  /*25a0*/  @P0 MOV R42, R22 ;  /* 0x00000016002a0202 */ /* 0x000fe40000000f00 */
        /* <DEDUP_REMOVED lines=9> */
[----:B------:R-:W-:Y:S01]  /*2640*/  @!P6 SEL R42, R12, R17, !P1 ;  /* 0x000000110c2ae207 */ /* 0x000fe20004800000 */
[----:B------:R-:W-:-:S04]  /*2650*/  IMAD.MOV.U32 R12, RZ, RZ, 0x1 ;  /* 0x00000001ff0c7424 */ /* 0x000fc800078e00ff */
[----:B------:R-:W-:-:S06]  /*2660*/  IMAD R4, R42, 0x4, R47 ;  /* 0x000000042a047824 */ /* 0x000fcc00078e022f */
[----:B------:R-:W0:Y:S01]  /*2670*/  LDS R4, [R4] ;  /* 0x0000000004047984 */ /* 0x000e220000000800 */
[----:B------:R-:W-:Y:S06]  /*2680*/  BAR.SYNC.DEFER_BLOCKING 0x0 ;  /* 0x0000000000007b1d */ /* 0x000fec0000010000 */
[----:B------:R-:W-:Y:S01]  /*2690*/  STS.U8 [R6], R13 ;  /* 0x0000000d06007388 */ /* 0x000fe20000000000 */
[----:B------:R-:W-:-:S03]  /*26a0*/  NOP ;  /* 0x0000000000007918 */ /* 0x000fc60000000000 */
[----:B------:R-:W-:Y:S04]  /*26b0*/  LDS.U8 R5, [R6] ;  /* 0x0000000006057984 */ /* 0x000fe80000000000 */
[----:B------:R-:W-:Y:S01]  /*26c0*/  @!P5 STS [R9+0x11a0], R10 ;  /* 0x0011a00a0900d388 */ /* 0x000fe20000000800 */
[----:B0-----:R-:W-:Y:S01]  /*26d0*/  LOP3.LUT R4, R4, R3, RZ, 0x3c, !PT ;  /* 0x0000000304047212 */ /* 0x001fe200078e3cff */
[----:B------:R-:W-:Y:S03]  /*26e0*/  BAR.SYNC.DEFER_BLOCKING 0x0 ;  /* 0x0000000000007b1d */ /* 0x000fe60000010000 */
[----:B------:R-:W-:-:S03]  /*26f0*/  SHF.R.S32.HI R4, RZ, 0x1f, R4 ;  /* 0x0000001fff047819 */ /* 0x000fc60000011404 */
[----:B------:R-:W0:Y:S02]  /*2700*/  LDS R8, [R9+0x11a0] ;  /* 0x0011a00009087984 */ /* 0x000e240000000800 */
[----:B0-----:R-:W-:-:S13]  /*2710*/  ISETP.GE.AND P0, PT, R49, R8, PT ;  /* 0x000000083100720c */ /* 0x001fda0003f06270 */
[----:B------:R0:W-:Y:S01]  /*2720*/  @!P0 STG.E.U8 desc[UR10][R32.64], R5 ;  /* 0x0000000520008986 */ /* 0x0001e2000c10110a */
[----:B------:R-:W-:Y:S01]  /*2730*/  BAR.SYNC.DEFER_BLOCKING 0x0 ;  /* 0x0000000000007b1d */ /* 0x000fe20000010000 */
[----:B------:R-:W-:-:S04]  /*2740*/  FSETP.GT.FTZ.AND P0, PT, R3, RZ, PT ;  /* 0x000000ff0300720b */ /* 0x000fc80003f14000 */
[----:B------:R-:W-:Y:S01]  /*2750*/  SEL R3, R12, 0xffff, P0 ;  /* 0x0000ffff0c037807 */ /* 0x000fe20000000000 */
[----:B0-----:R-:W-:-:S03]  /*2760*/  VIADD R5, R26, UR4 ;  /* 0x000000041a057c36 */ /* 0x001fc60008000000 */
[----:B------:R-:W-:Y:S01]  /*2770*/  LOP3.LUT R3, R4, R3, RZ, 0xc0, !PT ;  /* 0x0000000304037212 */ /* 0x000fe200078ec0ff */
[----:B------:R0:W-:Y:S01]  /*2780*/  STS.U8 [R6], R7 ;  /* 0x0000000706007388 */ /* 0x0001e20000000000 */
[----:B------:R-:W-:-:S03]  /*2790*/  NOP ;  /* 0x0000000000007918 */ /* 0x000fc60000000000 */
[----:B------:R-:W-:Y:S01]  /*27a0*/  LDS.U8 R13, [R6] ;  /* 0x00000000060d7984 */ /* 0x000fe20000000000 */
[----:B0-----:R-:W-:-:S03]  /*27b0*/  IMAD.IADD R7, R3, 0x1, R42 ;  /* 0x0000000103077824 */ /* 0x001fc600078e022a */
[----:B------:R-:W-:Y:S01]  /*27c0*/  @!P5 STS [R9+0x11a0], R10 ;  /* 0x0011a00a0900d388 */ /* 0x000fe20000000800 */
[----:B------:R-:W-:Y:S06]  /*27d0*/  BAR.SYNC.DEFER_BLOCKING 0x0 ;  /* 0x0000000000007b1d */ /* 0x000fec0000010000 */
[----:B------:R-:W0:Y:S02]  /*27e0*/  LDS R8, [R9+0x11a0] ;  /* 0x0011a00009087984 */ /* 0x000e240000000800 */
[----:B0-----:R-:W-:-:S13]  /*27f0*/  ISETP.GE.AND P1, PT, R49, R8, PT ;  /* 0x000000083100720c */ /* 0x001fda0003f26270 */
[----:B------:R-:W-:Y:S01]  /*2800*/  @!P1 STG.E.U8 desc[UR10][R34.64], R13 ;  /* 0x0000000d22009986 */ /* 0x000fe2000c10110a */
[----:B------:R-:W-:Y:S06]  /*2810*/  BAR.SYNC.DEFER_BLOCKING 0x0 ;  /* 0x0000000000007b1d */ /* 0x000fec0000010000 */
        /* <DEDUP_REMOVED lines=10> */
[----:B-1----:R-:W-:Y:S05]  /*28c0*/  @!P0 BRA `(.L_x_113) ;  /* 0xffffffdc00348947 */ /* 0x002fea000383ffff */
[----:B------:R-:W-:Y:S05]  /*28d0*/  EXIT ;  /* 0x000000000000794d */ /* 0x000fea0003800000 */
.L_x_114:
        /* <DEDUP_REMOVED lines=10> */
.L_x_1953:


//--------------------- .text._Z35kOptimizerStatic8bit2StateBlockwiseI6__halfLi6ELi256ELi1EEvPT_S2_PhS3_fffffifPfS4_S4_S4_ffbi --------------------------
	.section	.text._Z35kOptimizerStatic8bit2StateBlockwiseI6__halfLi6ELi256ELi1EEvPT_S2_PhS3_fffffifPfS4_S4_S4_ffbi,"ax",@progbits
	.align	128
        .global         _Z35kOptimizerStatic8bit2StateBlockwiseI6__halfLi6ELi256ELi1EEvPT_S2_PhS3_fffffifPfS4_S4_S4_ffbi
        .type           _Z35kOptimizerStatic8bit2StateBlockwiseI6__halfLi6ELi256ELi1EEvPT_S2_PhS3_fffffifPfS4_S4_S4_ffbi,@function
        .size           _Z35kOptimizerStatic8bit2StateBlockwiseI6__halfLi6ELi256ELi1EEvPT_S2_PhS3_fffffifPfS4_S4_S4_ffbi,(.L_x_1954 - _Z35kOptimizerStatic8bit2StateBlockwiseI6__halfLi6ELi256ELi1EEvPT_S2_PhS3_fffffifPfS4_S4_S4_ffbi)
        .other          _Z35kOptimizerStatic8bit2StateBlockwiseI6__halfLi6ELi256ELi1EEvPT_S2_PhS3_fffffifPfS4_S4_S4_ffbi,@"STO_CUDA_ENTRY STV_DEFAULT"
_Z35kOptimizerStatic8bit2StateBlockwiseI6__halfLi6ELi256ELi1EEvPT_S2_PhS3_fffffifPfS4_S4_S4_ffbi:
.text._Z35kOptimizerStatic8bit2StateBlockwiseI6__halfLi6ELi256ELi1EEvPT_S2_PhS3_fffffifPfS4_S4_S4_ffbi:
        /* <DEDUP_REMOVED lines=90> */
.L_x_127:
        /* <DEDUP_REMOVED lines=42> */
[----:B0-----:R-:W-:Y:S01]  /*0840*/  HADD2.F32 R20, -RZ, R3.H0_H0 ;  /* 0x20000003ff147230 */ /* 0x001fe20000004100 */
        /* <DEDUP_REMOVED lines=16> */
[----:B------:R-:W-:Y:S01]  /*0950*/  LEA R14, R14, R47, 0x2 ;  /* 0x0000002f0e0e7211 */ /* 0x000fe200078e10ff */
[----:B------:R-:W-:-:S05]  /*0960*/  IMAD R19, R19, 0x4, R46 ;  /* 0x0000000413137824 */ /* 0x000fca00078e022e */
[----:B------:R-:W-:Y:S04]  /*0970*/  LDS R14, [R14] ;  /* 0x000000000e0e7984 */ /* 0x000fe80000000800 */
[----:B------:R-:W-:Y:S01]  /*0980*/  LDS R19, [R19] ;  /* 0x0000000013137984 */ /* 0x000fe20000000800 */
[----:B0-----:R-:W-:-:S06]  /*0990*/  IMAD R15, R18, 0x4, R47 ;  /* 0x00000004120f7824 */ /* 0x001fcc00078e022f */
        /* <DEDUP_REMOVED lines=12> */
.L_x_116:
[----:B------:R-:W-:Y:S05]  /*0a60*/  BSYNC.RECONVERGENT B0 ;  /* 0x0000000000007941 */ /* 0x000fea0003800200 */
.L_x_115:
        /* <DEDUP_REMOVED lines=49> */
.L_x_118:
[----:B------:R-:W-:Y:S05]  /*0d80*/  BSYNC.RECONVERGENT B0 ;  /* 0x0000000000007941 */ /* 0x000fea0003800200 */
.L_x_117:
        /* <DEDUP_REMOVED lines=46> */
.L_x_120:
[----:B------:R-:W-:Y:S05]  /*1070*/  BSYNC.RECONVERGENT B0 ;  /* 0x0000000000007941 */ /* 0x000fea0003800200 */
.L_x_119:
        /* <DEDUP_REMOVED lines=54> */
.L_x_122:
[----:B------:R-:W-:Y:S05]  /*13e0*/  BSYNC.RECONVERGENT B0 ;  /* 0x0000000000007941 */ /* 0x000fea0003800200 */
.L_x_121:
        /* <DEDUP_REMOVED lines=16> */
[----:B------:R-:W-:Y:S01]  /*14f0*/  HADD2.F32 R14, -RZ, R14.H0_H0 ;  /* 0x2000000eff0e7230 */ /* 0x000fe20000004100 */
[----:B------:R-:W-:Y:S01]  /*1500*/  FSETP.LT.FTZ.AND P0, PT, RZ, UR23, PT ;  /* 0x00000017ff007c0b */ /* 0x000fe2000bf11000 */
[----:B0-----:R-:W-:Y:S01]  /*1510*/  FFMA.FTZ R13, R12, R39, UR19 ;  /* 0x000000130c0d7e23 */ /* 0x001fe20008010027 */
[----:B------:R-:W-:-:S04]  /*1520*/  FMUL.FTZ R12, R44, R5 ;  /* 0x000000052c0c7220 */ /* 0x000fc80000410000 */
[----:B------:R-:W-:Y:S01]  /*1530*/  FFMA.FTZ R12, R3, UR18, R12 ;  /* 0x00000012030c7c23 */ /* 0x000fe2000801000c */
[----:B------:R-:W0:Y:S03]  /*1540*/  MUFU.RCP R13, R13 ;  /* 0x0000000d000d7308 */ /* 0x000e260000001000 */
[----:B0-----:R-:W-:-:S04]  /*1550*/  FMUL.FTZ R15, R12, R13 ;  /* 0x0000000d0c0f7220 */ /* 0x001fc80000410000 */
[----:B------:R-:W-:-:S05]  /*1560*/  FFMA.FTZ R14, -R15, UR24, R14 ;  /* 0x000000180f0e7c23 */ /* 0x000fca000801010e */
[----:B------:R-:W-:-:S05]  /*1570*/  F2FP.F16.F32.PACK_AB R14, RZ, R14 ;  /* 0x0000000eff0e723e */ /* 0x000fca00000000ff */
[----:B------:R-:W-:-:S05]  /*1580*/  @P0 HADD2.F32 R15, -RZ, R14.H0_H0 ;  /* 0x2000000eff0f0230 */ /* 0x000fca0000004100 */
[----:B------:R-:W-:-:S05]  /*1590*/  @P0 FMUL.FTZ R12, R40, R15 ;  /* 0x0000000f280c0220 */ /* 0x000fca0000410000 */
[----:B------:R-:W-:-:S07]  /*15a0*/  @P0 F2FP.F16.F32.PACK_AB R14, RZ, R12 ;  /* 0x0000000cff0e023e */ /* 0x000fce00000000ff */
.L_x_124:
[----:B------:R-:W-:Y:S05]  /*15b0*/  BSYNC.RECONVERGENT B0 ;  /* 0x0000000000007941 */ /* 0x000fea0003800200 */
.L_x_123:
        /* <DEDUP_REMOVED lines=9> */
[----:B------:R-:W-:Y:S01]  /*1650*/  @P5 IMAD.MOV.U32 R42, RZ, RZ, R22 ;  /* 0x000000ffff2a5224 */ /* 0x000fe200078e0016 */
[----:B------:R-:W-:Y:S02]  /*1660*/  LEA R9, R9, R8, 0x18 ;  /* 0x0000000809097211 */ /* 0x000fe400078ec0ff */
[----:B------:R0:W-:Y:S01]  /*1670*/  LDS.U16 R19, [R7] ;  /* 0x0000000007137984 */ /* 0x0001e20000000400 */
[----:B------:R-:W1:Y:S02]  /*1680*/  MUFU.RCP R15, R42 ;  /* 0x0000002a000f7308 */ /* 0x000e640000001000 */
[----:B-1----:R-:W-:Y:S01]  /*1690*/  FMUL.FTZ R15, R15, R4 ;  /* 0x000000040f0f7220 */ /* 0x002fe20000410000 */
[----:B------:R-:W-:-:S04]  /*16a0*/  IMAD.MOV.U32 R4, RZ, RZ, 0x2 ;  /* 0x00000002ff047424 */ /* 0x000fc800078e00ff */
[----:B------:R-:W-:-:S13]  /*16b0*/  FSETP.GT.FTZ.AND P0, PT, R15, R0, PT ;  /* 0x000000000f00720b */ /* 0x000fda0003f14000 */
[----:B------:R-:W-:-:S05]  /*16c0*/  @!P0 IMAD.MOV.U32 R4, RZ, RZ, RZ ;  /* 0x000000ffff048224 */ /* 0x000fca00078e00ff */
[----:B------:R-:W-:-:S06]  /*16d0*/  LEA R4, R4, R1, 0x2 ;  /* 0x0000000104047211 */ /* 0x000fcc00078e10ff */
[----:B------:R-:W3:Y:S01]  /*16e0*/  LDL R4, [R4+0xc] ;  /* 0x00000c0004047983 */ /* 0x000ee20000100800 */
[----:B------:R-:W-:Y:S02]  /*16f0*/  IMAD.MOV.U32 R48, RZ, RZ, 0xbf ;  /* 0x000000bfff307424 */ /* 0x000fe400078e00ff */
[----:B0-----:R-:W-:Y:S02]  /*1700*/  HFMA2 R7, -RZ, RZ, 0, 7.569789886474609375e-06 ;  /* 0x0000007fff077431 */ /* 0x001fe400000001ff */
[----:B------:R-:W-:Y:S01]  /*1710*/  @!P1 IMAD.MOV.U32 R48, RZ, RZ, 0x3f ;  /* 0x0000003fff309424 */ /* 0x000fe200078e00ff */
[----:B------:R-:W-:Y:S01]  /*1720*/  @!P5 STS [R9+0x12a0], R10 ;  /* 0x0012a00a0900d388 */ /* 0x000fe20000000800 */
[----:B------:R-:W-:Y:S01]  /*1730*/  IMAD.MOV.U32 R51, RZ, RZ, 0xff ;  /* 0x000000ffff337424 */ /* 0x000fe200078e00ff */
[----:B------:R-:W-:Y:S01]  /*1740*/  MOV R21, 0xbf ;  /* 0x000000bf00157802 */ /* 0x000fe20000000f00 */
[----:B------:R-:W-:Y:S01]  /*1750*/  IMAD.MOV.U32 R8, RZ, RZ, R2 ;  /* 0x000000ffff087224 */ /* 0x000fe200078e0002 */
[----:B------:R-:W-:Y:S01]  /*1760*/  BSSY.RECONVERGENT B0, `(.L_x_125) ;  /* 0x000009d000007945 */ /* 0x000fe20003800200 */
[----:B------:R-:W-:-:S02]  /*1770*/  IMAD.MOV.U32 R16, RZ, RZ, 0x3f800000 ;  /* 0x3f800000ff107424 */ /* 0x000fc400078e00ff */
[----:B------:R-:W-:Y:S02]  /*1780*/  @!P1 IMAD.MOV.U32 R51, RZ, RZ, 0x7f ;  /* 0x0000007fff339424 */ /* 0x000fe400078e00ff */
[----:B------:R-:W-:Y:S02]  /*1790*/  @!P1 IMAD.MOV.U32 R7, RZ, RZ, RZ ;  /* 0x000000ffff079224 */ /* 0x000fe400078e00ff */
[----:B------:R-:W-:Y:S02]  /*17a0*/  @!P1 IMAD.MOV.U32 R8, RZ, RZ, -0x40800000 ;  /* 0xbf800000ff089424 */ /* 0x000fe400078e00ff */
[----:B------:R-:W-:Y:S02]  /*17b0*/  @!P1 IMAD.MOV.U32 R16, RZ, RZ, R2 ;  /* 0x000000ffff109224 */ /* 0x000fe400078e0002 */
[----:B------:R-:W-:Y:S02]  /*17c0*/  @!P0 IMAD.MOV.U32 R21, RZ, RZ, 0x3f ;  /* 0x0000003fff158424 */ /* 0x000fe400078e00ff */
[----:B------:R-:W-:Y:S01]  /*17d0*/  @P5 IMAD.MOV.U32 R43, RZ, RZ, R23 ;  /* 0x000000ffff2b5224 */ /* 0x000fe200078e0017 */
[----:B------:R-:W-:Y:S01]  /*17e0*/  BAR.SYNC.DEFER_BLOCKING 0x0 ;  /* 0x0000000000007b1d */ /* 0x000fe20000010000 */
[----:B--2---:R-:W-:-:S13]  /*17f0*/  FSETP.GT.FTZ.AND P2, PT, R13, R12, PT ;  /* 0x0000000c0d00720b */ /* 0x004fda0003f54000 */
        /* <DEDUP_REMOVED lines=8> */
[----:B---3--:R-:W-:Y:S02]  /*1880*/  FSETP.GT.FTZ.AND P1, PT, R15, R4, PT ;  /* 0x000000040f00720b */ /* 0x008fe40003f34000 */
[----:B0-----:R-:W-:-:S11]  /*1890*/  FSETP.GT.FTZ.AND P3, PT, R13, R60, PT ;  /* 0x0000003c0d00720b */ /* 0x001fd60003f74000 */
[C---:B------:R-:W-:Y:S02]  /*18a0*/  @!P1 VIADD R17, R21.reuse, 0xffffffe0 ;  /* 0xffffffe015119836 */ /* 0x040fe40000000000 */
[----:B------:R-:W-:-:S04]  /*18b0*/  @P1 VIADD R17, R21, 0x20 ;  /* 0x0000002015111836 */ /* 0x000fc80000000000 */
[----:B------:R-:W-:Y:S02]  /*18c0*/  IMAD R42, R17, 0x4, R46 ;  /* 0x00000004112a7824 */ /* 0x000fe400078e022e */
[----:B------:R-:W-:-:S04]  /*18d0*/  @!P3 VIADD R50, R14, 0xfffffff0 ;  /* 0xfffffff00e32b836 */ /* 0x000fc80000000000 */
[----:B------:R-:W0:Y:S01]  /*18e0*/  LDS R42, [R42] ;  /* 0x000000002a2a7984 */ /* 0x000e220000000800 */
[----:B------:R-:W-:Y:S01]  /*18f0*/  @P3 VIADD R50, R14, 0x10 ;  /* 0x000000100e323836 */ /* 0x000fe20000000000 */
[----:B------:R-:W-:Y:S01]  /*1900*/  @P3 MOV R7, R14 ;  /* 0x0000000e00073202 */ /* 0x000fe20000000f00 */
[--C-:B------:R-:W-:Y:S02]  /*1910*/  @!P3 IMAD.MOV.U32 R16, RZ, RZ, R60.reuse ;  /* 0x000000ffff10b224 */ /* 0x100fe400078e003c */
[----:B------:R-:W-:Y:S01]  /*1920*/  @P3 IMAD.MOV.U32 R8, RZ, RZ, R60 ;  /* 0x000000ffff083224 */ /* 0x000fe200078e003c */
[----:B------:R-:W-:Y:S01]  /*1930*/  LEA R56, R50, R47, 0x2 ;  /* 0x0000002f32387211 */ /* 0x000fe200078e10ff */
[----:B------:R-:W-:-:S05]  /*1940*/  @P3 IMAD.MOV.U32 R14, RZ, RZ, R48 ;  /* 0x000000ffff0e3224 */ /* 0x000fca00078e0030 */
[----:B------:R-:W1:Y:S01]  /*1950*/  LDS R56, [R56] ;  /* 0x0000000038387984 */ /* 0x000e620000000800 */
[----:B0-----:R-:W-:Y:S02]  /*1960*/  FSETP.GT.FTZ.AND P3, PT, R15, R42, PT ;  /* 0x0000002a0f00720b */ /* 0x001fe40003f74000 */
[----:B-1----:R-:W-:-:S11]  /*1970*/  FSETP.GT.FTZ.AND P4, PT, R13, R56, PT ;  /* 0x000000380d00720b */ /* 0x002fd60003f94000 */
[C---:B------:R-:W-:Y:S02]  /*1980*/  @!P3 VIADD R51, R17.reuse, 0xfffffff0 ;  /* 0xfffffff01133b836 */ /* 0x040fe40000000000 */
[----:B------:R-:W-:-:S04]  /*1990*/  @P3 VIADD R51, R17, 0x10 ;  /* 0x0000001011333836 */ /* 0x000fc80000000000 */
[----:B------:R-:W-:Y:S02]  /*19a0*/  IMAD R12, R51, 0x4, R46 ;  /* 0x00000004330c7824 */ /* 0x000fe400078e022e */
[----:B------:R-:W-:-:S04]  /*19b0*/  @!P4 VIADD R20, R50, 0xfffffff8 ;  /* 0xfffffff83214c836 */ /* 0x000fc80000000000 */
[----:B------:R-:W-:Y:S01]  /*19c0*/  LDS R12, [R12] ;  /* 0x000000000c0c7984 */ /* 0x000fe20000000800 */
[----:B------:R-:W-:Y:S01]  /*19d0*/  @P4 VIADD R20, R50, 0x8 ;  /* 0x0000000832144836 */ /* 0x000fe20000000000 */
[----:B------:R-:W-:Y:S01]  /*19e0*/  @P4 MOV R7, R50 ;  /* 0x0000003200074202 */ /* 0x000fe20000000f00 */
[--C-:B------:R-:W-:Y:S02]  /*19f0*/  @!P4 IMAD.MOV.U32 R16, RZ, RZ, R56.reuse ;  /* 0x000000ffff10c224 */ /* 0x100fe400078e0038 */
[----:B------:R-:W-:Y:S02]  /*1a00*/  IMAD R54, R20, 0x4, R47 ;  /* 0x0000000414367824 */ /* 0x000fe400078e022f */
[----:B------:R-:W-:Y:S02]  /*1a10*/  @P4 IMAD.MOV.U32 R8, RZ, RZ, R56 ;  /* 0x000000ffff084224 */ /* 0x000fe400078e0038 */
[----:B------:R-:W-:Y:S02]  /*1a20*/  @P4 IMAD.MOV.U32 R50, RZ, RZ, R14 ;  /* 0x000000ffff324224 */ /* 0x000fe400078e000e */
[----:B------:R-:W0:Y:S02]  /*1a30*/  LDS R54, [R54] ;  /* 0x0000000036367984 */ /* 0x000e240000000800 */
[----:B0-----:R-:W-:-:S13]  /*1a40*/  FSETP.GT.FTZ.AND P6, PT, R13, R54, PT ;  /* 0x000000360d00720b */ /* 0x001fda0003fd4000 */
[C---:B------:R-:W-:Y:S01]  /*1a50*/  @!P6 VIADD R18, R20.reuse, 0xfffffffc ;  /* 0xfffffffc1412e836 */ /* 0x040fe20000000000 */
[----:B------:R-:W-:Y:S01]  /*1a60*/  @P6 MOV R7, R20 ;  /* 0x0000001400076202 */ /* 0x000fe20000000f00 */
[----:B------:R-:W-:Y:S02]  /*1a70*/  @P6 VIADD R18, R20, 0x4 ;  /* 0x0000000414126836 */ /* 0x000fe40000000000 */
[--C-:B------:R-:W-:Y:S02]  /*1a80*/  @!P6 IMAD.MOV.U32 R16, RZ, RZ, R54.reuse ;  /* 0x000000ffff10e224 */ /* 0x100fe400078e0036 */
[----:B------:R-:W-:Y:S02]  /*1a90*/  IMAD R22, R18, 0x4, R47 ;  /* 0x0000000412167824 */ /* 0x000fe400078e022f */
[----:B------:R-:W-:Y:S02]  /*1aa0*/  @P6 IMAD.MOV.U32 R8, RZ, RZ, R54 ;  /* 0x000000ffff086224 */ /* 0x000fe400078e0036 */
[----:B------:R-:W-:Y:S01]  /*1ab0*/  @P6 IMAD.MOV.U32 R20, RZ, RZ, R50 ;  /* 0x000000ffff146224 */ /* 0x000fe200078e0032 */
[----:B------:R-:W-:Y:S01]  /*1ac0*/  FSETP.GT.FTZ.AND P6, PT, R15, R12, PT ;  /* 0x0000000c0f00720b */ /* 0x000fe20003fd4000 */
[----:B------:R-:W0:Y:S01]  /*1ad0*/  LDS R22, [R22] ;  /* 0x0000000016167984 */ /* 0x000e220000000800 */
[----:B------:R-:W-:Y:S01]  /*1ae0*/  MOV R50, R0 ;  /* 0x0000000000327202 */ /* 0x000fe20000000f00 */
[----:B------:R-:W-:-:S02]  /*1af0*/  @!P0 IMAD.MOV.U32 R50, RZ, RZ, RZ ;  /* 0x000000ffff328224 */ /* 0x000fc400078e00ff */
[----:B------:R-:W-:Y:S02]  /*1b00*/  @P1 IMAD.MOV.U32 R50, RZ, RZ, R4 ;  /* 0x000000ffff321224 */ /* 0x000fe400078e0004 */
[----:B------:R-:W-:-:S06]  /*1b10*/  @P3 IMAD.MOV.U32 R50, RZ, RZ, R42 ;  /* 0x000000ffff323224 */ /* 0x000fcc00078e002a */
        /* <DEDUP_REMOVED lines=97> */
.L_x_126:
[----:B------:R-:W-:Y:S05]  /*2130*/  BSYNC.RECONVERGENT B0 ;  /* 0x0000000000007941 */ /* 0x000fea0003800200 */
.L_x_125:
        /* <DEDUP_REMOVED lines=121> */
.L_x_128:
        /* <DEDUP_REMOVED lines=11> */
.L_x_1954:


//--------------------- .text._Z35kOptimizerStatic8bit2StateBlockwiseIfLi6ELi256ELi1EEvPT_S1_PhS2_fffffifPfS3_S3_S3_ffbi --------------------------
	.section	.text._Z35kOptimizerStatic8bit2StateBlockwiseIfLi6ELi256ELi1EEvPT_S1_PhS2_fffffifPfS3_S3_S3_ffbi,"ax",@progbits
	.align	128
        .global         _Z35kOptimizerStatic8bit2StateBlockwiseIfLi6ELi256ELi1EEvPT_S1_PhS2_fffffifPfS3_S3_S3_ffbi
        .type           _Z35kOptimizerStatic8bit2StateBlockwiseIfLi6ELi256ELi1EEvPT_S1_PhS2_fffffifPfS3_S3_S3_ffbi,@function
        .size           _Z35kOptimizerStatic8bit2StateBlockwiseIfLi6ELi256ELi1EEvPT_S1_PhS2_fffffifPfS3_S3_S3_ffbi,(.L_x_1955 - _Z35kOptimizerStatic8bit2StateBlockwiseIfLi6ELi256ELi1EEvPT_S1_PhS2_fffffifPfS3_S3_S3_ffbi)
        .other          _Z35kOptimizerStatic8bit2StateBlockwiseIfLi6ELi256ELi1EEvPT_S1_PhS2_fffffifPfS3_S3_S3_ffbi,@"STO_CUDA_ENTRY STV_DEFAULT"
_Z35kOptimizerStatic8bit2StateBlockwiseIfLi6ELi256ELi1EEvPT_S1_PhS2_fffffifPfS3_S3_S3_ffbi:
.text._Z35kOptimizerStatic8bit2StateBlockwiseIfLi6ELi256ELi1EEvPT_S1_PhS2_fffffifPfS3_S3_S3_ffbi:
        /* <DEDUP_REMOVED lines=90> */
.L_x_141:
[----:B------:R-:W-:Y:S01]  /*05a0*/  IMAD.MOV R10, RZ, RZ, -R26 ;  /* 0x000000ffff0a7224 */ /* 0x000fe200078e0a1a */
[C---:B------:R-:W-:Y:S01]  /*05b0*/  IADD3 R16, P1, PT, R49.reuse, R26, RZ ;  /* 0x0000001a31107210 */ /* 0x040fe20007f3e0ff */
[----:B------:R-:W-:Y:S01]  /*05c0*/  IMAD.MOV.U32 R12, RZ, RZ, RZ ;  /* 0x000000ffff0c7224 */ /* 0x000fe200078e00ff */
[----:B------:R-:W1:Y:S02]  /*05d0*/  S2R R9, SR_CgaCtaId ;  /* 0x0000000000097919 */ /* 0x000e640000008800 */
[----:B------:R-:W-:Y:S02]  /*05e0*/  VIADDMNMX.U32 R10, R10, R41, 0x100, PT ;  /* 0x000001000a0a7446 */ /* 0x000fe40003800029 */
[----:B------:R-:W-:Y:S01]  /*05f0*/  IADD3.X R17, PT, PT, RZ, RZ, RZ, P1, !PT ;  /* 0x000000ffff117210 */ /* 0x000fe20000ffe4ff */
[----:B------:R-:W-:Y:S01]  /*0600*/  BAR.SYNC.DEFER_BLOCKING 0x0 ;  /* 0x0000000000007b1d */ /* 0x000fe20000010000 */
[----:B------:R-:W-:-:S13]  /*0610*/  ISETP.GE.U32.AND P0, PT, R49, R10, PT ;  /* 0x0000000a3100720c */ /* 0x000fda0003f06070 */
[----:B------:R-:W3:Y:S02]  /*0620*/  @!P0 LDC.64 R4, c[0x0][0x388] ;  /* 0x0000e200ff048b82 */ /* 0x000ee40000000a00 */
[----:B---3--:R-:W-:-:S04]  /*0630*/  @!P0 LEA R4, P1, R16, R4, 0x2 ;  /* 0x0000000410048211 */ /* 0x008fc800078210ff */
[----:B------:R-:W-:-:S05]  /*0640*/  @!P0 LEA.HI.X R5, R16, R5, R17, 0x2, P1 ;  /* 0x0000000510058211 */ /* 0x000fca00008f1411 */
[----:B------:R-:W3:Y:S01]  /*0650*/  @!P0 LDG.E.CONSTANT R12, desc[UR10][R4.64] ;  /* 0x0000000a040c8981 */ /* 0x000ee2000c1e9900 */
[----:B------:R-:W-:Y:S01]  /*0660*/  MOV R8, 0x400 ;  /* 0x0000040000087802 */ /* 0x000fe20000000f00 */
[----:B--2---:R-:W-:Y:S01]  /*0670*/  IMAD.MOV.U32 R3, RZ, RZ, 0x80 ;  /* 0x00000080ff037424 */ /* 0x004fe200078e00ff */
[----:B0-----:R-:W-:-:S03]  /*0680*/  IADD3 R32, P1, PT, R16, UR12, RZ ;  /* 0x0000000c10207c10 */ /* 0x001fc6000ff3e0ff */
[----:B------:R-:W-:Y:S01]  /*0690*/  VIADD R6, R8, 0x10a0 ;  /* 0x000010a008067836 */ /* 0x000fe20000000000 */
[----:B------:R-:W-:-:S04]  /*06a0*/  IADD3.X R33, PT, PT, R17, UR13, RZ, P1, !PT ;  /* 0x0000000d11217c10 */ /* 0x000fc80008ffe4ff */
[----:B-1----:R-:W-:-:S05]  /*06b0*/  LEA R7, R9, R6, 0x18 ;  /* 0x0000000609077211 */ /* 0x002fca00078ec0ff */
[----:B------:R-:W-:-:S05]  /*06c0*/  IMAD R7, R24, 0x4, R7 ;  /* 0x0000000418077824 */ /* 0x000fca00078e0207 */
[----:B---3--:R-:W-:Y:S01]  /*06d0*/  STS [R7], R12 ;  /* 0x0000000c07007388 */ /* 0x008fe20000000800 */
[----:B------:R-:W-:-:S03]  /*06e0*/  NOP ;  /* 0x0000000000007918 */ /* 0x000fc60000000000 */
[----:B------:R-:W0:Y:S01]  /*06f0*/  LDS R14, [R7] ;  /* 0x00000000070e7984 */ /* 0x000e220000000800 */
[----:B------:R-:W-:Y:S06]  /*0700*/  BAR.SYNC.DEFER_BLOCKING 0x0 ;  /* 0x0000000000007b1d */ /* 0x000fec0000010000 */
[----:B------:R-:W2:Y:S01]  /*0710*/  @!P0 LDG.E.U8 R3, desc[UR10][R32.64] ;  /* 0x0000000a20038981 */ /* 0x000ea2000c1e1100 */
[----:B------:R-:W-:Y:S01]  /*0720*/  IMAD R6, R24, -0x3, R7 ;  /* 0xfffffffd18067824 */ /* 0x000fe200078e0207 */
[----:B------:R-:W-:Y:S02]  /*0730*/  IADD3 R34, P1, PT, R16, UR14, RZ ;  /* 0x0000000e10227c10 */ /* 0x000fe4000ff3e0ff */
[----:B------:R-:W-:-:S02]  /*0740*/  PRMT R13, RZ, 0x7610, R13 ;  /* 0x00007610ff0d7816 */ /* 0x000fc4000000000d */
[----:B------:R-:W-:Y:S01]  /*0750*/  IADD3.X R35, PT, PT, R17, UR15, RZ, P1, !PT ;  /* 0x0000000f11237c10 */ /* 0x000fe20008ffe4ff */
[----:B--2---:R1:W-:Y:S01]  /*0760*/  STS.U8 [R6], R3 ;  /* 0x0000000306007388 */ /* 0x0043e20000000000 */
[----:B------:R-:W-:-:S03]  /*0770*/  NOP ;  /* 0x0000000000007918 */ /* 0x000fc60000000000 */
[----:B------:R2:W3:Y:S01]  /*0780*/  LDS.U8 R18, [R6] ;  /* 0x0000000006127984 */ /* 0x0004e20000000000 */
[----:B------:R-:W-:Y:S06]  /*0790*/  BAR.SYNC.DEFER_BLOCKING 0x0 ;  /* 0x0000000000007b1d */ /* 0x000fec0000010000 */
[----:B------:R-:W4:Y:S01]  /*07a0*/  @!P0 LDG.E.U8 R13, desc[UR10][R34.64] ;  /* 0x0000000a220d8981 */ /* 0x000f22000c1e1100 */
[----:B------:R-:W-:Y:S02]  /*07b0*/  IMAD.IADD R4, R26, 0x1, R41 ;  /* 0x000000011a047824 */ /* 0x000fe400078e0229 */
[----:B------:R-:W-:-:S03]  /*07c0*/  IMAD.MOV.U32 R19, RZ, RZ, 0x80 ;  /* 0x00000080ff137424 */ /* 0x000fc600078e00ff */
[----:B------:R-:W-:-:S04]  /*07d0*/  IADD3 R36, P1, P2, R4, UR12, R49 ;  /* 0x0000000c04247c10 */ /* 0x000fc8000fa3e031 */
[----:B------:R-:W-:Y:S01]  /*07e0*/  IADD3.X R37, PT, PT, RZ, UR13, RZ, P1, P2 ;  /* 0x0000000dff257c10 */ /* 0x000fe20008fe44ff */
[----:B----4-:R2:W-:Y:S01]  /*07f0*/  STS.U8 [R6], R13 ;  /* 0x0000000d06007388 */ /* 0x0105e20000000000 */
[----:B------:R-:W-:-:S03]  /*0800*/  NOP ;  /* 0x0000000000007918 */ /* 0x000fc60000000000 */
[----:B------:R2:W4:Y:S01]  /*0810*/  LDS.U8 R15, [R6] ;  /* 0x00000000060f7984 */ /* 0x0005220000000000 */
[----:B------:R-:W-:Y:S06]  /*0820*/  BAR.SYNC.DEFER_BLOCKING 0x0 ;  /* 0x0000000000007b1d */ /* 0x000fec0000010000 */
[----:B------:R-:W5:Y:S01]  /*0830*/  @!P0 LDG.E.U8 R19, desc[UR10][R36.64] ;  /* 0x0000000a24138981 */ /* 0x000f62000c1e1100 */
[----:B0-----:R-:W-:Y:S01]  /*0840*/  FSETP.NE.FTZ.AND P1, PT, |R14|, +INF , PT ;  /* 0x7f8000000e00780b */ /* 0x001fe20003f35200 */
[----:B------:R-:W-:Y:S01]  /*0850*/  BSSY.RECONVERGENT B0, `(.L_x_129) ;  /* 0x0000020000007945 */ /* 0x000fe20003800200 */
[----:B------:R-:W-:Y:S01]  /*0860*/  SHF.R.U32.HI R51, RZ, 0x8, R4 ;  /* 0x00000008ff337819 */ /* 0x000fe20000011604 */
[----:B-1----:R-:W-:Y:S01]  /*0870*/  HFMA2 R3, -RZ, RZ, 0, 0 ;  /* 0x00000000ff037431 */ /* 0x002fe200000001ff */
[----:B------:R-:W-:-:S03]  /*0880*/  CS2R R4, SRZ ;  /* 0x0000000000047805 */ /* 0x000fc6000001ff00 */
[----:B------:R-:W-:Y:S01]  /*0890*/  IMAD.WIDE.U32 R50, R51, 0x4, R30 ;  /* 0x0000000433327825 */ /* 0x000fe200078e001e */
[----:B-----5:R2:W-:Y:S01]  /*08a0*/  STS.U8 [R6], R19 ;  /* 0x0000001306007388 */ /* 0x0205e20000000000 */
[----:B------:R-:W-:-:S04]  /*08b0*/  NOP ;  /* 0x0000000000007918 */ /* 0x000fc80000000000 */
[----:B---34-:R-:W-:Y:S05]  /*08c0*/  @!P1 BRA `(.L_x_130) ;  /* 0x0000000000609947 */ /* 0x018fea0003800000 */
[----:B--2---:R-:W-:Y:S01]  /*08d0*/  SHF.R.U32.HI R13, RZ, 0x8, R26 ;  /* 0x00000008ff0d7819 */ /* 0x004fe2000001161a */
[----:B------:R-:W2:Y:S04]  /*08e0*/  LDG.E R3, desc[UR10][R50.64] ;  /* 0x0000000a32037981 */ /* 0x000ea8000c1e1900 */
[C---:B------:R-:W-:Y:S01]  /*08f0*/  IMAD.WIDE.U32 R4, R13.reuse, 0x4, R28 ;  /* 0x000000040d047825 */ /* 0x040fe200078e001c */
[----:B------:R-:W0:Y:S03]  /*0900*/  LDS.U8 R20, [R6] ;  /* 0x0000000006147984 */ /* 0x000e260000000000 */
[----:B------:R-:W-:Y:S02]  /*0910*/  IMAD.WIDE.U32 R12, R13, 0x4, R30 ;  /* 0x000000040d0c7825 */ /* 0x000fe400078e001e */
[----:B------:R1:W3:Y:S04]  /*0920*/  LDG.E R4, desc[UR10][R4.64] ;  /* 0x0000000a04047981 */ /* 0x0002e8000c1e1900 */
[----:B------:R-:W4:Y:S01]  /*0930*/  LDG.E R13, desc[UR10][R12.64] ;  /* 0x0000000a0c0d7981 */ /* 0x000f22000c1e1900 */
[----:B------:R-:W-:-:S02]  /*0940*/  IMAD R15, R15, 0x4, R46 ;  /* 0x000000040f0f7824 */ /* 0x000fc400078e022e */
[----:B------:R-:W-:-:S04]  /*0950*/  IMAD R18, R18, 0x4, R47 ;  /* 0x0000000412127824 */ /* 0x000fc800078e022f */
[----:B------:R-:W-:Y:S04]  /*0960*/  LDS R15, [R15] ;  /* 0x000000000f0f7984 */ /* 0x000fe80000000800 */
[----:B------:R-:W-:Y:S01]  /*0970*/  LDS R18, [R18] ;  /* 0x0000000012127984 */ /* 0x000fe20000000800 */
[----:B0-----:R-:W-:-:S06]  /*0980*/  IMAD R20, R20, 0x4, R47 ;  /* 0x0000000414147824 */ /* 0x001fcc00078e022f */
[----:B------:R-:W2:Y:S01]  /*0990*/  LDS R20, [R20] ;  /* 0x0000000014147984 */ /* 0x000ea20000000800 */
[----:B------:R-:W-:-:S04]  /*09a0*/  FMUL.FTZ R14, R14, UR9 ;  /* 0x000000090e0e7c20 */ /* 0x000fc80008410000 */
[----:B-1----:R-:W-:Y:S01]  /*09b0*/  FMUL.FTZ R5, R38, R14 ;  /* 0x0000000e26057220 */ /* 0x002fe20000410000 */
[----:B--2---:R-:W-:-:S04]  /*09c0*/  FMUL.FTZ R19, R20, R3 ;  /* 0x0000000314137220 */ /* 0x004fc80000410000 */
[----:B------:R-:W-:Y:S01]  /*09d0*/  FMUL.FTZ R22, R19, UR22 ;  /* 0x0000001613167c20 */ /* 0x000fe20008410000 */
[----:B---3--:R-:W-:Y:S01]  /*09e0*/  FMUL.FTZ R4, R15, R4 ;  /* 0x000000040f047220 */ /* 0x008fe20000410000 */
[----:B----4-:R-:W-:-:S03]  /*09f0*/  FMUL.FTZ R13, R18, R13 ;  /* 0x0000000d120d7220 */ /* 0x010fc60000410000 */
[----:B------:R-:W-:Y:S01]  /*0a00*/  FMUL.FTZ R3, R4, UR21 ;  /* 0x0000001504037c20 */ /* 0x000fe20008410000 */
[----:B------:R-:W-:-:S03]  /*0a10*/  FMUL.FTZ R12, R13, UR20 ;  /* 0x000000140d0c7c20 */ /* 0x000fc60008410000 */
[----:B------:R-:W-:Y:S01]  /*0a20*/  FFMA.FTZ R4, R14, R5, R3 ;  /* 0x000000050e047223 */ /* 0x000fe20000010003 */
[-C--:B------:R-:W-:Y:S01]  /*0a30*/  FFMA.FTZ R3, R11, R14.reuse, R22 ;  /* 0x0000000e0b037223 */ /* 0x080fe20000010016 */
[----:B------:R-:W-:-:S07]  /*0a40*/  FFMA.FTZ R5, R27, R14, R12 ;  /* 0x0000000e1b057223 */ /* 0x000fce000001000c */
.L_x_130:
[----:B------:R-:W-:Y:S05]  /*0a50*/  BSYNC.RECONVERGENT B0 ;  /* 0x0000000000007941 */ /* 0x000fea0003800200 */
.L_x_129:
[----:B------:R-:W-:Y:S01]  /*0a60*/  FMNMX.FTZ R12, |R5|, -3.40282346638528859812e+38, !PT ;  /* 0xff7fffff050c7809 */ /* 0x000fe20007810200 */
[----:B------:R-:W-:Y:S01]  /*0a70*/  BSSY.RECONVERGENT B0, `(.L_x_131) ;  /* 0x0000030000007945 */ /* 0x000fe20003800200 */
[----:B------:R-:W-:Y:S02]  /*0a80*/  ISETP.GT.AND P3, PT, R45, 0x1e, PT ;  /* 0x0000001e2d00780c */ /* 0x000fe40003f64270 */
[----:B------:R-:W-:Y:S01]  /*0a90*/  ISETP.NE.AND P5, PT, R49, RZ, PT ;  /* 0x000000ff3100720c */ /* 0x000fe20003fa5270 */
[----:B--2---:R-:W0:Y:S01]  /*0aa0*/  SHFL.DOWN PT, R13, R12, 0x1, 0x1f ;  /* 0x08201f000c0d7f89 */ /* 0x004e2200000e0000 */
        /* <DEDUP_REMOVED lines=44> */
.L_x_132:
[----:B------:R-:W-:Y:S05]  /*0d70*/  BSYNC.RECONVERGENT B0 ;  /* 0x0000000000007941 */ /* 0x000fea0003800200 */
.L_x_131:
        /* <DEDUP_REMOVED lines=46> */
.L_x_134:
[----:B------:R-:W-:Y:S05]  /*1060*/  BSYNC.RECONVERGENT B0 ;  /* 0x0000000000007941 */ /* 0x000fea0003800200 */
.L_x_133:
        /* <DEDUP_REMOVED lines=54> */
.L_x_136:
[----:B------:R-:W-:Y:S05]  /*13d0*/  BSYNC.RECONVERGENT B0 ;  /* 0x0000000000007941 */ /* 0x000fea0003800200 */
.L_x_135:
[----:B------:R-:W-:Y:S01]  /*13e0*/  BAR.SYNC.DEFER_BLOCKING 0x0 ;  /* 0x0000000000007b1d */ /* 0x000fe20000010000 */
[----:B------:R-:W-:-:S05]  /*13f0*/  IMAD.MOV.U32 R12, RZ, RZ, RZ ;  /* 0x000000ffff0c7224 */ /* 0x000fca00078e00ff */
[----:B------:R-:W-:Y:S04]  /*1400*/  @!P5 STG.E desc[UR10][R56.64], R21 ;  /* 0x000000153800d986 */ /* 0x000fe8000c10190a */
[----:B------:R-:W-:Y:S04]  /*1410*/  @!P5 STG.E desc[UR10][R54.64], R42 ;  /* 0x0000002a3600d986 */ /* 0x000fe8000c10190a */
[----:B------:R-:W-:Y:S04]  /*1420*/  @!P5 STG.E desc[UR10][R50.64], R43 ;  /* 0x0000002b3200d986 */ /* 0x000fe8000c10190a */
[----:B--2---:R-:W1:Y:S01]  /*1430*/  @P5 LDS.128 R20, [R20+0x1090] ;  /* 0x0010900014145984 */ /* 0x004e620000000c00 */
[----:B------:R-:W-:Y:S06]  /*1440*/  BAR.SYNC.DEFER_BLOCKING 0x0 ;  /* 0x0000000000007b1d */ /* 0x000fec0000010000 */
[----:B------:R-:W2:Y:S01]  /*1450*/  @!P0 LDG.E R12, desc[UR10][R52.64] ;  /* 0x0000000a340c8981 */ /* 0x000ea2000c1e1900 */
[----:B------:R-:W-:Y:S01]  /*1460*/  BSSY.RECONVERGENT B0, `(.L_x_137) ;  /* 0x000000f000007945 */ /* 0x000fe20003800200 */
[----:B-1----:R1:W3:Y:S02]  /*1470*/  MUFU.RCP R16, R21 ;  /* 0x0000001500107308 */ /* 0x0022e40000001000 */
[----:B--2---:R1:W-:Y:S01]  /*1480*/  STS [R7], R12 ;  /* 0x0000000c07007388 */ /* 0x0043e20000000800 */
[----:B------:R-:W-:-:S03]  /*1490*/  NOP ;  /* 0x0000000000007918 */ /* 0x000fc60000000000 */
[----:B------:R1:W2:Y:S01]  /*14a0*/  LDS R14, [R7] ;  /* 0x00000000070e7984 */ /* 0x0002a20000000800 */
[----:B---3--:R-:W-:Y:S05]  /*14b0*/  @!P1 BRA `(.L_x_138) ;  /* 0x0000000000249947 */ /* 0x008fea0003800000 */
[----:B-1----:R-:W0:Y:S01]  /*14c0*/  MUFU.SQRT R12, R4 ;  /* 0x00000004000c7308 */ /* 0x002e220000002000 */
[----:B------:R-:W-:Y:S01]  /*14d0*/  FSETP.LT.FTZ.AND P0, PT, RZ, UR23, PT ;  /* 0x00000017ff007c0b */ /* 0x000fe2000bf11000 */
[----:B0-----:R-:W-:Y:S01]  /*14e0*/  FFMA.FTZ R13, R12, R39, UR19 ;  /* 0x000000130c0d7e23 */ /* 0x001fe20008010027 */
[----:B------:R-:W-:-:S04]  /*14f0*/  FMUL.FTZ R12, R44, R5 ;  /* 0x000000052c0c7220 */ /* 0x000fc80000410000 */
[----:B------:R-:W-:Y:S01]  /*1500*/  FFMA.FTZ R12, R3, UR18, R12 ;  /* 0x00000012030c7c23 */ /* 0x000fe2000801000c */
[----:B------:R-:W0:Y:S03]  /*1510*/  MUFU.RCP R13, R13 ;  /* 0x0000000d000d7308 */ /* 0x000e260000001000 */
[----:B0-----:R-:W-:-:S04]  /*1520*/  FMUL.FTZ R15, R12, R13 ;  /* 0x0000000d0c0f7220 */ /* 0x001fc80000410000 */
[----:B--2---:R-:W-:-:S04]  /*1530*/  FFMA.FTZ R14, -R15, UR24, R14 ;  /* 0x000000180f0e7c23 */ /* 0x004fc8000801010e */
[----:B------:R-:W-:-:S07]  /*1540*/  @P0 FMUL.FTZ R14, R40, R14 ;  /* 0x0000000e280e0220 */ /* 0x000fce0000410000 */
.L_x_138:
[----:B------:R-:W-:Y:S05]  /*1550*/  BSYNC.RECONVERGENT B0 ;  /* 0x0000000000007941 */ /* 0x000fea0003800200 */
.L_x_137:
[----:B0-----:R-:W-:Y:S01]  /*1560*/  FMUL.FTZ R13, R16, R5 ;  /* 0x00000005100d7220 */ /* 0x001fe20000410000 */
[----:B------:R-:W-:Y:S01]  /*1570*/  BAR.SYNC.DEFER_BLOCKING 0x0 ;  /* 0x0000000000007b1d */ /* 0x000fe20000010000 */
[----:B-1----:R-:W-:-:S03]  /*1580*/  IMAD.MOV.U32 R12, RZ, RZ, 0x2 ;  /* 0x00000002ff0c7424 */ /* 0x002fc600078e00ff */
[----:B------:R-:W-:-:S13]  /*1590*/  FSETP.GT.FTZ.AND P1, PT, R13, R2, PT ;  /* 0x000000020d00720b */ /* 0x000fda0003f34000 */
[----:B------:R-:W-:-:S05]  /*15a0*/  @!P1 IMAD.MOV.U32 R12, RZ, RZ, RZ ;  /* 0x000000ffff0c9224 */ /* 0x000fca00078e00ff */
[----:B------:R-:W-:Y:S01]  /*15b0*/  LEA R12, R12, R1, 0x2 ;  /* 0x000000010c0c7211 */ /* 0x000fe200078e10ff */
[----:B--2---:R-:W-:Y:S01]  /*15c0*/  STS [R7], R14 ;  /* 0x0000000e07007388 */ /* 0x004fe20000000800 */
[----:B------:R-:W-:-:S04]  /*15d0*/  NOP ;  /* 0x0000000000007918 */ /* 0x000fc80000000000 */
[----:B------:R-:W2:Y:S01]  /*15e0*/  LDL R12, [R12] ;  /* 0x000000000c0c7983 */ /* 0x000ea20000100800 */
[----:B------:R-:W-:Y:S01]  /*15f0*/  @P5 IMAD.MOV.U32 R42, RZ, RZ, R22 ;  /* 0x000000ffff2a5224 */ /* 0x000fe200078e0016 */
[----:B------:R-:W-:Y:S02]  /*1600*/  LEA R9, R9, R8, 0x18 ;  /* 0x0000000809097211 */ /* 0x000fe400078ec0ff */
[----:B------:R0:W-:Y:S01]  /*1610*/  LDS R19, [R7] ;  /* 0x0000000007137984 */ /* 0x0001e20000000800 */
        /* <DEDUP_REMOVED lines=8> */
[----:B------:R-:W-:Y:S01]  /*16a0*/  MOV R8, R2 ;  /* 0x0000000200087202 */ /* 0x000fe20000000f00 */
[----:B------:R-:W-:Y:S01]  /*16b0*/  @!P1 IMAD.MOV.U32 R48, RZ, RZ, 0x3f ;  /* 0x0000003fff309424 */ /* 0x000fe200078e00ff */
[----:B------:R-:W-:Y:S01]  /*16c0*/  @!P5 STS [R9+0x14a0], R10 ;  /* 0x0014a00a0900d388 */ /* 0x000fe20000000800 */
[----:B------:R-:W-:Y:S01]  /*16d0*/  IMAD.MOV.U32 R51, RZ, RZ, 0xff ;  /* 0x000000ffff337424 */ /* 0x000fe200078e00ff */
[----:B------:R-:W-:Y:S01]  /*16e0*/  BSSY.RECONVERGENT B0, `(.L_x_139) ;  /* 0x000009f000007945 */ /* 0x000fe20003800200 */
[----:B0-----:R-:W-:Y:S02]  /*16f0*/  IMAD.MOV.U32 R7, RZ, RZ, 0x7f ;  /* 0x0000007fff077424 */ /* 0x001fe400078e00ff */
[----:B------:R-:W-:Y:S02]  /*1700*/  IMAD.MOV.U32 R16, RZ, RZ, 0x3f800000 ;  /* 0x3f800000ff107424 */ /* 0x000fe400078e00ff */
[----:B------:R-:W-:-:S02]  /*1710*/  @!P1 IMAD.MOV.U32 R51, RZ, RZ, 0x7f ;  /* 0x0000007fff339424 */ /* 0x000fc400078e00ff */
[----:B------:R-:W-:Y:S02]  /*1720*/  @!P1 IMAD.MOV.U32 R7, RZ, RZ, RZ ;  /* 0x000000ffff079224 */ /* 0x000fe400078e00ff */
[----:B------:R-:W-:Y:S02]  /*1730*/  @!P1 IMAD.MOV.U32 R8, RZ, RZ, -0x40800000 ;  /* 0xbf800000ff089424 */ /* 0x000fe400078e00ff */
[----:B------:R-:W-:Y:S02]  /*1740*/  @!P1 IMAD.MOV.U32 R16, RZ, RZ, R2 ;  /* 0x000000ffff109224 */ /* 0x000fe400078e0002 */
[----:B------:R-:W-:Y:S01]  /*1750*/  IMAD.MOV.U32 R21, RZ, RZ, 0xbf ;  /* 0x000000bfff157424 */ /* 0x000fe200078e00ff */
[----:B------:R-:W-:Y:S01]  /*1760*/  @!P0 MOV R21, 0x3f ;  /* 0x0000003f00158802 */ /* 0x000fe20000000f00 */
[----:B------:R-:W-:Y:S01]  /*1770*/  @P5 IMAD.MOV.U32 R43, RZ, RZ, R23 ;  /* 0x000000ffff2b5224 */ /* 0x000fe200078e0017 */
[----:B------:R-:W-:Y:S01]  /*1780*/  BAR.SYNC.DEFER_BLOCKING 0x0 ;  /* 0x0000000000007b1d */ /* 0x000fe20000010000 */
[----:B--2---:R-:W-:-:S13]  /*1790*/  FSETP.GT.FTZ.AND P2, PT, R13, R12, PT ;  /* 0x0000000c0d00720b */ /* 0x004fda0003f54000 */
[C---:B------:R-:W-:Y:S01]  /*17a0*/  @!P2 IADD3 R14, PT, PT, R48.reuse, -0x20, RZ ;  /* 0xffffffe0300ea810 */ /* 0x040fe20007ffe0ff */
[----:B------:R-:W-:Y:S02]  /*17b0*/  @P2 VIADD R14, R48, 0x20 ;  /* 0x00000020300e2836 */ /* 0x000fe40000000000 */
[----:B------:R-:W-:Y:S01]  /*17c0*/  @P2 IMAD.MOV.U32 R7, RZ, RZ, R48 ;  /* 0x000000ffff072224 */ /* 0x000fe200078e0030 */
[----:B------:R-:W-:Y:S01]  /*17d0*/  @P2 MOV R48, R51 ;  /* 0x0000003300302202 */ /* 0x000fe20000000f00 */
[----:B------:R-:W-:Y:S02]  /*17e0*/  IMAD R60, R14, 0x4, R47 ;  /* 0x000000040e3c7824 */ /* 0x000fe400078e022f */
[--C-:B------:R-:W-:Y:S02]  /*17f0*/  @!P2 IMAD.MOV.U32 R16, RZ, RZ, R12.reuse ;  /* 0x000000ffff10a224 */ /* 0x100fe400078e000c */
[----:B------:R-:W-:Y:S02]  /*1800*/  @P2 IMAD.MOV.U32 R8, RZ, RZ, R12 ;  /* 0x000000ffff082224 */ /* 0x000fe400078e000c */
[----:B------:R-:W0:Y:S01]  /*1810*/  LDS R60, [R60] ;  /* 0x000000003c3c7984 */ /* 0x000e220000000800 */
[----:B---3--:R-:W-:-:S02]  /*1820*/  FSETP.GT.FTZ.AND P1, PT, R15, R4, PT ;  /* 0x000000040f00720b */ /* 0x008fc40003f34000 */
[----:B0-----:R-:W-:-:S11]  /*1830*/  FSETP.GT.FTZ.AND P3, PT, R13, R60, PT ;  /* 0x0000003c0d00720b */ /* 0x001fd60003f74000 */
[C---:B------:R-:W-:Y:S02]  /*1840*/  @!P1 VIADD R17, R21.reuse, 0xffffffe0 ;  /* 0xffffffe015119836 */ /* 0x040fe40000000000 */
[----:B------:R-:W-:-:S04]  /*1850*/  @P1 VIADD R17, R21, 0x20 ;  /* 0x0000002015111836 */ /* 0x000fc80000000000 */
[----:B------:R-:W-:Y:S02]  /*1860*/  IMAD R42, R17, 0x4, R46 ;  /* 0x00000004112a7824 */ /* 0x000fe400078e022e */
[----:B------:R-:W-:-:S04]  /*1870*/  @!P3 VIADD R50, R14, 0xfffffff0 ;  /* 0xfffffff00e32b836 */ /* 0x000fc80000000000 */
[----:B------:R-:W0:Y:S01]  /*1880*/  LDS R42, [R42] ;  /* 0x000000002a2a7984 */ /* 0x000e220000000800 */
[----:B------:R-:W-:Y:S02]  /*1890*/  @P3 VIADD R50, R14, 0x10 ;  /* 0x000000100e323836 */ /* 0x000fe40000000000 */
[----:B------:R-:W-:Y:S01]  /*18a0*/  @P3 IMAD.MOV.U32 R7, RZ, RZ, R14 ;  /* 0x000000ffff073224 */ /* 0x000fe200078e000e */
[----:B------:R-:W-:Y:S01]  /*18b0*/  @P3 MOV R14, R48 ;  /* 0x00000030000e3202 */ /* 0x000fe20000000f00 */
[----:B------:R-:W-:Y:S02]  /*18c0*/  IMAD R56, R50, 0x4, R47 ;  /* 0x0000000432387824 */ /* 0x000fe400078e022f */
[--C-:B------:R-:W-:Y:S02]  /*18d0*/  @!P3 IMAD.MOV.U32 R16, RZ, RZ, R60.reuse ;  /* 0x000000ffff10b224 */ /* 0x100fe400078e003c */
[----:B------:R-:W-:Y:S02]  /*18e0*/  @P3 IMAD.MOV.U32 R8, RZ, RZ, R60 ;  /* 0x000000ffff083224 */ /* 0x000fe400078e003c */
[----:B------:R-:W1:Y:S01]  /*18f0*/  LDS R56, [R56] ;  /* 0x0000000038387984 */ /* 0x000e620000000800 */
[----:B0-----:R-:W-:-:S02]  /*1900*/  FSETP.GT.FTZ.AND P3, PT, R15, R42, PT ;  /* 0x0000002a0f00720b */ /* 0x001fc40003f74000 */
[----:B-1----:R-:W-:-:S11]  /*1910*/  FSETP.GT.FTZ.AND P4, PT, R13, R56, PT ;  /* 0x000000380d00720b */ /* 0x002fd60003f94000 */
[C---:B------:R-:W-:Y:S02]  /*1920*/  @!P3 VIADD R51, R17.reuse, 0xfffffff0 ;  /* 0xfffffff01133b836 */ /* 0x040fe40000000000 */
[----:B------:R-:W-:-:S04]  /*1930*/  @P3 VIADD R51, R17, 0x10 ;  /* 0x0000001011333836 */ /* 0x000fc80000000000 */
[----:B------:R-:W-:Y:S02]  /*1940*/  IMAD R12, R51, 0x4, R46 ;  /* 0x00000004330c7824 */ /* 0x000fe400078e022e */
[C---:B------:R-:W-:Y:S01]  /*1950*/  @!P4 VIADD R20, R50.reuse, 0xfffffff8 ;  /* 0xfffffff83214c836 */ /* 0x040fe20000000000 */
[----:B------:R-:W-:-:S03]  /*1960*/  @P4 IADD3 R20, PT, PT, R50, 0x8, RZ ;  /* 0x0000000832144810 */ /* 0x000fc60007ffe0ff */
[----:B------:R-:W-:Y:S01]  /*1970*/  LDS R12, [R12] ;  /* 0x000000000c0c7984 */ /* 0x000fe20000000800 */
[----:B------:R-:W-:Y:S01]  /*1980*/  @P4 IMAD.MOV.U32 R7, RZ, RZ, R50 ;  /* 0x000000ffff074224 */ /* 0x000fe200078e0032 */
[----:B------:R-:W-:Y:S01]  /*1990*/  @P4 MOV R50, R14 ;  /* 0x0000000e00324202 */ /* 0x000fe20000000f00 */
[--C-:B------:R-:W-:Y:S02]  /*19a0*/  @!P4 IMAD.MOV.U32 R16, RZ, RZ, R56.reuse ;  /* 0x000000ffff10c224 */ /* 0x100fe400078e0038 */
[----:B------:R-:W-:Y:S02]  /*19b0*/  IMAD R54, R20, 0x4, R47 ;  /* 0x0000000414367824 */ /* 0x000fe400078e022f */
[----:B------:R-:W-:-:S04]  /*19c0*/  @P4 IMAD.MOV.U32 R8, RZ, RZ, R56 ;  /* 0x000000ffff084224 */ /* 0x000fc800078e0038 */
[----:B------:R-:W0:Y:S02]  /*19d0*/  LDS R54, [R54] ;  /* 0x0000000036367984 */ /* 0x000e240000000800 */
[----:B0-----:R-:W-:-:S13]  /*19e0*/  FSETP.GT.FTZ.AND P6, PT, R13, R54, PT ;  /* 0x000000360d00720b */ /* 0x001fda0003fd4000 */
[C---:B------:R-:W-:Y:S02]  /*19f0*/  @!P6 VIADD R18, R20.reuse, 0xfffffffc ;  /* 0xfffffffc1412e836 */ /* 0x040fe40000000000 */
[----:B------:R-:W-:Y:S02]  /*1a00*/  @P6 VIADD R18, R20, 0x4 ;  /* 0x0000000414126836 */ /* 0x000fe40000000000 */
[----:B------:R-:W-:Y:S01]  /*1a10*/  @P6 IMAD.MOV.U32 R7, RZ, RZ, R20 ;  /* 0x000000ffff076224 */ /* 0x000fe200078e0014 */
[----:B------:R-:W-:Y:S01]  /*1a20*/  @P6 MOV R20, R50 ;  /* 0x0000003200146202 */ /* 0x000fe20000000f00 */
[----:B------:R-:W-:Y:S02]  /*1a30*/  IMAD R22, R18, 0x4, R47 ;  /* 0x0000000412167824 */ /* 0x000fe400078e022f */
[--C-:B------:R-:W-:Y:S02]  /*1a40*/  @!P6 IMAD.MOV.U32 R16, RZ, RZ, R54.reuse ;  /* 0x000000ffff10e224 */ /* 0x100fe400078e0036 */
[----:B------:R-:W-:Y:S01]  /*1a50*/  @P6 IMAD.MOV.U32 R8, RZ, RZ, R54 ;  /* 0x000000ffff086224 */ /* 0x000fe200078e0036 */
[----:B------:R-:W-:Y:S01]  /*1a60*/  FSETP.GT.FTZ.AND P6, PT, R15, R12, PT ;  /* 0x0000000c0f00720b */ /* 0x000fe20003fd4000 */
[----:B------:R-:W0:Y:S01]  /*1a70*/  LDS R22, [R22] ;  /* 0x0000000016167984 */ /* 0x000e220000000800 */
[----:B------:R-:W-:-:S02]  /*1a80*/  IMAD.MOV.U32 R50, RZ, RZ, R0 ;  /* 0x000000ffff327224 */ /* 0x000fc400078e0000 */
[----:B------:R-:W-:Y:S02]  /*1a90*/  @!P0 IMAD.MOV.U32 R50, RZ, RZ, RZ ;  /* 0x000000ffff328224 */ /* 0x000fe400078e00ff */
        /* <DEDUP_REMOVED lines=8> */
[C---:B------:R-:W-:Y:S02]  /*1b20*/  @!P2 VIADD R58, R18.reuse, 0xfffffffe ;  /* 0xfffffffe123aa836 */ /* 0x040fe40000000000 */
[----:B------:R-:W-:Y:S02]  /*1b30*/  @P2 VIADD R58, R18, 0x2 ;  /* 0x00000002123a2836 */ /* 0x000fe40000000000 */
[----:B------:R-:W-:Y:S01]  /*1b40*/  @P2 IMAD.MOV.U32 R7, RZ, RZ, R18 ;  /* 0x000000ffff072224 */ /* 0x000fe200078e0012 */
[----:B------:R-:W-:Y:S01]  /*1b50*/  @P2 MOV R18, R20 ;  /* 0x0000001400122202 */ /* 0x000fe20000000f00 */
[----:B------:R-:W-:Y:S01]  /*1b60*/  IMAD R57, R58, 0x4, R47 ;  /* 0x000000043a397824 */ /* 0x000fe200078e022f */
[----:B------:R-:W-:Y:S01]  /*1b70*/  LDS R20, [R9+0x14a0] ;  /* 0x0014a00009147984 */ /* 0x000fe20000000800 */
[--C-:B------:R-:W-:Y:S02]  /*1b80*/  @!P2 IMAD.MOV.U32 R16, RZ, RZ, R22.reuse ;  /* 0x000000ffff10a224 */ /* 0x100fe400078e0016 */
[----:B------:R-:W-:-:S02]  /*1b90*/  @P2 IMAD.MOV.U32 R8, RZ, RZ, R22 ;  /* 0x000000ffff082224 */ /* 0x000fc400078e0016 */
[----:B------:R-:W0:Y:S01]  /*1ba0*/  LDS R57, [R57] ;  /* 0x0000000039397984 */ /* 0x000e220000000800 */
[----:B------:R-:W-:Y:S02]  /*1bb0*/  IMAD.MOV.U32 R22, RZ, RZ, 0xff ;  /* 0x000000ffff167424 */ /* 0x000fe400078e00ff */
[----:B------:R-:W-:Y:S01]  /*1bc0*/  @!P0 IMAD.MOV.U32 R22, RZ, RZ, 0x7f ;  /* 0x0000007fff168424 */ /* 0x000fe200078e00ff */
        /* <DEDUP_REMOVED lines=20> */
[----:B------:R-:W-:Y:S01]  /*1d10*/  HFMA2 R48, -RZ, RZ, 1.875, 0 ;  /* 0x3f800000ff307431 */ /* 0x000fe200000001ff */
[----:B------:R-:W-:Y:S01]  /*1d20*/  FSETP.GT.FTZ.AND P4, PT, R15, R14, PT ;  /* 0x0000000e0f00720b */ /* 0x000fe20003f94000 */
[----:B------:R-:W-:Y:S02]  /*1d30*/  @!P0 IMAD.MOV.U32 R48, RZ, RZ, R0 ;  /* 0x000000ffff308224 */ /* 0x000fe400078e0000 */
[----:B------:R-:W-:Y:S01]  /*1d40*/  @P1 IMAD.MOV.U32 R8, RZ, RZ, R21 ;  /* 0x000000ffff081224 */ /* 0x000fe200078e0015 */
[----:B------:R-:W-:Y:S01]  /*1d50*/  @P1 MOV R21, R22 ;  /* 0x0000001600151202 */ /* 0x000fe20000000f00 */
[----:B------:R-:W-:-:S02]  /*1d60*/  @P3 IMAD.MOV.U32 R8, RZ, RZ, R17 ;  /* 0x000000ffff083224 */ /* 0x000fc400078e0011 */
[----:B------:R-:W-:Y:S01]  /*1d70*/  @!P1 IMAD.MOV.U32 R48, RZ, RZ, R4 ;  /* 0x000000ffff309224 */ /* 0x000fe200078e0004 */
[----:B------:R-:W-:Y:S01]  /*1d80*/  ISETP.GE.AND P1, PT, R49, R20, PT ;  /* 0x000000143100720c */ /* 0x000fe20003f26270 */
[----:B------:R-:W-:Y:S02]  /*1d90*/  @P3 IMAD.MOV.U32 R17, RZ, RZ, R21 ;  /* 0x000000ffff113224 */ /* 0x000fe400078e0015 */
[----:B------:R-:W-:Y:S02]  /*1da0*/  @!P3 IMAD.MOV.U32 R48, RZ, RZ, R42 ;  /* 0x000000ffff30b224 */ /* 0x000fe400078e002a */
[C---:B------:R-:W-:Y:S02]  /*1db0*/  @!P4 VIADD R7, R55.reuse, 0xfffffffc ;  /* 0xfffffffc3707c836 */ /* 0x040fe40000000000 */
[----:B------:R-:W-:Y:S02]  /*1dc0*/  @P4 VIADD R7, R55, 0x4 ;  /* 0x0000000437074836 */ /* 0x000fe40000000000 */
[----:B------:R-:W-:-:S02]  /*1dd0*/  @P6 IMAD.MOV.U32 R8, RZ, RZ, R51 ;  /* 0x000000ffff086224 */ /* 0x000fc400078e0033 */
[----:B------:R-:W-:Y:S01]  /*1de0*/  @P6 IMAD.MOV.U32 R51, RZ, RZ, R17 ;  /* 0x000000ffff336224 */ /* 0x000fe200078e0011 */
[----:B------:R-:W-:Y:S01]  /*1df0*/  LEA R13, R7, R46, 0x2 ;  /* 0x0000002e070d7211 */ /* 0x000fe200078e10ff */
[----:B------:R-:W-:Y:S01]  /*1e00*/  @!P6 IMAD.MOV.U32 R48, RZ, RZ, R12 ;  /* 0x000000ffff30e224 */ /* 0x000fe200078e000c */
[----:B------:R-:W-:Y:S01]  /*1e10*/  @!P1 STG.E desc[UR10][R52.64], R19 ;  /* 0x0000001334009986 */ /* 0x000fe2000c10190a */
[----:B------:R-:W-:Y:S01]  /*1e20*/  @P4 IMAD.MOV.U32 R8, RZ, RZ, R55 ;  /* 0x000000ffff084224 */ /* 0x000fe200078e0037 */
[----:B------:R-:W-:Y:S01]  /*1e30*/  @P4 MOV R55, R51 ;  /* 0x0000003300374202 */ /* 0x000fe20000000f00 */
[--C-:B------:R-:W-:Y:S01]  /*1e40*/  @!P4 IMAD.MOV.U32 R48, RZ, RZ, R14.reuse ;  /* 0x000000ffff30c224 */ /* 0x100fe200078e000e */
[----:B------:R-:W0:Y:S01]  /*1e50*/  LDS R56, [R13] ;  /* 0x000000000d387984 */ /* 0x000e220000000800 */
[----:B------:R-:W-:Y:S01]  /*1e60*/  @P4 IMAD.MOV.U32 R50, RZ, RZ, R14 ;  /* 0x000000ffff324224 */ /* 0x000fe200078e000e */
[----:B0-----:R-:W-:-:S13]  /*1e70*/  FSETP.GT.FTZ.AND P2, PT, R15, R56, PT ;  /* 0x000000380f00720b */ /* 0x001fda0003f54000 */
[C---:B------:R-:W-:Y:S01]  /*1e80*/  @!P2 VIADD R16, R7.reuse, 0xfffffffe ;  /* 0xfffffffe0710a836 */ /* 0x040fe20000000000 */
[----:B------:R-:W-:Y:S01]  /*1e90*/  @!P2 MOV R48, R56 ;  /* 0x000000380030a202 */ /* 0x000fe20000000f00 */
[----:B------:R-:W-:Y:S02]  /*1ea0*/  @P2 VIADD R16, R7, 0x2 ;  /* 0x0000000207102836 */ /* 0x000fe40000000000 */
[----:B------:R-:W-:Y:S02]  /*1eb0*/  @P2 IMAD.MOV.U32 R50, RZ, RZ, R56 ;  /* 0x000000ffff322224 */ /* 0x000fe400078e0038 */
[----:B------:R-:W-:Y:S02]  /*1ec0*/  IMAD R18, R16, 0x4, R46 ;  /* 0x0000000410127824 */ /* 0x000fe400078e022e */
[----:B------:R-:W-:Y:S02]  /*1ed0*/  @P2 IMAD.MOV.U32 R8, RZ, RZ, R7 ;  /* 0x000000ffff082224 */ /* 0x000fe400078e0007 */
[----:B------:R-:W-:Y:S01]  /*1ee0*/  @P2 IMAD.MOV.U32 R7, RZ, RZ, R55 ;  /* 0x000000ffff072224 */ /* 0x000fe200078e0037 */
[----:B------:R0:W1:Y:S02]  /*1ef0*/  LDS R60, [R18] ;  /* 0x00000000123c7984 */ /* 0x0000640000000800 */
[----:B0-----:R-:W-:-:S06]  /*1f00*/  IMAD R18, R58, 0x4, R47 ;  /* 0x000000043a127824 */ /* 0x001fcc00078e022f */
[----:B------:R-:W0:Y:S01]  /*1f10*/  LDS R18, [R18] ;  /* 0x0000000012127984 */ /* 0x000e220000000800 */
[----:B-1----:R-:W-:-:S13]  /*1f20*/  FSETP.GT.FTZ.AND P0, PT, R15, R60, PT ;  /* 0x0000003c0f00720b */ /* 0x002fda0003f14000 */
[----:B------:R-:W-:Y:S01]  /*1f30*/  @!P0 VIADD R13, R16, 0xffffffff ;  /* 0xffffffff100d8836 */ /* 0x000fe20000000000 */
[----:B0-----:R-:W-:Y:S01]  /*1f40*/  LOP3.LUT R18, R18, R5, RZ, 0x3c, !PT ;  /* 0x0000000512127212 */ /* 0x001fe200078e3cff */
[----:B------:R-:W-:Y:S02]  /*1f50*/  @P0 VIADD R13, R16, 0x1 ;  /* 0x00000001100d0836 */ /* 0x000fe40000000000 */
[--C-:B------:R-:W-:Y:S01]  /*1f60*/  @!P0 IMAD.MOV.U32 R48, RZ, RZ, R60.reuse ;  /* 0x000000ffff308224 */ /* 0x100fe200078e003c */
[----:B------:R-:W-:Y:S01]  /*1f70*/  ISETP.GT.AND P2, PT, R18, -0x1, PT ;  /* 0xffffffff1200780c */ /* 0x000fe20003f44270 */
[----:B------:R-:W-:Y:S01]  /*1f80*/  @P0 IMAD.MOV.U32 R50, RZ, RZ, R60 ;  /* 0x000000ffff320224 */ /* 0x000fe200078e003c */
[----:B------:R-:W-:Y:S01]  /*1f90*/  LEA R54, R13, R46, 0x2 ;  /* 0x0000002e0d367211 */ /* 0x000fe200078e10ff */
        /* <DEDUP_REMOVED lines=15> */
[----:B------:R-:W-:-:S05]  /*2090*/  @P0 VIADD R4, R13, 0x1 ;  /* 0x000000010d040836 */ /* 0x000fca0000000000 */
[----:B------:R-:W-:-:S04]  /*20a0*/  @P0 PRMT R13, R4, 0x7610, R13 ;  /* 0x00007610040d0816 */ /* 0x000fc8000000000d */
[----:B------:R-:W-:-:S04]  /*20b0*/  @!P0 IADD3 R4, PT, PT, R13, -0x1, RZ ;  /* 0xffffffff0d048810 */ /* 0x000fc80007ffe0ff */
[----:B------:R-:W-:-:S07]  /*20c0*/  @!P0 PRMT R13, R4, 0x7610, R13 ;  /* 0x00007610040d8816 */ /* 0x000fce000000000d */
.L_x_140:
[----:B------:R-:W-:Y:S05]  /*20d0*/  BSYNC.RECONVERGENT B0 ;  /* 0x0000000000007941 */ /* 0x000fea0003800200 */
.L_x_139:
        /* <DEDUP_REMOVED lines=9> */
[----:B------:R-:W-:Y:S02]  /*2170*/  IMAD.MOV.U32 R15, RZ, RZ, R2 ;  /* 0x000000ffff0f7224 */ /* 0x000fe400078e0002 */
[----:B------:R-:W-:Y:S01]  /*2180*/  @!P0 IMAD.MOV.U32 R15, RZ, RZ, -0x40800000 ;  /* 0xbf800000ff0f8424 */ /* 0x000fe200078e00ff */
[----:B--2---:R-:W-:-:S13]  /*2190*/  FSETP.GT.FTZ.AND P6, PT, R5, R48, PT ;  /* 0x000000300500720b */ /* 0x004fda0003fd4000 */
[C---:B------:R-:W-:Y:S01]  /*21a0*/  @!P6 VIADD R16, R4.reuse, 0xffffffe0 ;  /* 0xffffffe00410e836 */ /* 0x040fe20000000000 */
[----:B------:R-:W-:Y:S01]  /*21b0*/  @P6 IADD3 R16, PT, PT, R4, 0x20, RZ ;  /* 0x0000002004106810 */ /* 0x000fe20007ffe0ff */
[----:B------:R-:W-:-:S04]  /*21c0*/  @P6 IMAD.MOV.U32 R15, RZ, RZ, R48 ;  /* 0x000000ffff0f6224 */ /* 0x000fc800078e0030 */
        /* <DEDUP_REMOVED lines=13> */
[----:B------:R-:W-:Y:S01]  /*22a0*/  @P6 MOV R4, R8 ;  /* 0x0000000800046202 */ /* 0x000fe20000000f00 */
[----:B------:R-:W-:-:S04]  /*22b0*/  @P4 IMAD.MOV.U32 R12, RZ, RZ, R16 ;  /* 0x000000ffff0c4224 */ /* 0x000fc800078e0010 */
[----:B------:R-:W-:Y:S01]  /*22c0*/  @P4 IMAD.MOV.U32 R16, RZ, RZ, R4 ;  /* 0x000000ffff104224 */ /* 0x000fe200078e0004 */
[----:B-1----:R-:W-:-:S13]  /*22d0*/  FSETP.GT.FTZ.AND P3, PT, R5, R52, PT ;  /* 0x000000340500720b */ /* 0x002fda0003f74000 */
[C---:B------:R-:W-:Y:S02]  /*22e0*/  @!P3 VIADD R20, R18.reuse, 0xfffffff8 ;  /* 0xfffffff81214b836 */ /* 0x040fe40000000000 */
[----:B------:R-:W-:Y:S02]  /*22f0*/  @P3 VIADD R20, R18, 0x8 ;  /* 0x0000000812143836 */ /* 0x000fe40000000000 */
[----:B------:R-:W-:Y:S02]  /*2300*/  @P3 IMAD.MOV.U32 R12, RZ, RZ, R18 ;  /* 0x000000ffff0c3224 */ /* 0x000fe400078e0012 */
[----:B------:R-:W-:Y:S01]  /*2310*/  @P3 IMAD.MOV.U32 R15, RZ, RZ, R52 ;  /* 0x000000ffff0f3224 */ /* 0x000fe200078e0034 */
[----:B------:R-:W-:Y:S01]  /*2320*/  LEA R14, R20, R47, 0x2 ;  /* 0x0000002f140e7211 */ /* 0x000fe200078e10ff */
[----:B------:R-:W-:-:S04]  /*2330*/  @P3 IMAD.MOV.U32 R18, RZ, RZ, R16 ;  /* 0x000000ffff123224 */ /* 0x000fc800078e0010 */
[----:B------:R0:W1:Y:S02]  /*2340*/  LDS R54, [R14] ;  /* 0x000000000e367984 */ /* 0x0000640000000800 */
[----:B0-----:R-:W-:Y:S02]  /*2350*/  IMAD.MOV.U32 R14, RZ, RZ, 0x3f800000 ;  /* 0x3f800000ff0e7424 */ /* 0x001fe400078e00ff */
[----:B------:R-:W-:Y:S01]  /*2360*/  @!P0 IMAD.MOV.U32 R14, RZ, RZ, R2 ;  /* 0x000000ffff0e8224 */ /* 0x000fe200078e0002 */
[----:B------:R-:W-:Y:S01]  /*2370*/  @!P6 MOV R14, R48 ;  /* 0x00000030000ee202 */ /* 0x000fe20000000f00 */
[----:B------:R-:W-:Y:S02]  /*2380*/  @!P4 IMAD.MOV.U32 R14, RZ, RZ, R50 ;  /* 0x000000ffff0ec224 */ /* 0x000fe400078e0032 */
        /* <DEDUP_REMOVED lines=9> */
[----:B------:R-:W-:-:S02]  /*2420*/  @P2 MOV R20, R18 ;  /* 0x0000001200142202 */ /* 0x000fc40000000f00 */
[----:B0-----:R-:W-:-:S13]  /*2430*/  FSETP.GT.FTZ.AND P1, PT, R5, R56, PT ;  /* 0x000000380500720b */ /* 0x001fda0003f34000 */
[C---:B------:R-:W-:Y:S01]  /*2440*/  @!P1 VIADD R42, R22.reuse, 0xfffffffe ;  /* 0xfffffffe162a9836 */ /* 0x040fe20000000000 */
[----:B------:R-:W-:Y:S01]  /*2450*/  @!P1 MOV R14, R56 ;  /* 0x00000038000e9202 */ /* 0x000fe20000000f00 */
[----:B------:R-:W-:Y:S02]  /*2460*/  @P1 VIADD R42, R22, 0x2 ;  /* 0x00000002162a1836 */ /* 0x000fe40000000000 */
[----:B------:R-:W-:Y:S02]  /*2470*/  @P1 IMAD.MOV.U32 R15, RZ, RZ, R56 ;  /* 0x000000ffff0f1224 */ /* 0x000fe400078e0038 */
[----:B------:R-:W-:Y:S01]  /*2480*/  @P1 IMAD.MOV.U32 R12, RZ, RZ, R22 ;  /* 0x000000ffff0c1224 */ /* 0x000fe200078e0016 */
[----:B------:R-:W-:Y:S01]  /*2490*/  LEA R19, R42, R47, 0x2 ;  /* 0x0000002f2a137211 */ /* 0x000fe200078e10ff */
[----:B------:R-:W-:-:S04]  /*24a0*/  @P1 IMAD.MOV.U32 R22, RZ, RZ, R20 ;  /* 0x000000ffff161224 */ /* 0x000fc800078e0014 */
[----:B------:R-:W0:Y:S02]  /*24b0*/  LDS R58, [R19] ;  /* 0x00000000133a7984 */ /* 0x000e240000000800 */
        /* <DEDUP_REMOVED lines=18> */
[----:B------:R-:W-:-:S03]  /*25e0*/  IMAD.MOV.U32 R12, RZ, RZ, 0x1 ;  /* 0x00000001ff0c7424 */ /* 0x000fc600078e00ff */
[----:B------:R-:W-:-:S06]  /*25f0*/  LEA R4, R42, R47, 0x2 ;  /* 0x0000002f2a047211 */ /* 0x000fcc00078e10ff */
        /* <DEDUP_REMOVED lines=39> */
.L_x_142:
        /* <DEDUP_REMOVED lines=9> */
.L_x_1955:


//--------------------- .text._Z35kOptimizerStatic8bit2StateBlockwiseI13__nv_bfloat16Li0ELi256ELi1EEvPT_S2_PhS3_fffffifPfS4_S4_S4_ffbi --------------------------
	.section	.text._Z35kOptimizerStatic8bit2StateBlockwiseI13__nv_bfloat16Li0ELi256ELi1EEvPT_S2_PhS3_fffffifPfS4_S4_S4_ffbi,"ax",@progbits
	.align	128
        .global         _Z35kOptimizerStatic8bit2StateBlockwiseI13__nv_bfloat16Li0ELi256ELi1EEvPT_S2_PhS3_fffffifPfS4_S4_S4_ffbi
        .type           _Z35kOptimizerStatic8bit2StateBlockwiseI13__nv_bfloat16Li0ELi256ELi1EEvPT_S2_PhS3_fffffifPfS4_S4_S4_ffbi,@function
        .size           _Z35kOptimizerStatic8bit2StateBlockwiseI13__nv_bfloat16Li0ELi256ELi1EEvPT_S2_PhS3_fffffifPfS4_S4_S4_ffbi,(.L_x_1956 - _Z35kOptimizerStatic8bit2StateBlockwiseI13__nv_bfloat16Li0ELi256ELi1EEvPT_S2_PhS3_fffffifPfS4_S4_S4_ffbi)
        .other          _Z35kOptimizerStatic8bit2StateBlockwiseI13__nv_bfloat16Li0ELi256ELi1EEvPT_S2_PhS3_fffffifPfS4_S4_S4_ffbi,@"STO_CUDA_ENTRY STV_DEFAULT"
_Z35kOptimizerStatic8bit2StateBlockwiseI13__nv_bfloat16Li0ELi256ELi1EEvPT_S2_PhS3_fffffifPfS4_S4_S4_ffbi:
.text._Z35kOptimizerStatic8bit2StateBlockwiseI13__nv_bfloat16Li0ELi256ELi1EEvPT_S2_PhS3_fffffifPfS4_S4_S4_ffbi:
[----:B------:R-:W0:Y:S01]  /*0000*/  LDC R1, c[0x0][0x37c] ;  /* 0x0000df00ff017b82 */ /* 0x000e220000000800 */
[----:B------:R-:W1:Y:S07]  /*0010*/  S2R R24, SR_TID.X ;  /* 0x0000000000187919 */ /* 0x000e6e0000002100 */
[----:B------:R-:W1:Y:S01]  /*0020*/  LDC.64 R2, c[0x0][0x3c0] ;  /* 0x0000f000ff027b82 */ /* 0x000e620000000a00 */
[----:B------:R-:W2:Y:S01]  /*0030*/  LDCU.64 UR8, c[0x0][0x358] ;  /* 0x00006b00ff0877ac */ /* 0x000ea20008000a00 */
[----:B0-----:R-:W-:-:S06]  /*0040*/  VIADD R1, R1, 0xffffffe8 ;  /* 0xffffffe801017836 */ /* 0x001fcc0000000000 */
[----:B------:R-:W0:Y:S08]  /*0050*/  LDC.64 R4, c[0x0][0x3c8] ;  /* 0x0000f200ff047b82 */ /* 0x000e300000000a00 */
[----:B------:R-:W3:Y:S01]  /*0060*/  S2UR UR7, SR_CgaCtaId ;  /* 0x00000000000779c3 */ /* 0x000ee20000008800 */
[----:B------:R-:W-:-:S07]  /*0070*/  UMOV UR5, 0x400 ;  /* 0x0000040000057882 */ /* 0x000fce0000000000 */
[----:B------:R-:W4:Y:S01]  /*0080*/  LDC.64 R30, c[0x0][0x3a0] ;  /* 0x0000e800ff1e7b82 */ /* 0x000f220000000a00 */
[----:B-1----:R-:W-:-:S04]  /*0090*/  IMAD.WIDE.U32 R2, R24, 0x4, R2 ;  /* 0x0000000418027825 */ /* 0x002fc800078e0002 */
[C---:B0-----:R-:W-:Y:S02]  /*00a0*/  IMAD.WIDE.U32 R4, R24.reuse, 0x4, R4 ;  /* 0x0000000418047825 */ /* 0x041fe400078e0004 */
[----:B--2---:R-:W2:Y:S04]  /*00b0*/  LDG.E.CONSTANT R3, desc[UR8][R2.64] ;  /* 0x0000000802037981 */ /* 0x004ea8000c1e9900 */
[----:B------:R-:W5:Y:S01]  /*00c0*/  LDG.E.CONSTANT R5, desc[UR8][R4.64] ;  /* 0x0000000804057981 */ /* 0x000f62000c1e9900 */
[----:B------:R-:W-:Y:S01]  /*00d0*/  UIADD3 UR4, UPT, UPT, UR5, 0x808, URZ ;  /* 0x0000080805047890 */ /* 0x000fe2000fffe0ff */
[----:B------:R-:W-:Y:S01]  /*00e0*/  LOP3.LUT R22, R24, 0x1, RZ, 0xc0, !PT ;  /* 0x0000000118167812 */ /* 0x000fe200078ec0ff */
[----:B---3--:R-:W-:Y:S02]  /*00f0*/  ULEA UR6, UR7, UR5, 0x18 ;  /* 0x0000000507067291 */ /* 0x008fe4000f8ec0ff */
[----:B------:R-:W-:-:S04]  /*0100*/  ULEA UR4, UR7, UR4, 0x18 ;  /* 0x0000000407047291 */ /* 0x000fc8000f8ec0ff */
[C---:B------:R-:W-:Y:S01]  /*0110*/  LEA R12, R24.reuse, UR6, 0x2 ;  /* 0x00000006180c7c11 */ /* 0x040fe2000f8e10ff */
[----:B------:R-:W-:Y:S01]  /*0120*/  IMAD.U32 R23, RZ, RZ, UR6 ;  /* 0x00000006ff177e24 */ /* 0x000fe2000f8e00ff */
[----:B------:R-:W-:Y:S01]  /*0130*/  LEA R14, R24, UR4, 0x2 ;  /* 0x00000004180e7c11 */ /* 0x000fe2000f8e10ff */
[----:B------:R-:W-:Y:S02]  /*0140*/  IMAD.U32 R7, RZ, RZ, UR4 ;  /* 0x00000004ff077e24 */ /* 0x000fe4000f8e00ff */
[C---:B------:R-:W-:Y:S01]  /*0150*/  IMAD R23, R22.reuse, 0x404, R23 ;  /* 0x0000040416177824 */ /* 0x040fe200078e0217 */
[----:B------:R-:W0:Y:S01]  /*0160*/  LDCU UR6, c[0x0][0x3b4] ;  /* 0x00007680ff0677ac */ /* 0x000e220008000800 */
[----:B------:R-:W-:Y:S02]  /*0170*/  IMAD R22, R22, 0x404, R7 ;  /* 0x0000040416167824 */ /* 0x000fe400078e0207 */
[----:B------:R-:W1:Y:S01]  /*0180*/  S2R R7, SR_CTAID.X ;  /* 0x0000000000077919 */ /* 0x000e620000002500 */
[----:B------:R-:W3:Y:S02]  /*0190*/  LDCU UR4, c[0x0][0x370] ;  /* 0x00006e00ff0477ac */ /* 0x000ee40008000800 */
[----:B---3--:R-:W-:Y:S01]  /*01a0*/  USHF.L.U32 UR4, UR4, 0x8, URZ ;  /* 0x0000000804047899 */ /* 0x008fe200080006ff */
[----:B--2---:R-:W-:Y:S04]  /*01b0*/  STS [R12], R3 ;  /* 0x000000030c007388 */ /* 0x004fe80000000800 */
[----:B-----5:R-:W-:Y:S04]  /*01c0*/  STS [R14], R5 ;  /* 0x000000050e007388 */ /* 0x020fe80000000800 */
[----:B------:R-:W-:Y:S04]  /*01d0*/  STS [R12+0x404], R3 ;  /* 0x000404030c007388 */ /* 0x000fe80000000800 */
[----:B------:R1:W-:Y:S01]  /*01e0*/  STS [R14+0x404], R5 ;  /* 0x000404050e007388 */ /* 0x0003e20000000800 */
[----:B------:R-:W-:Y:S01]  /*01f0*/  BAR.SYNC.DEFER_BLOCKING 0x0 ;  /* 0x0000000000007b1d */ /* 0x000fe20000010000 */
[----:B-1----:R-:W-:-:S05]  /*0200*/  IMAD.SHL.U32 R5, R7, 0x100, RZ ;  /* 0x0000010007057824 */ /* 0x002fca00078e00ff */
[----:B----4-:R-:W1:Y:S01]  /*0210*/  MUFU.LG2 R14, R31 ;  /* 0x0000001f000e7308 */ /* 0x010e620000000c00 */
[----:B0-----:R-:W-:Y:S02]  /*0220*/  I2FP.F32.S32 R7, UR6 ;  /* 0x0000000600077c45 */ /* 0x001fe40008201400 */
[----:B------:R-:W-:-:S05]  /*0230*/  ISETP.GE.U32.AND P0, PT, R5, UR4, PT ;  /* 0x0000000405007c0c */ /* 0x000fca000bf06070 */
[----:B------:R0:W2:Y:S01]  /*0240*/  MUFU.LG2 R12, R30 ;  /* 0x0000001e000c7308 */ /* 0x0000a20000000c00 */
[----:B------:R-:W3:Y:S01]  /*0250*/  LDS R4, [R23+0xfc] ;  /* 0x0000fc0017047984 */ /* 0x000ee20000000800 */
[----:B-1----:R-:W-:-:S03]  /*0260*/  FMUL.FTZ R3, R7, R14 ;  /* 0x0000000e07037220 */ /* 0x002fc60000410000 */
[----:B------:R-:W1:Y:S04]  /*0270*/  LDS R6, [R22+0xfc] ;  /* 0x0000fc0016067984 */ /* 0x000e680000000800 */
[----:B------:R-:W4:Y:S04]  /*0280*/  LDS R8, [R23+0x2fc] ;  /* 0x0002fc0017087984 */ /* 0x000f280000000800 */
[----:B------:R-:W5:Y:S04]  /*0290*/  LDS R10, [R22+0x2fc] ;  /* 0x0002fc00160a7984 */ /* 0x000f680000000800 */
[----:B------:R-:W0:Y:S04]  /*02a0*/  LDS R2, [R23+0x1fc] ;  /* 0x0001fc0017027984 */ /* 0x000e280000000800 */
[----:B------:R-:W2:Y:S04]  /*02b0*/  LDS R0, [R22+0x1fc] ;  /* 0x0001fc0016007984 */ /* 0x000ea80000000800 */
[----:B---3--:R3:W-:Y:S04]  /*02c0*/  STL [R1], R4 ;  /* 0x0000000401007387 */ /* 0x0087e80000100800 */
[----:B-1----:R3:W-:Y:S04]  /*02d0*/  STL [R1+0xc], R6 ;  /* 0x00000c0601007387 */ /* 0x0027e80000100800 */
[----:B----4-:R3:W-:Y:S04]  /*02e0*/  STL [R1+0x8], R8 ;  /* 0x0000080801007387 */ /* 0x0107e80000100800 */
[----:B-----5:R3:W-:Y:S04]  /*02f0*/  STL [R1+0x14], R10 ;  /* 0x0000140a01007387 */ /* 0x0207e80000100800 */
[----:B0-----:R3:W-:Y:S04]  /*0300*/  STL [R1+0x4], R2 ;  /* 0x0000040201007387 */ /* 0x0017e80000100800 */
[----:B--2---:R3:W-:Y:S01]  /*0310*/  STL [R1+0x10], R0 ;  /* 0x0000100001007387 */ /* 0x0047e20000100800 */
[----:B------:R-:W-:Y:S05]  /*0320*/  @P0 EXIT ;  /* 0x000000000000094d */ /* 0x000fea0003800000 */
[----:B------:R-:W-:Y:S01]  /*0330*/  FMUL.FTZ R12, R7, R12 ;  /* 0x0000000c070c7220 */ /* 0x000fe20000410000 */
[----:B------:R-:W0:Y:S01]  /*0340*/  MUFU.EX2 R3, R3 ;  /* 0x0000000300037308 */ /* 0x000e220000000800 */
[----:B------:R-:W1:Y:S01]  /*0350*/  S2R R26, SR_LANEID ;  /* 0x00000000001a7919 */ /* 0x000e620000000000 */
[----:B------:R-:W2:Y:S01]  /*0360*/  LDC R28, c[0x0][0x3b8] ;  /* 0x0000ee00ff1c7b82 */ /* 0x000ea20000000800 */
[----:B------:R-:W-:Y:S01]  /*0370*/  LOP3.LUT R33, R24, 0x3e0, RZ, 0xc0, !PT ;  /* 0x000003e018217812 */ /* 0x000fe200078ec0ff */
[----:B------:R-:W-:Y:S01]  /*0380*/  UIADD3 UR6, UPT, UPT, UR5, 0x1010, URZ ;  /* 0x0000101005067890 */ /* 0x000fe2000fffe0ff */
[----:B------:R-:W3:Y:S01]  /*0390*/  MUFU.EX2 R12, R12 ;  /* 0x0000000c000c7308 */ /* 0x000ee20000000800 */
[----:B------:R-:W-:Y:S01]  /*03a0*/  SHF.R.U32.HI R32, RZ, 0x3, R24 ;  /* 0x00000003ff207819 */ /* 0x000fe20000011618 */
[----:B------:R-:W-:Y:S01]  /*03b0*/  UIADD3 UR5, UPT, UPT, UR5, 0x103c, URZ ;  /* 0x0000103c05057890 */ /* 0x000fe2000fffe0ff */
[----:B------:R-:W-:Y:S01]  /*03c0*/  FADD.FTZ R29, -R31, 1 ;  /* 0x3f8000001f1d7421 */ /* 0x000fe20000010100 */
[----:B------:R-:W-:Y:S01]  /*03d0*/  FADD.FTZ R30, -R30, 1 ;  /* 0x3f8000001e1e7421 */ /* 0x000fe20000010100 */
[----:B------:R-:W4:Y:S01]  /*03e0*/  LDC R7, c[0x0][0x3e0] ;  /* 0x0000f800ff077b82 */ /* 0x000f220000000800 */
[----:B------:R-:W-:Y:S01]  /*03f0*/  IMAD.MOV.U32 R31, RZ, RZ, R5 ;  /* 0x000000ffff1f7224 */ /* 0x000fe200078e0005 */
[----:B------:R-:W-:Y:S01]  /*0400*/  LOP3.LUT R32, R32, 0x7c, RZ, 0xc0, !PT ;  /* 0x0000007c20207812 */ /* 0x000fe200078ec0ff */
[----:B------:R-:W1:Y:S01]  /*0410*/  LDCU UR17, c[0x0][0x3e0] ;  /* 0x00007c00ff1177ac */ /* 0x000e620008000800 */
[----:B0-----:R-:W-:Y:S01]  /*0420*/  FADD.FTZ R25, -R3, 1 ;  /* 0x3f80000003197421 */ /* 0x001fe20000010100 */
[----:B------:R-:W0:Y:S03]  /*0430*/  LDCU UR16, c[0x0][0x3b0] ;  /* 0x00007600ff1077ac */ /* 0x000e260008000800 */
[----:B------:R-:W0:Y:S01]  /*0440*/  LDC R3, c[0x0][0x3ec] ;  /* 0x0000fb00ff037b82 */ /* 0x000e220000000800 */
[----:B---3--:R-:W-:Y:S01]  /*0450*/  FADD.FTZ R4, -R12, 1 ;  /* 0x3f8000000c047421 */ /* 0x008fe20000010100 */
[----:B------:R-:W2:Y:S01]  /*0460*/  MUFU.SQRT R25, R25 ;  /* 0x0000001900197308 */ /* 0x000ea20000002000 */
[----:B------:R-:W3:Y:S01]  /*0470*/  LDCU.64 UR10, c[0x0][0x390] ;  /* 0x00007200ff0a77ac */ /* 0x000ee20008000a00 */
[----:B------:R-:W0:Y:S06]  /*0480*/  LDCU.64 UR12, c[0x0][0x398] ;  /* 0x00007300ff0c77ac */ /* 0x000e2c0008000a00 */
[----:B------:R-:W5:Y:S01]  /*0490*/  MUFU.RCP R4, R4 ;  /* 0x0000000400047308 */ /* 0x000f620000001000 */
[----:B------:R-:W0:Y:S01]  /*04a0*/  LDCU.64 UR14, c[0x0][0x380] ;  /* 0x00007000ff0e77ac */ /* 0x000e220008000a00 */
[----:B-1----:R-:W-:Y:S01]  /*04b0*/  IMAD.IADD R33, R33, 0x1, R26 ;  /* 0x0000000121217824 */ /* 0x002fe200078e021a */
[----:B------:R-:W-:-:S02]  /*04c0*/  ULEA UR6, UR7, UR6, 0x18 ;  /* 0x0000000607067291 */ /* 0x000fc4000f8ec0ff */
[----:B------:R-:W-:Y:S01]  /*04d0*/  ULEA UR5, UR7, UR5, 0x18 ;  /* 0x0000000507057291 */ /* 0x000fe2000f8ec0ff */
[----:B--2---:R-:W-:Y:S01]  /*04e0*/  FMUL.FTZ R27, R25, -R28 ;  /* 0x8000001c191b7220 */ /* 0x004fe20000410000 */
[----:B----4-:R-:W-:-:S03]  /*04f0*/  FFMA.FTZ R28, -R28, R7, 1 ;  /* 0x3f8000001c1c7423 */ /* 0x010fc60000010107 */
[----:B---3-5:R-:W-:-:S07]  /*0500*/  FMUL.FTZ R27, R27, R4 ;  /* 0x000000041b1b7220 */ /* 0x028fce0000410000 */
.L_x_151:
[----:B------:R-:W-:Y:S01]  /*0510*/  IMAD.MOV R4, RZ, RZ, -R31 ;  /* 0x000000ffff047224 */ /* 0x000fe200078e0a1f */
[----:B------:R-:W-:Y:S02]  /*0520*/  IADD3 R13, P1, PT, R24, R31, RZ ;  /* 0x0000001f180d7210 */ /* 0x000fe40007f3e0ff */
[----:B------:R-:W-:Y:S01]  /*0530*/  PRMT R7, RZ, 0x7610, R7 ;  /* 0x00007610ff077816 */ /* 0x000fe20000000007 */
[----:B------:R-:W1:Y:S01]  /*0540*/  S2R R34, SR_CgaCtaId ;  /* 0x0000000000227919 */ /* 0x000e620000008800 */
[----:B0-----:R-:W-:Y:S02]  /*0550*/  VIADDMNMX.U32 R35, R4, R3, 0x100, PT ;  /* 0x0000010004237446 */ /* 0x001fe40003800003 */
[----:B------:R-:W-:Y:S01]  /*0560*/  IADD3.X R20, PT, PT, RZ, RZ, RZ, P1, !PT ;  /* 0x000000ffff147210 */ /* 0x000fe20000ffe4ff */
[----:B------:R-:W-:Y:S01]  /*0570*/  BAR.SYNC.DEFER_BLOCKING 0x0 ;  /* 0x0000000000007b1d */ /* 0x000fe20000010000 */
[----:B------:R-:W-:-:S13]  /*0580*/  ISETP.GE.U32.AND P0, PT, R24, R35, PT ;  /* 0x000000231800720c */ /* 0x000fda0003f06070 */
[----:B------:R-:W0:Y:S02]  /*0590*/  @!P0 LDC.64 R4, c[0x0][0x388] ;  /* 0x0000e200ff048b82 */ /* 0x000e240000000a00 */
[----:B0-----:R-:W-:-:S04]  /*05a0*/  @!P0 LEA R4, P1, R13, R4, 0x1 ;  /* 0x000000040d048211 */ /* 0x001fc800078208ff */
[----:B------:R-:W-:-:S05]  /*05b0*/  @!P0 LEA.HI.X R5, R13, R5, R20, 0x1, P1 ;  /* 0x000000050d058211 */ /* 0x000fca00008f0c14 */
[----:B------:R0:W2:Y:S01]  /*05c0*/  @!P0 LDG.E.U16.CONSTANT R7, desc[UR8][R4.64] ;  /* 0x0000000804078981 */ /* 0x0000a2000c1e9500 */
[----:B------:R-:W-:Y:S01]  /*05d0*/  MOV R37, 0x400 ;  /* 0x0000040000257802 */ /* 0x000fe20000000f00 */
[----:B------:R-:W-:Y:S01]  /*05e0*/  IMAD.MOV.U32 R15, RZ, RZ, 0x80 ;  /* 0x00000080ff0f7424 */ /* 0x000fe200078e00ff */
[----:B------:R-:W-:-:S03]  /*05f0*/  IADD3 R8, P1, PT, R13, UR10, RZ ;  /* 0x0000000a0d087c10 */ /* 0x000fc6000ff3e0ff */
[----:B------:R-:W-:Y:S01]  /*0600*/  VIADD R9, R37, 0x1070 ;  /* 0x0000107025097836 */ /* 0x000fe20000000000 */
[----:B------:R-:W-:Y:S01]  /*0610*/  PRMT R17, RZ, 0x7610, R17 ;  /* 0x00007610ff117816 */ /* 0x000fe20000000011 */
[----:B0-----:R-:W0:Y:S03]  /*0620*/  LDC.64 R4, c[0x0][0x3d0] ;  /* 0x0000f400ff047b82 */ /* 0x001e260000000a00 */
[----:B-1----:R-:W-:Y:S02]  /*0630*/  LEA R36, R34, R9, 0x18 ;  /* 0x0000000922247211 */ /* 0x002fe400078ec0ff */
[----:B------:R-:W-:-:S03]  /*0640*/  IADD3.X R9, PT, PT, R20, UR11, RZ, P1, !PT ;  /* 0x0000000b14097c10 */ /* 0x000fc60008ffe4ff */
[----:B------:R-:W-:-:S05]  /*0650*/  IMAD R36, R33, 0x2, R36 ;  /* 0x0000000221247824 */ /* 0x000fca00078e0224 */
[----:B--2---:R-:W-:Y:S01]  /*0660*/  STS.U16 [R36], R7 ;  /* 0x0000000724007388 */ /* 0x004fe20000000400 */
[----:B------:R-:W-:-:S03]  /*0670*/  NOP ;  /* 0x0000000000007918 */ /* 0x000fc60000000000 */
[----:B------:R-:W1:Y:S01]  /*0680*/  LDS.U16 R6, [R36] ;  /* 0x0000000024067984 */ /* 0x000e620000000400 */
[----:B------:R-:W-:Y:S06]  /*0690*/  BAR.SYNC.DEFER_BLOCKING 0x0 ;  /* 0x0000000000007b1d */ /* 0x000fec0000010000 */
[----:B------:R-:W2:Y:S01]  /*06a0*/  @!P0 LDG.E.U8 R15, desc[UR8][R8.64] ;  /* 0x00000008080f8981 */ /* 0x000ea2000c1e1100 */
[----:B------:R-:W-:Y:S01]  /*06b0*/  IMAD.IADD R38, R36, 0x1, -R33 ;  /* 0x0000000124267824 */ /* 0x000fe200078e0a21 */
[----:B------:R-:W-:-:S04]  /*06c0*/  IADD3 R10, P1, PT, R13, UR12, RZ ;  /* 0x0000000c0d0a7c10 */ /* 0x000fc8000ff3e0ff */
[----:B------:R-:W-:Y:S01]  /*06d0*/  IADD3.X R11, PT, PT, R20, UR13, RZ, P1, !PT ;  /* 0x0000000d140b7c10 */ /* 0x000fe20008ffe4ff */
[----:B--2---:R2:W-:Y:S01]  /*06e0*/  STS.U8 [R38], R15 ;  /* 0x0000000f26007388 */ /* 0x0045e20000000000 */
[----:B------:R-:W-:-:S03]  /*06f0*/  NOP ;  /* 0x0000000000007918 */ /* 0x000fc60000000000 */
[----:B------:R-:W3:Y:S01]  /*0700*/  LDS.U8 R12, [R38] ;  /* 0x00000000260c7984 */ /* 0x000ee20000000000 */
[----:B------:R-:W-:Y:S06]  /*0710*/  BAR.SYNC.DEFER_BLOCKING 0x0 ;  /* 0x0000000000007b1d */ /* 0x000fec0000010000 */
[----:B------:R-:W4:Y:S01]  /*0720*/  @!P0 LDG.E.U8 R17, desc[UR8][R10.64] ;  /* 0x000000080a118981 */ /* 0x000f22000c1e1100 */
[----:B-1----:R-:W-:-:S05]  /*0730*/  IMAD.U32 R16, R6, 0x10000, RZ ;  /* 0x0001000006107824 */ /* 0x002fca00078e00ff */
[----:B------:R-:W-:-:S13]  /*0740*/  FSETP.NE.FTZ.AND P1, PT, |R16|, +INF , PT ;  /* 0x7f8000001000780b */ /* 0x000fda0003f35200 */
[----:B------:R-:W-:Y:S01]  /*0750*/  @P1 SHF.R.U32.HI R19, RZ, 0x8, R31 ;  /* 0x00000008ff131819 */ /* 0x000fe2000001161f */
[----:B------:R-:W1:Y:S04]  /*0760*/  @P1 LDC R21, c[0x0][0x3e4] ;  /* 0x0000f900ff151b82 */ /* 0x000e680000000800 */
[----:B0-----:R-:W-:-:S04]  /*0770*/  @P1 IMAD.WIDE.U32 R6, R19, 0x4, R4 ;  /* 0x0000000413061825 */ /* 0x001fc800078e0004 */
[----:B------:R-:W2:Y:S02]  /*0780*/  LDC.64 R4, c[0x0][0x3d8] ;  /* 0x0000f600ff047b82 */ /* 0x000ea40000000a00 */
[----:B--2---:R-:W-:-:S06]  /*0790*/  @P1 IMAD.WIDE.U32 R14, R19, 0x4, R4 ;  /* 0x00000004130e1825 */ /* 0x004fcc00078e0004 */
[----:B------:R-:W0:Y:S01]  /*07a0*/  @P1 LDC.64 R4, c[0x0][0x3a0] ;  /* 0x0000e800ff041b82 */ /* 0x000e220000000a00 */
[----:B----4-:R-:W-:Y:S01]  /*07b0*/  STS.U8 [R38], R17 ;  /* 0x0000001126007388 */ /* 0x010fe20000000000 */
[----:B------:R-:W-:-:S03]  /*07c0*/  NOP ;  /* 0x0000000000007918 */ /* 0x000fc60000000000 */
[----:B------:R2:W4:Y:S04]  /*07d0*/  @P1 LDG.E R7, desc[UR8][R6.64] ;  /* 0x0000000806071981 */ /* 0x000528000c1e1900 */
[----:B------:R5:W5:Y:S01]  /*07e0*/  @P1 LDG.E R14, desc[UR8][R14.64] ;  /* 0x000000080e0e1981 */ /* 0x000b62000c1e1900 */
[----:B---3--:R-:W-:Y:S02]  /*07f0*/  @P1 IMAD R12, R12, 0x4, R23 ;  /* 0x000000040c0c1824 */ /* 0x008fe400078e0217 */
[----:B-1----:R-:W-:Y:S01]  /*0800*/  @P1 FMUL.FTZ R16, R16, R21 ;  /* 0x0000001510101220 */ /* 0x002fe20000410000 */
[----:B------:R-:W-:Y:S01]  /*0810*/  IMAD.MOV.U32 R39, RZ, RZ, RZ ;  /* 0x000000ffff277224 */ /* 0x000fe200078e00ff */
[----:B------:R-:W-:Y:S01]  /*0820*/  ISETP.GT.AND P3, PT, R26, 0x1e, PT ;  /* 0x0000001e1a00780c */ /* 0x000fe20003f64270 */
[----:B------:R-:W-:Y:S01]  /*0830*/  IMAD.MOV.U32 R40, RZ, RZ, RZ ;  /* 0x000000ffff287224 */ /* 0x000fe200078e00ff */
[----:B------:R-:W-:Y:S01]  /*0840*/  ISETP.NE.AND P5, PT, R24, RZ, PT ;  /* 0x000000ff1800720c */ /* 0x000fe20003fa5270 */
[----:B------:R-:W4:Y:S01]  /*0850*/  @P1 LDS R12, [R12] ;  /* 0x000000000c0c1984 */ /* 0x000f220000000800 */
[----:B--2---:R-:W-:Y:S01]  /*0860*/  P2R R6, PR, RZ, 0x8 ;  /* 0x00000008ff067803 */ /* 0x004fe20000000000 */
[----:B------:R-:W-:Y:S01]  /*0870*/  BSSY.RECONVERGENT B0, `(.L_x_143) ;  /* 0x0000039000007945 */ /* 0x000fe20003800200 */
[----:B------:R-:W-:Y:S01]  /*0880*/  ISETP.GT.AND P4, PT, R26, 0xf, PT ;  /* 0x0000000f1a00780c */ /* 0x000fe20003f84270 */
[----:B----4-:R-:W-:-:S04]  /*0890*/  @P1 FMUL.FTZ R19, R12, R7 ;  /* 0x000000070c131220 */ /* 0x010fc80000410000 */
[----:B0-----:R-:W-:-:S04]  /*08a0*/  @P1 FMUL.FTZ R19, R19, R4 ;  /* 0x0000000413131220 */ /* 0x001fc80000410000 */
[----:B------:R-:W-:-:S05]  /*08b0*/  @P1 FFMA.FTZ R39, R30, R16, R19 ;  /* 0x000000101e271223 */ /* 0x000fca0000010013 */
[----:B------:R-:W-:-:S05]  /*08c0*/  FMNMX.FTZ R4, |R39|, -3.40282346638528859812e+38, !PT ;  /* 0xff7fffff27047809 */ /* 0x000fca0007810200 */
[----:B------:R-:W0:Y:S02]  /*08d0*/  SHFL.DOWN PT, R7, R4, 0x1, 0x1f ;  /* 0x08201f0004077f89 */ /* 0x000e2400000e0000 */
[----:B0-----:R-:W-:-:S04]  /*08e0*/  FSETP.GEU.FTZ.AND P2, PT, R4, R7, PT ;  /* 0x000000070400720b */ /* 0x001fc80003f5e000 */
[----:B------:R-:W-:Y:S02]  /*08f0*/  @!P3 FSEL R4, R7, R4, !P2 ;  /* 0x000000040704b208 */ /* 0x000fe40005000000 */
[----:B------:R-:W-:-:S03]  /*0900*/  ISETP.GT.AND P3, PT, R26, 0x1d, PT ;  /* 0x0000001d1a00780c */ /* 0x000fc60003f64270 */
[----:B------:R-:W0:Y:S01]  /*0910*/  SHFL.DOWN PT, R7, R4, 0x2, 0x1f ;  /* 0x08401f0004077f89 */ /* 0x000e2200000e0000 */
[----:B------:R-:W-:Y:S02]  /*0920*/  P2R R6, PR, RZ, 0x8 ;  /* 0x00000008ff067803 */ /* 0x000fe40000000000 */
[----:B0-----:R-:W-:-:S07]  /*0930*/  FSETP.GEU.FTZ.AND P2, PT, R4, R7, PT ;  /* 0x000000070400720b */ /* 0x001fce0003f5e000 */
[----:B------:R-:W-:Y:S02]  /*0940*/  @!P3 FSEL R4, R7, R4, !P2 ;  /* 0x000000040704b208 */ /* 0x000fe40005000000 */
[----:B------:R-:W-:Y:S01]  /*0950*/  ISETP.GT.AND P3, PT, R26, 0x1b, PT ;  /* 0x0000001b1a00780c */ /* 0x000fe20003f64270 */
[----:B------:R-:W-:Y:S03]  /*0960*/  LDS.U8 R7, [R38] ;  /* 0x0000000026077984 */ /* 0x000fe60000000000 */
[----:B------:R-:W-:Y:S01]  /*0970*/  P2R R6, PR, RZ, 0x8 ;  /* 0x00000008ff067803 */ /* 0x000fe20000000000 */
[----:B-----5:R-:W0:Y:S02]  /*0980*/  SHFL.DOWN PT, R15, R4, 0x4, 0x1f ;  /* 0x08801f00040f7f89 */ /* 0x020e2400000e0000 */
[----:B0-----:R-:W-:-:S06]  /*0990*/  FSETP.GEU.FTZ.AND P2, PT, R4, R15, PT ;  /* 0x0000000f0400720b */ /* 0x001fcc0003f5e000 */
[----:B------:R-:W-:Y:S02]  /*09a0*/  @!P3 FSEL R4, R15, R4, !P2 ;  /* 0x000000040f04b208 */ /* 0x000fe40005000000 */
[----:B------:R-:W-:-:S03]  /*09b0*/  ISETP.GT.AND P2, PT, R26, 0x17, PT ;  /* 0x000000171a00780c */ /* 0x000fc60003f44270 */
[----:B------:R-:W0:Y:S01]  /*09c0*/  SHFL.DOWN PT, R15, R4, 0x8, 0x1f ;  /* 0x09001f00040f7f89 */ /* 0x000e2200000e0000 */
[----:B------:R-:W-:-:S06]  /*09d0*/  @P1 LEA R7, R7, R22, 0x2 ;  /* 0x0000001607071211 */ /* 0x000fcc00078e10ff */
[----:B------:R-:W1:Y:S01]  /*09e0*/  @P1 LDS R7, [R7] ;  /* 0x0000000007071984 */ /* 0x000e620000000800 */
[----:B0-----:R-:W-:-:S04]  /*09f0*/  FSETP.GEU.FTZ.AND P3, PT, R4, R15, PT ;  /* 0x0000000f0400720b */ /* 0x001fc80003f7e000 */
[----:B------:R-:W-:Y:S01]  /*0a00*/  @!P2 FSEL R4, R15, R4, !P3 ;  /* 0x000000040f04a208 */ /* 0x000fe20005800000 */
[----:B------:R-:W-:-:S04]  /*0a10*/  @P1 FMUL.FTZ R15, R29, R16 ;  /* 0x000000101d0f1220 */ /* 0x000fc80000410000 */
[----:B------:R-:W0:Y:S01]  /*0a20*/  SHFL.DOWN PT, R17, R4, 0x10, 0x1f ;  /* 0x0a001f0004117f89 */ /* 0x000e2200000e0000 */
[----:B------:R-:W-:Y:S01]  /*0a30*/  @P1 FMUL.FTZ R15, R16, R15 ;  /* 0x0000000f100f1220 */ /* 0x000fe20000410000 */
[----:B-1----:R-:W-:-:S04]  /*0a40*/  @P1 FMUL.FTZ R14, R7, R14 ;  /* 0x0000000e070e1220 */ /* 0x002fc80000410000 */
[----:B------:R-:W-:Y:S01]  /*0a50*/  @P1 FFMA.FTZ R40, R14, R5, R15 ;  /* 0x000000050e281223 */ /* 0x000fe2000001000f */
[----:B0-----:R-:W-:-:S04]  /*0a60*/  FSETP.GEU.FTZ.AND P3, PT, R4, R17, PT ;  /* 0x000000110400720b */ /* 0x001fc80003f7e000 */
[----:B------:R-:W-:Y:S02]  /*0a70*/  FMNMX.FTZ R15, |R40|, -3.40282346638528859812e+38, !PT ;  /* 0xff7fffff280f7809 */ /* 0x000fe40007810200 */
        /* <DEDUP_REMOVED lines=9> */
[----:B0-----:R-:W-:Y:S02]  /*0b10*/  FSEL R17, R5, R14, !P6 ;  /* 0x0000000e05117208 */ /* 0x001fe40007000000 */
[----:B------:R-:W0:Y:S02]  /*0b20*/  LDS.128 R4, [R12+0x1020] ;  /* 0x001020000c047984 */ /* 0x000e240000000c00 */
[----:B0-----:R-:W-:-:S04]  /*0b30*/  FSETP.GEU.FTZ.AND P6, PT, R17, R4, PT ;  /* 0x000000041100720b */ /* 0x001fc80003fde000 */
[----:B------:R-:W-:-:S04]  /*0b40*/  FSEL R4, R4, R17, !P6 ;  /* 0x0000001104047208 */ /* 0x000fc80007000000 */
[----:B------:R-:W-:-:S04]  /*0b50*/  FSETP.GEU.FTZ.AND P6, PT, R4, R5, PT ;  /* 0x000000050400720b */ /* 0x000fc80003fde000 */
[----:B------:R-:W-:-:S04]  /*0b60*/  FSEL R5, R5, R4, !P6 ;  /* 0x0000000405057208 */ /* 0x000fc80007000000 */
[----:B------:R-:W-:-:S04]  /*0b70*/  FSETP.GEU.FTZ.AND P6, PT, R5, R6, PT ;  /* 0x000000060500720b */ /* 0x000fc80003fde000 */
[----:B------:R-:W-:Y:S02]  /*0b80*/  FSEL R6, R6, R5, !P6 ;  /* 0x0000000506067208 */ /* 0x000fe40007000000 */
[----:B------:R-:W0:Y:S02]  /*0b90*/  LDS.64 R4, [R12+0x1030] ;  /* 0x001030000c047984 */ /* 0x000e240000000a00 */
[----:B------:R-:W-:-:S04]  /*0ba0*/  FSETP.GEU.FTZ.AND P6, PT, R6, R7, PT ;  /* 0x000000070600720b */ /* 0x000fc80003fde000 */
[----:B------:R-:W-:-:S04]  /*0bb0*/  FSEL R7, R7, R6, !P6 ;  /* 0x0000000607077208 */ /* 0x000fc80007000000 */
[----:B0-----:R-:W-:-:S04]  /*0bc0*/  FSETP.GEU.FTZ.AND P6, PT, R7, R4, PT ;  /* 0x000000040700720b */ /* 0x001fc80003fde000 */
[----:B------:R-:W-:-:S04]  /*0bd0*/  FSEL R4, R4, R7, !P6 ;  /* 0x0000000704047208 */ /* 0x000fc80007000000 */
[----:B------:R-:W-:-:S04]  /*0be0*/  FSETP.GEU.FTZ.AND P6, PT, R4, R5, PT ;  /* 0x000000050400720b */ /* 0x000fc80003fde000 */
[----:B------:R-:W-:-:S09]  /*0bf0*/  FSEL R14, R5, R4, !P6 ;  /* 0x00000004050e7208 */ /* 0x000fd20007000000 */
.L_x_144:
[----:B------:R-:W-:Y:S05]  /*0c00*/  BSYNC.RECONVERGENT B0 ;  /* 0x0000000000007941 */ /* 0x000fea0003800200 */
.L_x_143:
[----:B------:R-:W1:Y:S01]  /*0c10*/  SHFL.DOWN PT, R4, R15, 0x1, 0x1f ;  /* 0x08201f000f047f89 */ /* 0x000e6200000e0000 */
[----:B------:R-:W-:Y:S01]  /*0c20*/  P2R R5, PR, RZ, 0x2 ;  /* 0x00000002ff057803 */ /* 0x000fe20000000000 */
[----:B0-----:R-:W0:Y:S01]  /*0c30*/  LDC.64 R16, c[0x0][0x3d0] ;  /* 0x0000f400ff107b82 */ /* 0x001e220000000a00 */
[C---:B------:R-:W-:Y:S01]  /*0c40*/  ISETP.GT.AND P1, PT, R26.reuse, 0x1e, PT ;  /* 0x0000001e1a00780c */ /* 0x040fe20003f24270 */
[----:B------:R-:W-:Y:S01]  /*0c50*/  BSSY.RECONVERGENT B0, `(.L_x_145) ;  /* 0x0000032000007945 */ /* 0x000fe20003800200 */
[----:B------:R-:W-:Y:S02]  /*0c60*/  P2R R6, PR, RZ, 0x1 ;  /* 0x00000001ff067803 */ /* 0x000fe40000000000 */
[----:B------:R-:W-:Y:S02]  /*0c70*/  ISETP.GT.AND P0, PT, R26, 0x1b, PT ;  /* 0x0000001b1a00780c */ /* 0x000fe40003f04270 */
[----:B------:R-:W-:Y:S01]  /*0c80*/  @P5 LEA R42, R34, R37, 0x18 ;  /* 0x00000025222a5211 */ /* 0x000fe200078ec0ff */
[----:B------:R-:W2:Y:S01]  /*0c90*/  LDC.64 R18, c[0x0][0x3d8] ;  /* 0x0000f600ff127b82 */ /* 0x000ea20000000a00 */
[----:B-1----:R-:W-:-:S05]  /*0ca0*/  FSETP.GEU.FTZ.AND P6, PT, R15, R4, PT ;  /* 0x000000040f00720b */ /* 0x002fca0003fde000 */
[----:B------:R-:W-:Y:S02]  /*0cb0*/  @!P1 FSEL R15, R4, R15, !P6 ;  /* 0x0000000f040f9208 */ /* 0x000fe40007000000 */
[----:B------:R-:W-:-:S03]  /*0cc0*/  ISETP.GT.AND P1, PT, R26, 0x1d, PT ;  /* 0x0000001d1a00780c */ /* 0x000fc60003f24270 */
[----:B------:R-:W1:Y:S02]  /*0cd0*/  SHFL.DOWN PT, R4, R15, 0x2, 0x1f ;  /* 0x08401f000f047f89 */ /* 0x000e6400000e0000 */
[----:B-1----:R-:W-:-:S08]  /*0ce0*/  FSETP.GEU.FTZ.AND P6, PT, R15, R4, PT ;  /* 0x000000040f00720b */ /* 0x002fd00003fde000 */
[----:B------:R-:W-:Y:S02]  /*0cf0*/  @!P1 FSEL R15, R4, R15, !P6 ;  /* 0x0000000f040f9208 */ /* 0x000fe40007000000 */
[----:B------:R-:W-:Y:S02]  /*0d00*/  ISETP.NE.AND P1, PT, R5, RZ, PT ;  /* 0x000000ff0500720c */ /* 0x000fe40003f25270 */
[----:B------:R-:W-:Y:S01]  /*0d10*/  @!P5 SHF.R.U32.HI R5, RZ, 0x8, R31 ;  /* 0x00000008ff05d819 */ /* 0x000fe2000001161f */
[----:B------:R-:W1:Y:S04]  /*0d20*/  SHFL.DOWN PT, R4, R15, 0x4, 0x1f ;  /* 0x08801f000f047f89 */ /* 0x000e6800000e0000 */
[----:B0-----:R-:W-:-:S04]  /*0d30*/  @!P5 IMAD.WIDE.U32 R16, R5, 0x4, R16 ;  /* 0x000000040510d825 */ /* 0x001fc800078e0010 */
[----:B--2---:R-:W-:Y:S01]  /*0d40*/  @!P5 IMAD.WIDE.U32 R18, R5, 0x4, R18 ;  /* 0x000000040512d825 */ /* 0x004fe200078e0012 */
[----:B-1----:R-:W-:-:S04]  /*0d50*/  FSETP.GEU.FTZ.AND P6, PT, R15, R4, PT ;  /* 0x000000040f00720b */ /* 0x002fc80003fde000 */
        /* <DEDUP_REMOVED lines=15> */
[----:B------:R-:W1:Y:S04]  /*0e50*/  LDS.64 R20, [R41+0x1048] ;  /* 0x0010480029147984 */ /* 0x000e680000000a00 */
[----:B0-----:R-:W0:Y:S01]  /*0e60*/  LDS.128 R4, [R41+0x1050] ;  /* 0x0010500029047984 */ /* 0x001e220000000c00 */
[----:B-1----:R-:W-:-:S04]  /*0e70*/  FSETP.GEU.FTZ.AND P2, PT, R15, R20, PT ;  /* 0x000000140f00720b */ /* 0x002fc80003f5e000 */
[----:B------:R-:W-:Y:S02]  /*0e80*/  FSEL R20, R20, R15, !P2 ;  /* 0x0000000f14147208 */ /* 0x000fe40005000000 */
[----:B------:R-:W1:Y:S02]  /*0e90*/  LDS R15, [R41+0x1060] ;  /* 0x00106000290f7984 */ /* 0x000e640000000800 */
[----:B------:R-:W-:-:S04]  /*0ea0*/  FSETP.GEU.FTZ.AND P2, PT, R20, R21, PT ;  /* 0x000000151400720b */ /* 0x000fc80003f5e000 */
[----:B------:R-:W-:-:S04]  /*0eb0*/  FSEL R21, R21, R20, !P2 ;  /* 0x0000001415157208 */ /* 0x000fc80005000000 */
[----:B0-----:R-:W-:-:S04]  /*0ec0*/  FSETP.GEU.FTZ.AND P2, PT, R21, R4, PT ;  /* 0x000000041500720b */ /* 0x001fc80003f5e000 */
[----:B------:R-:W-:-:S04]  /*0ed0*/  FSEL R4, R4, R21, !P2 ;  /* 0x0000001504047208 */ /* 0x000fc80005000000 */
[----:B------:R-:W-:-:S04]  /*0ee0*/  FSETP.GEU.FTZ.AND P2, PT, R4, R5, PT ;  /* 0x000000050400720b */ /* 0x000fc80003f5e000 */
[----:B------:R-:W-:-:S04]  /*0ef0*/  FSEL R5, R5, R4, !P2 ;  /* 0x0000000405057208 */ /* 0x000fc80005000000 */
[----:B------:R-:W-:-:S04]  /*0f00*/  FSETP.GEU.FTZ.AND P2, PT, R5, R6, PT ;  /* 0x000000060500720b */ /* 0x000fc80003f5e000 */
[----:B------:R-:W-:-:S04]  /*0f10*/  FSEL R6, R6, R5, !P2 ;  /* 0x0000000506067208 */ /* 0x000fc80005000000 */
[----:B------:R-:W-:-:S04]  /*0f20*/  FSETP.GEU.FTZ.AND P2, PT, R6, R7, PT ;  /* 0x000000070600720b */ /* 0x000fc80003f5e000 */
[----:B------:R-:W-:-:S04]  /*0f30*/  FSEL R6, R7, R6, !P2 ;  /* 0x0000000607067208 */ /* 0x000fc80005000000 */
[----:B-1----:R-:W-:-:S04]  /*0f40*/  FSETP.GEU.FTZ.AND P2, PT, R6, R15, PT ;  /* 0x0000000f0600720b */ /* 0x002fc80003f5e000 */
[----:B------:R-:W-:-:S05]  /*0f50*/  FSEL R15, R15, R6, !P2 ;  /* 0x000000060f0f7208 */ /* 0x000fca0005000000 */
[----:B------:R1:W-:Y:S04]  /*0f60*/  STS.64 [R41+0x1068], R14 ;  /* 0x0010680e29007388 */ /* 0x0003e80000000a00 */
.L_x_146:
[----:B------:R-:W-:Y:S05]  /*0f70*/  BSYNC.RECONVERGENT B0 ;  /* 0x0000000000007941 */ /* 0x000fea0003800200 */
.L_x_145:
[----:B------:R-:W-:Y:S01]  /*0f80*/  BAR.SYNC.DEFER_BLOCKING 0x0 ;  /* 0x0000000000007b1d */ /* 0x000fe20000010000 */
[----:B------:R-:W-:-:S05]  /*0f90*/  PRMT R7, RZ, 0x7610, R7 ;  /* 0x00007610ff077816 */ /* 0x000fca0000000007 */
[----:B------:R-:W-:Y:S04]  /*0fa0*/  @!P5 STG.E desc[UR8][R16.64], R14 ;  /* 0x0000000e1000d986 */ /* 0x000fe8000c101908 */
[----:B------:R-:W-:Y:S04]  /*0fb0*/  @!P5 STG.E desc[UR8][R18.64], R15 ;  /* 0x0000000f1200d986 */ /* 0x000fe8000c101908 */
[----:B-1----:R-:W0:Y:S01]  /*0fc0*/  @P5 LDS.64 R14, [R42+0x1068] ;  /* 0x001068002a0e5984 */ /* 0x002e220000000a00 */
[----:B------:R-:W-:Y:S06]  /*0fd0*/  BAR.SYNC.DEFER_BLOCKING 0x0 ;  /* 0x0000000000007b1d */ /* 0x000fec0000010000 */
[----:B------:R-:W2:Y:S01]  /*0fe0*/  @!P0 LDG.E.U16 R7, desc[UR8][R12.64] ;  /* 0x000000080c078981 */ /* 0x000ea2000c1e1500 */
[----:B------:R-:W-:Y:S01]  /*0ff0*/  BSSY.RECONVERGENT B0, `(.L_x_147) ;  /* 0x0000019000007945 */ /* 0x000fe20003800200 */
[----:B0-----:R-:W0:Y:S02]  /*1000*/  MUFU.RCP R4, R14 ;  /* 0x0000000e00047308 */ /* 0x001e240000001000 */
[----:B0-----:R-:W-:Y:S01]  /*1010*/  FMUL.FTZ R5, R4, R39 ;  /* 0x0000002704057220 */ /* 0x001fe20000410000 */
[----:B------:R-:W-:-:S04]  /*1020*/  IMAD.MOV.U32 R4, RZ, RZ, 0x2 ;  /* 0x00000002ff047424 */ /* 0x000fc800078e00ff */
[----:B------:R-:W-:-:S13]  /*1030*/  FSETP.GT.FTZ.AND P0, PT, R5, R2, PT ;  /* 0x000000020500720b */ /* 0x000fda0003f14000 */
[----:B------:R-:W-:-:S04]  /*1040*/  @!P0 IMAD.MOV.U32 R4, RZ, RZ, RZ ;  /* 0x000000ffff048224 */ /* 0x000fc800078e00ff */
[----:B------:R-:W-:Y:S01]  /*1050*/  IMAD.U32 R16, R4, 0x4, R1 ;  /* 0x0000000404107824 */ /* 0x000fe200078e0001 */
[----:B--2---:R-:W-:Y:S01]  /*1060*/  STS.U16 [R36], R7 ;  /* 0x0000000724007388 */ /* 0x004fe20000000400 */
[----:B------:R-:W-:-:S03]  /*1070*/  NOP ;  /* 0x0000000000007918 */ /* 0x000fc60000000000 */
[----:B------:R-:W0:Y:S02]  /*1080*/  LDS.U16 R6, [R36] ;  /* 0x0000000024067984 */ /* 0x000e240000000400 */
[----:B0-----:R-:W-:Y:S01]  /*1090*/  PRMT R17, R6, 0x7610, R17 ;  /* 0x0000761006117816 */ /* 0x001fe20000000011 */
[----:B------:R-:W-:Y:S06]  /*10a0*/  @!P1 BRA `(.L_x_148) ;  /* 0x0000000000349947 */ /* 0x000fec0003800000 */
[----:B------:R-:W0:Y:S01]  /*10b0*/  MUFU.SQRT R4, R40 ;  /* 0x0000002800047308 */ /* 0x000e220000002000 */
[----:B------:R-:W-:Y:S01]  /*10c0*/  FSETP.LT.FTZ.AND P1, PT, RZ, UR17, PT ;  /* 0x00000011ff007c0b */ /* 0x000fe2000bf31000 */
[----:B0-----:R-:W-:Y:S01]  /*10d0*/  FFMA.FTZ R6, R25, UR16, R4 ;  /* 0x0000001019067c23 */ /* 0x001fe20008010004 */
[----:B------:R-:W-:-:S05]  /*10e0*/  IMAD.U32 R4, R17, 0x10000, RZ ;  /* 0x0001000011047824 */ /* 0x000fca00078e00ff */
[----:B------:R-:W0:Y:S02]  /*10f0*/  MUFU.RCP R6, R6 ;  /* 0x0000000600067308 */ /* 0x000e240000001000 */
[----:B0-----:R-:W-:-:S04]  /*1100*/  FMUL.FTZ R7, R6, R39 ;  /* 0x0000002706077220 */ /* 0x001fc80000410000 */
[----:B------:R-:W-:-:S05]  /*1110*/  FFMA.FTZ R4, R27, R7, R4 ;  /* 0x000000071b047223 */ /* 0x000fca0000010004 */
[----:B------:R-:W-:-:S04]  /*1120*/  F2FP.BF16.F32.PACK_AB R4, RZ, R4 ;  /* 0x00000004ff04723e */ /* 0x000fc800000010ff */
[----:B------:R-:W-:-:S05]  /*1130*/  PRMT R17, R4, 0x7610, R17 ;  /* 0x0000761004117816 */ /* 0x000fca0000000011 */
[----:B------:R-:W-:-:S04]  /*1140*/  @P1 IMAD.U32 R7, R17, 0x10000, RZ ;  /* 0x0001000011071824 */ /* 0x000fc800078e00ff */
[----:B------:R-:W-:-:S05]  /*1150*/  @P1 FMUL.FTZ R4, R28, R7 ;  /* 0x000000071c041220 */ /* 0x000fca0000410000 */
[----:B------:R-:W-:-:S04]  /*1160*/  @P1 F2FP.BF16.F32.PACK_AB R4, RZ, R4 ;  /* 0x00000004ff04123e */ /* 0x000fc800000010ff */
[----:B------:R-:W-:-:S07]  /*1170*/  @P1 PRMT R17, R4, 0x7610, R17 ;  /* 0x0000761004111816 */ /* 0x000fce0000000011 */
.L_x_148:
[----:B------:R-:W-:Y:S05]  /*1180*/  BSYNC.RECONVERGENT B0 ;  /* 0x0000000000007941 */ /* 0x000fea0003800200 */
.L_x_147:
[----:B------:R-:W-:Y:S06]  /*1190*/  BAR.SYNC.DEFER_BLOCKING 0x0 ;  /* 0x0000000000007b1d */ /* 0x000fec0000010000 */
[----:B------:R-:W-:Y:S01]  /*11a0*/  STS.U16 [R36], R17 ;  /* 0x0000001124007388 */ /* 0x000fe20000000400 */
[----:B------:R-:W-:-:S03]  /*11b0*/  NOP ;  /* 0x0000000000007918 */ /* 0x000fc60000000000 */
[----:B------:R-:W2:Y:S01]  /*11c0*/  LDL R16, [R16] ;  /* 0x0000000010107983 */ /* 0x000ea20000100800 */
[----:B------:R-:W0:Y:S01]  /*11d0*/  MUFU.RCP R7, R15 ;  /* 0x0000000f00077308 */ /* 0x000e220000001000 */
[----:B------:R-:W-:Y:S01]  /*11e0*/  IMAD.MOV.U32 R4, RZ, RZ, 0x2 ;  /* 0x00000002ff047424 */ /* 0x000fe200078e00ff */
[----:B------:R-:W-:Y:S01]  /*11f0*/  LEA R34, R34, R37, 0x18 ;  /* 0x0000002522227211 */ /* 0x000fe200078ec0ff */
[----:B------:R-:W-:Y:S01]  /*1200*/  LDS.U16 R17, [R36] ;  /* 0x0000000024117984 */ /* 0x000fe20000000400 */
[----:B0-----:R-:W-:-:S05]  /*1210*/  FMUL.FTZ R7, R7, R40 ;  /* 0x0000002807077220 */ /* 0x001fca0000410000 */
[----:B------:R-:W-:-:S13]  /*1220*/  FSETP.GT.FTZ.AND P2, PT, R7, R0, PT ;  /* 0x000000000700720b */ /* 0x000fda0003f54000 */
[----:B------:R-:W-:-:S05]  /*1230*/  @!P2 MOV R4, RZ ;  /* 0x000000ff0004a202 */ /* 0x000fca0000000f00 */
[----:B------:R-:W-:-:S06]  /*1240*/  IMAD.U32 R4, R4, 0x4, R1 ;  /* 0x0000000404047824 */ /* 0x000fcc00078e0001 */
[----:B------:R-:W3:Y:S01]  /*1250*/  LDL R4, [R4+0xc] ;  /* 0x00000c0004047983 */ /* 0x000ee20000100800 */
[----:B------:R-:W-:Y:S01]  /*1260*/  IMAD.MOV.U32 R19, RZ, RZ, 0xbf ;  /* 0x000000bfff137424 */ /* 0x000fe200078e00ff */
[----:B------:R-:W-:Y:S01]  /*1270*/  BSSY.RECONVERGENT B0, `(.L_x_149) ;  /* 0x00000a2000007945 */ /* 0x000fe20003800200 */
[----:B------:R-:W-:Y:S01]  /*1280*/  @!P0 IMAD.MOV.U32 R19, RZ, RZ, 0x3f ;  /* 0x0000003fff138424 */ /* 0x000fe200078e00ff */
[----:B------:R-:W-:Y:S01]  /*1290*/  @!P5 STS [R34+0x1270], R35 ;  /* 0x001270232200d388 */ /* 0x000fe20000000800 */
[----:B------:R-:W-:Y:S02]  /*12a0*/  IMAD.MOV.U32 R41, RZ, RZ, 0xff ;  /* 0x000000ffff297424 */ /* 0x000fe400078e00ff */
[----:B------:R-:W-:Y:S01]  /*12b0*/  IMAD.MOV.U32 R20, RZ, RZ, 0x7f ;  /* 0x0000007fff147424 */ /* 0x000fe200078e00ff */
[----:B------:R-:W-:Y:S01]  /*12c0*/  @!P0 MOV R20, RZ ;  /* 0x000000ff00148202 */ /* 0x000fe20000000f00 */
[----:B------:R-:W-:Y:S02]  /*12d0*/  IMAD.MOV.U32 R21, RZ, RZ, R2 ;  /* 0x000000ffff157224 */ /* 0x000fe400078e0002 */
[----:B------:R-:W-:-:S02]  /*12e0*/  IMAD.MOV.U32 R37, RZ, RZ, 0x3f800000 ;  /* 0x3f800000ff257424 */ /* 0x000fc400078e00ff */
[----:B------:R-:W-:Y:S02]  /*12f0*/  @!P0 IMAD.MOV.U32 R41, RZ, RZ, 0x7f ;  /* 0x0000007fff298424 */ /* 0x000fe400078e00ff */
[----:B------:R-:W-:Y:S02]  /*1300*/  @!P0 IMAD.MOV.U32 R21, RZ, RZ, -0x40800000 ;  /* 0xbf800000ff158424 */ /* 0x000fe400078e00ff */
[----:B------:R-:W-:Y:S01]  /*1310*/  @!P0 IMAD.MOV.U32 R37, RZ, RZ, R2 ;  /* 0x000000ffff258224 */ /* 0x000fe200078e0002 */
[----:B------:R-:W-:Y:S01]  /*1320*/  BAR.SYNC.DEFER_BLOCKING 0x0 ;  /* 0x0000000000007b1d */ /* 0x000fe20000010000 */
[----:B--2---:R-:W-:-:S13]  /*1330*/  FSETP.GT.FTZ.AND P6, PT, R5, R16, PT ;  /* 0x000000100500720b */ /* 0x004fda0003fd4000 */
[C---:B------:R-:W-:Y:S02]  /*1340*/  @!P6 VIADD R18, R19.reuse, 0xffffffe0 ;  /* 0xffffffe01312e836 */ /* 0x040fe40000000000 */
[----:B------:R-:W-:Y:S02]  /*1350*/  @P6 VIADD R18, R19, 0x20 ;  /* 0x0000002013126836 */ /* 0x000fe40000000000 */
[----:B------:R-:W-:Y:S02]  /*1360*/  @P6 IMAD.MOV.U32 R20, RZ, RZ, R19 ;  /* 0x000000ffff146224 */ /* 0x000fe400078e0013 */
[----:B------:R-:W-:Y:S02]  /*1370*/  IMAD R6, R18, 0x4, R23 ;  /* 0x0000000412067824 */ /* 0x000fe400078e0217 */
[--C-:B------:R-:W-:Y:S02]  /*1380*/  @!P6 IMAD.MOV.U32 R37, RZ, RZ, R16.reuse ;  /* 0x000000ffff25e224 */ /* 0x100fe400078e0010 */
[----:B------:R-:W-:Y:S01]  /*1390*/  @P6 IMAD.MOV.U32 R21, RZ, RZ, R16 ;  /* 0x000000ffff156224 */ /* 0x000fe200078e0010 */
[----:B------:R0:W1:Y:S01]  /*13a0*/  LDS R43, [R6] ;  /* 0x00000000062b7984 */ /* 0x0000620000000800 */
[----:B------:R-:W-:-:S02]  /*13b0*/  @P6 IMAD.MOV.U32 R19, RZ, RZ, R41 ;  /* 0x000000ffff136224 */ /* 0x000fc400078e0029 */
[----:B0-----:R-:W-:Y:S02]  /*13c0*/  IMAD.MOV.U32 R6, RZ, RZ, 0xbf ;  /* 0x000000bfff067424 */ /* 0x001fe400078e00ff */
[----:B------:R-:W-:Y:S01]  /*13d0*/  @!P2 IMAD.MOV.U32 R6, RZ, RZ, 0x3f ;  /* 0x0000003fff06a424 */ /* 0x000fe200078e00ff */
[----:B---3--:R-:W-:-:S13]  /*13e0*/  FSETP.GT.FTZ.AND P0, PT, R7, R4, PT ;  /* 0x000000040700720b */ /* 0x008fda0003f14000 */
[C---:B------:R-:W-:Y:S02]  /*13f0*/  @!P0 VIADD R15, R6.reuse, 0xffffffe0 ;  /* 0xffffffe0060f8836 */ /* 0x040fe40000000000 */
[----:B------:R-:W-:Y:S01]  /*1400*/  @P0 VIADD R15, R6, 0x20 ;  /* 0x00000020060f0836 */ /* 0x000fe20000000000 */
[----:B-1----:R-:W-:-:S04]  /*1410*/  FSETP.GT.FTZ.AND P1, PT, R5, R43, PT ;  /* 0x0000002b0500720b */ /* 0x002fc80003f34000 */
[----:B------:R-:W-:-:S06]  /*1420*/  LEA R14, R15, R22, 0x2 ;  /* 0x000000160f0e7211 */ /* 0x000fcc00078e10ff */
[----:B------:R-:W0:Y:S03]  /*1430*/  LDS R14, [R14] ;  /* 0x000000000e0e7984 */ /* 0x000e260000000800 */
[C---:B------:R-:W-:Y:S01]  /*1440*/  @!P1 IADD3 R42, PT, PT, R18.reuse, -0x10, RZ ;  /* 0xfffffff0122a9810 */ /* 0x040fe20007ffe0ff */
[----:B------:R-:W-:Y:S02]  /*1450*/  @P1 VIADD R42, R18, 0x10 ;  /* 0x00000010122a1836 */ /* 0x000fe40000000000 */
[----:B------:R-:W-:Y:S02]  /*1460*/  @P1 IMAD.MOV.U32 R20, RZ, RZ, R18 ;  /* 0x000000ffff141224 */ /* 0x000fe400078e0012 */
[----:B------:R-:W-:Y:S02]  /*1470*/  IMAD R50, R42, 0x4, R23 ;  /* 0x000000042a327824 */ /* 0x000fe400078e0217 */
[----:B------:R-:W-:-:S02]  /*1480*/  @!P1 IMAD.MOV.U32 R37, RZ, RZ, R43 ;  /* 0x000000ffff259224 */ /* 0x000fc400078e002b */
[----:B------:R-:W-:Y:S02]  /*1490*/  @P1 IMAD.MOV.U32 R21, RZ, RZ, R43 ;  /* 0x000000ffff151224 */ /* 0x000fe400078e002b */
[----:B------:R-:W1:Y:S01]  /*14a0*/  LDS R50, [R50] ;  /* 0x0000000032327984 */ /* 0x000e620000000800 */
[----:B------:R-:W-:Y:S01]  /*14b0*/  @P1 IMAD.MOV.U32 R18, RZ, RZ, R19 ;  /* 0x000000ffff121224 */ /* 0x000fe200078e0013 */
[----:B0-----:R-:W-:-:S13]  /*14c0*/  FSETP.GT.FTZ.AND P1, PT, R7, R14, PT ;  /* 0x0000000e0700720b */ /* 0x001fda0003f34000 */
[----:B------:R-:W-:Y:S01]  /*14d0*/  @!P1 VIADD R19, R15, 0xfffffff0 ;  /* 0xfffffff00f139836 */ /* 0x000fe20000000000 */
[----:B-1----:R-:W-:Y:S01]  /*14e0*/  FSETP.GT.FTZ.AND P3, PT, R5, R50, PT ;  /* 0x000000320500720b */ /* 0x002fe20003f74000 */
[----:B------:R-:W-:-:S05]  /*14f0*/  @P1 VIADD R19, R15, 0x10 ;  /* 0x000000100f131836 */ /* 0x000fca0000000000 */
[----:B------:R-:W-:-:S06]  /*1500*/  LEA R16, R19, R22, 0x2 ;  /* 0x0000001613107211 */ /* 0x000fcc00078e10ff */
[----:B------:R-:W-:Y:S01]  /*1510*/  LDS R16, [R16] ;  /* 0x0000000010107984 */ /* 0x000fe20000000800 */
[C---:B------:R-:W-:Y:S02]  /*1520*/  @!P3 VIADD R40, R42.reuse, 0xfffffff8 ;  /* 0xfffffff82a28b836 */ /* 0x040fe40000000000 */
[----:B------:R-:W-:Y:S02]  /*1530*/  @P3 VIADD R40, R42, 0x8 ;  /* 0x000000082a283836 */ /* 0x000fe40000000000 */
[----:B------:R-:W-:Y:S02]  /*1540*/  @P3 IMAD.MOV.U32 R20, RZ, RZ, R42 ;  /* 0x000000ffff143224 */ /* 0x000fe400078e002a */
[----:B------:R-:W-:Y:S02]  /*1550*/  IMAD R48, R40, 0x4, R23 ;  /* 0x0000000428307824 */ /* 0x000fe400078e0217 */
[--C-:B------:R-:W-:Y:S02]  /*1560*/  @!P3 IMAD.MOV.U32 R37, RZ, RZ, R50.reuse ;  /* 0x000000ffff25b224 */ /* 0x100fe400078e0032 */
[----:B------:R-:W-:-:S02]  /*1570*/  @P3 IMAD.MOV.U32 R21, RZ, RZ, R50 ;  /* 0x000000ffff153224 */ /* 0x000fc400078e0032 */
[----:B------:R-:W0:Y:S01]  /*1580*/  LDS R48, [R48] ;  /* 0x0000000030307984 */ /* 0x000e220000000800 */
[----:B------:R-:W-:Y:S01]  /*1590*/  @P3 IMAD.MOV.U32 R42, RZ, RZ, R18 ;  /* 0x000000ffff2a3224 */ /* 0x000fe200078e0012 */
[----:B0-----:R-:W-:-:S13]  /*15a0*/  FSETP.GT.FTZ.AND P4, PT, R5, R48, PT ;  /* 0x000000300500720b */ /* 0x001fda0003f94000 */
[C---:B------:R-:W-:Y:S01]  /*15b0*/  @!P4 VIADD R36, R40.reuse, 0xfffffffc ;  /* 0xfffffffc2824c836 */ /* 0x040fe20000000000 */
[----:B------:R-:W-:Y:S01]  /*15c0*/  @P4 IADD3 R36, PT, PT, R40, 0x4, RZ ;  /* 0x0000000428244810 */ /* 0x000fe20007ffe0ff */
[----:B------:R-:W-:Y:S02]  /*15d0*/  @P4 IMAD.MOV.U32 R20, RZ, RZ, R40 ;  /* 0x000000ffff144224 */ /* 0x000fe400078e0028 */
[--C-:B------:R-:W-:Y:S02]  /*15e0*/  @!P4 IMAD.MOV.U32 R37, RZ, RZ, R48.reuse ;  /* 0x000000ffff25c224 */ /* 0x100fe400078e0030 */
[----:B------:R-:W-:Y:S02]  /*15f0*/  IMAD R44, R36, 0x4, R23 ;  /* 0x00000004242c7824 */ /* 0x000fe400078e0217 */
[----:B------:R-:W-:Y:S02]  /*1600*/  @P4 IMAD.MOV.U32 R21, RZ, RZ, R48 ;  /* 0x000000ffff154224 */ /* 0x000fe400078e0030 */
[----:B------:R-:W-:Y:S01]  /*1610*/  @P4 IMAD.MOV.U32 R40, RZ, RZ, R42 ;  /* 0x000000ffff284224 */ /* 0x000fe200078e002a */
[----:B------:R-:W-:Y:S01]  /*1620*/  FSETP.GT.FTZ.AND P4, PT, R7, R16, PT ;  /* 0x000000100700720b */ /* 0x000fe20003f94000 */
[----:B------:R-:W0:Y:S01]  /*1630*/  LDS R44, [R44] ;  /* 0x000000002c2c7984 */ /* 0x000e220000000800 */
[----:B------:R-:W-:Y:S01]  /*1640*/  IMAD.MOV.U32 R42, RZ, RZ, R0 ;  /* 0x000000ffff2a7224 */ /* 0x000fe200078e0000 */
[----:B------:R-:W-:-:S02]  /*1650*/  @!P2 MOV R42, RZ ;  /* 0x000000ff002aa202 */ /* 0x000fc40000000f00 */
[----:B------:R-:W-:Y:S01]  /*1660*/  @P0 MOV R42, R4 ;  /* 0x00000004002a0202 */ /* 0x000fe20000000f00 */
[----:B------:R-:W-:-:S07]  /*1670*/  @P1 IMAD.MOV.U32 R42, RZ, RZ, R14 ;  /* 0x000000ffff2a1224 */ /* 0x000fce00078e000e */
[C---:B------:R-:W-:Y:S02]  /*1680*/  @!P4 VIADD R41, R19.reuse, 0xfffffff8 ;  /* 0xfffffff81329c836 */ /* 0x040fe40000000000 */
[----:B------:R-:W-:Y:S02]  /*1690*/  @P4 VIADD R41, R19, 0x8 ;  /* 0x0000000813294836 */ /* 0x000fe40000000000 */
[----:B------:R-:W-:-:S03]  /*16a0*/  @P4 IMAD.MOV.U32 R42, RZ, RZ, R16 ;  /* 0x000000ffff2a4224 */ /* 0x000fc600078e0010 */
[----:B------:R-:W-:-:S06]  /*16b0*/  LEA R18, R41, R22, 0x2 ;  /* 0x0000001629127211 */ /* 0x000fcc00078e10ff */
[----:B------:R-:W-:Y:S01]  /*16c0*/  LDS R18, [R18] ;  /* 0x0000000012127984 */ /* 0x000fe20000000800 */
[----:B0-----:R-:W-:-:S13]  /*16d0*/  FSETP.GT.FTZ.AND P6, PT, R5, R44, PT ;  /* 0x0000002c0500720b */ /* 0x001fda0003fd4000 */
[C---:B------:R-:W-:Y:S02]  /*16e0*/  @!P6 VIADD R46, R36.reuse, 0xfffffffe ;  /* 0xfffffffe242ee836 */ /* 0x040fe40000000000 */
[----:B------:R-:W-:Y:S02]  /*16f0*/  @P6 VIADD R46, R36, 0x2 ;  /* 0x00000002242e6836 */ /* 0x000fe40000000000 */
[----:B------:R-:W-:Y:S02]  /*1700*/  @P6 IMAD.MOV.U32 R20, RZ, RZ, R36 ;  /* 0x000000ffff146224 */ /* 0x000fe400078e0024 */
[--C-:B------:R-:W-:Y:S01]  /*1710*/  @!P6 IMAD.MOV.U32 R37, RZ, RZ, R44.reuse ;  /* 0x000000ffff25e224 */ /* 0x100fe200078e002c */
[----:B------:R-:W-:Y:S01]  /*1720*/  LEA R52, R46, R23, 0x2 ;  /* 0x000000172e347211 */ /* 0x000fe200078e10ff */
[----:B------:R-:W-:Y:S02]  /*1730*/  @P6 IMAD.MOV.U32 R21, RZ, RZ, R44 ;  /* 0x000000ffff156224 */ /* 0x000fe400078e002c */
[----:B------:R-:W-:-:S03]  /*1740*/  @P6 IMAD.MOV.U32 R36, RZ, RZ, R40 ;  /* 0x000000ffff246224 */ /* 0x000fc600078e0028 */
[----:B------:R-:W0:Y:S02]  /*1750*/  LDS R52, [R52] ;  /* 0x0000000034347984 */ /* 0x000e240000000800 */
[----:B0-----:R-:W-:-:S13]  /*1760*/  FSETP.GT.FTZ.AND P3, PT, R5, R52, PT ;  /* 0x000000340500720b */ /* 0x001fda0003f74000 */
[C---:B------:R-:W-:Y:S01]  /*1770*/  @!P3 VIADD R43, R46.reuse, 0xffffffff ;  /* 0xffffffff2e2bb836 */ /* 0x040fe20000000000 */
[----:B------:R-:W-:Y:S01]  /*1780*/  @P3 MOV R20, R46 ;  /* 0x0000002e00143202 */ /* 0x000fe20000000f00 */
[----:B------:R-:W-:Y:S02]  /*1790*/  @P3 VIADD R43, R46, 0x1 ;  /* 0x000000012e2b3836 */ /* 0x000fe40000000000 */
[--C-:B------:R-:W-:Y:S02]  /*17a0*/  @!P3 IMAD.MOV.U32 R37, RZ, RZ, R52.reuse ;  /* 0x000000ffff25b224 */ /* 0x100fe400078e0034 */
[----:B------:R-:W-:Y:S01]  /*17b0*/  @P3 IMAD.MOV.U32 R21, RZ, RZ, R52 ;  /* 0x000000ffff153224 */ /* 0x000fe200078e0034 */
[----:B------:R-:W-:Y:S01]  /*17c0*/  LEA R45, R43, R23, 0x2 ;  /* 0x000000172b2d7211 */ /* 0x000fe200078e10ff */
[----:B------:R-:W-:-:S04]  /*17d0*/  @P3 IMAD.MOV.U32 R46, RZ, RZ, R36 ;  /* 0x000000ffff2e3224 */ /* 0x000fc800078e0024 */
[----:B------:R-:W0:Y:S02]  /*17e0*/  LDS R50, [R45] ;  /* 0x000000002d327984 */ /* 0x000e240000000800 */
[----:B0-----:R-:W-:-:S13]  /*17f0*/  FSETP.GT.FTZ.AND P6, PT, R5, R50, PT ;  /* 0x000000320500720b */ /* 0x001fda0003fd4000 */
[C---:B------:R-:W-:Y:S01]  /*1800*/  @P6 FADD.FTZ R37, R50.reuse, R37 ;  /* 0x0000002532256221 */ /* 0x040fe20000010000 */
[----:B------:R-:W-:-:S03]  /*1810*/  @!P6 FADD.FTZ R21, R50, R21 ;  /* 0x000000153215e221 */ /* 0x000fc60000010000 */
[----:B------:R-:W-:Y:S01]  /*1820*/  @P6 FMUL.FTZ R40, R37, 0.5 ;  /* 0x3f00000025286820 */ /* 0x000fe20000410000 */
[----:B------:R-:W-:-:S04]  /*1830*/  @!P6 FMUL.FTZ R36, R21, 0.5 ;  /* 0x3f0000001524e820 */ /* 0x000fc80000410000 */
[----:B------:R-:W-:Y:S01]  /*1840*/  @P6 FSETP.GEU.FTZ.AND P3, PT, R40, R5, PT ;  /* 0x000000052800620b */ /* 0x000fe20003f7e000 */
[----:B------:R-:W-:Y:S02]  /*1850*/  IMAD.MOV.U32 R40, RZ, RZ, 0x3f800000 ;  /* 0x3f800000ff287424 */ /* 0x000fe400078e00ff */
[----:B------:R-:W-:Y:S01]  /*1860*/  @!P2 IMAD.MOV.U32 R40, RZ, RZ, R0 ;  /* 0x000000ffff28a224 */ /* 0x000fe200078e0000 */
[-C--:B------:R-:W-:Y:S01]  /*1870*/  @P6 SEL R46, R46, R43.reuse, !P3 ;  /* 0x0000002b2e2e6207 */ /* 0x080fe20005800000 */
[----:B------:R-:W-:Y:S01]  /*1880*/  @!P0 IMAD.MOV.U32 R40, RZ, RZ, R4 ;  /* 0x000000ffff288224 */ /* 0x000fe200078e0004 */
[----:B------:R-:W-:Y:S01]  /*1890*/  @!P6 FSETP.GEU.FTZ.AND P3, PT, R5, R36, PT ;  /* 0x000000240500e20b */ /* 0x000fe20003f7e000 */
[----:B------:R-:W-:Y:S02]  /*18a0*/  IMAD.MOV.U32 R36, RZ, RZ, 0xff ;  /* 0x000000ffff247424 */ /* 0x000fe400078e00ff */
[----:B------:R-:W-:Y:S01]  /*18b0*/  IMAD.MOV.U32 R5, RZ, RZ, 0x7f ;  /* 0x0000007fff057424 */ /* 0x000fe200078e00ff */
[----:B------:R-:W-:Y:S01]  /*18c0*/  @!P6 SEL R46, R20, R43, !P3 ;  /* 0x0000002b142ee207 */ /* 0x000fe20005800000 */
[----:B------:R-:W-:Y:S01]  /*18d0*/  @!P2 IMAD.MOV.U32 R36, RZ, RZ, 0x7f ;  /* 0x0000007fff24a424 */ /* 0x000fe200078e00ff */
[----:B------:R-:W-:Y:S01]  /*18e0*/  FSETP.GT.FTZ.AND P6, PT, R7, R18, PT ;  /* 0x000000120700720b */ /* 0x000fe20003fd4000 */
[----:B------:R-:W-:-:S02]  /*18f0*/  @!P2 IMAD.MOV.U32 R5, RZ, RZ, RZ ;  /* 0x000000ffff05a224 */ /* 0x000fc400078e00ff */
[----:B------:R-:W-:Y:S02]  /*1900*/  IMAD R45, R46, 0x4, R23 ;  /* 0x000000042e2d7824 */ /* 0x000fe400078e0217 */
[----:B------:R-:W-:Y:S01]  /*1910*/  @P0 IMAD.MOV.U32 R5, RZ, RZ, R6 ;  /* 0x000000ffff050224 */ /* 0x000fe200078e0006 */
[----:B------:R-:W-:Y:S01]  /*1920*/  @P1 MOV R5, R15 ;  /* 0x0000000f00051202 */ /* 0x000fe20000000f00 */
[----:B------:R-:W-:Y:S01]  /*1930*/  @P0 IMAD.MOV.U32 R6, RZ, RZ, R36 ;  /* 0x000000ffff060224 */ /* 0x000fe200078e0024 */
[----:B------:R-:W0:Y:S01]  /*1940*/  LDS R48, [R45] ;  /* 0x000000002d307984 */ /* 0x000e220000000800 */
[----:B------:R-:W-:Y:S02]  /*1950*/  @!P1 IMAD.MOV.U32 R40, RZ, RZ, R14 ;  /* 0x000000ffff289224 */ /* 0x000fe400078e000e */
[----:B------:R-:W-:Y:S02]  /*1960*/  @P1 IMAD.MOV.U32 R15, RZ, RZ, R6 ;  /* 0x000000ffff0f1224 */ /* 0x000fe400078e0006 */
[----:B------:R-:W-:-:S02]  /*1970*/  @!P6 VIADD R37, R41, 0xfffffffc ;  /* 0xfffffffc2925e836 */ /* 0x000fc40000000000 */
[----:B------:R-:W-:Y:S02]  /*1980*/  @P6 VIADD R37, R41, 0x4 ;  /* 0x0000000429256836 */ /* 0x000fe40000000000 */
[----:B------:R-:W-:Y:S01]  /*1990*/  @P4 IMAD.MOV.U32 R5, RZ, RZ, R19 ;  /* 0x000000ffff054224 */ /* 0x000fe200078e0013 */
[----:B------:R-:W-:Y:S01]  /*19a0*/  @P4 MOV R19, R15 ;  /* 0x0000000f00134202 */ /* 0x000fe20000000f00 */
[----:B------:R-:W-:Y:S02]  /*19b0*/  IMAD R20, R37, 0x4, R22 ;  /* 0x0000000425147824 */ /* 0x000fe400078e0216 */
[----:B------:R-:W-:Y:S02]  /*19c0*/  @!P4 IMAD.MOV.U32 R40, RZ, RZ, R16 ;  /* 0x000000ffff28c224 */ /* 0x000fe400078e0010 */
[----:B------:R-:W-:Y:S01]  /*19d0*/  @!P6 IMAD.MOV.U32 R40, RZ, RZ, R18 ;  /* 0x000000ffff28e224 */ /* 0x000fe200078e0012 */
[----:B------:R-:W1:Y:S01]  /*19e0*/  LDS R50, [R20] ;  /* 0x0000000014327984 */ /* 0x000e620000000800 */
[----:B------:R-:W-:-:S02]  /*19f0*/  @P6 IMAD.MOV.U32 R5, RZ, RZ, R41 ;  /* 0x000000ffff056224 */ /* 0x000fc400078e0029 */
[----:B------:R-:W-:Y:S02]  /*1a00*/  @P6 IMAD.MOV.U32 R42, RZ, RZ, R18 ;  /* 0x000000ffff2a6224 */ /* 0x000fe400078e0012 */
[----:B------:R-:W-:Y:S01]  /*1a10*/  @P6 IMAD.MOV.U32 R41, RZ, RZ, R19 ;  /* 0x000000ffff296224 */ /* 0x000fe200078e0013 */
[----:B0-----:R-:W-:Y:S02]  /*1a20*/  LOP3.LUT R48, R48, R39, RZ, 0x3c, !PT ;  /* 0x0000002730307212 */ /* 0x001fe400078e3cff */
[----:B-1----:R-:W-:-:S13]  /*1a30*/  FSETP.GT.FTZ.AND P3, PT, R7, R50, PT ;  /* 0x000000320700720b */ /* 0x002fda0003f74000 */
[C---:B------:R-:W-:Y:S02]  /*1a40*/  @!P3 VIADD R21, R37.reuse, 0xfffffffe ;  /* 0xfffffffe2515b836 */ /* 0x040fe40000000000 */
[----:B------:R-:W-:Y:S02]  /*1a50*/  @P3 VIADD R21, R37, 0x2 ;  /* 0x0000000225153836 */ /* 0x000fe40000000000 */
[--C-:B------:R-:W-:Y:S02]  /*1a60*/  @!P3 IMAD.MOV.U32 R40, RZ, RZ, R50.reuse ;  /* 0x000000ffff28b224 */ /* 0x100fe400078e0032 */
[----:B------:R-:W-:Y:S01]  /*1a70*/  @P3 IMAD.MOV.U32 R42, RZ, RZ, R50 ;  /* 0x000000ffff2a3224 */ /* 0x000fe200078e0032 */
[----:B------:R-:W-:Y:S01]  /*1a80*/  LEA R43, R21, R22, 0x2 ;  /* 0x00000016152b7211 */ /* 0x000fe200078e10ff */
[----:B------:R-:W-:Y:S02]  /*1a90*/  @P3 IMAD.MOV.U32 R5, RZ, RZ, R37 ;  /* 0x000000ffff053224 */ /* 0x000fe400078e0025 */
[----:B------:R-:W-:Y:S01]  /*1aa0*/  @P3 IMAD.MOV.U32 R37, RZ, RZ, R41 ;  /* 0x000000ffff253224 */ /* 0x000fe200078e0029 */
[----:B------:R-:W-:Y:S01]  /*1ab0*/  ISETP.GT.AND P3, PT, R48, -0x1, PT ;  /* 0xffffffff3000780c */ /* 0x000fe20003f64270 */
[----:B------:R-:W0:Y:S04]  /*1ac0*/  LDS R52, [R43] ;  /* 0x000000002b347984 */ /* 0x000e280000000800 */
[----:B------:R-:W1:Y:S01]  /*1ad0*/  LDS R43, [R34+0x1270] ;  /* 0x00127000222b7984 */ /* 0x000e620000000800 */
[----:B0-----:R-:W-:-:S02]  /*1ae0*/  FSETP.GT.FTZ.AND P2, PT, R7, R52, PT ;  /* 0x000000340700720b */ /* 0x001fc40003f54000 */
[----:B-1----:R-:W-:-:S11]  /*1af0*/  ISETP.GE.AND P0, PT, R24, R43, PT ;  /* 0x0000002b1800720c */ /* 0x002fd60003f06270 */
[C---:B------:R-:W-:Y:S01]  /*1b00*/  @!P2 VIADD R20, R21.reuse, 0xffffffff ;  /* 0xffffffff1514a836 */ /* 0x040fe20000000000 */
[----:B------:R-:W-:Y:S01]  /*1b10*/  @P2 MOV R5, R21 ;  /* 0x0000001500052202 */ /* 0x000fe20000000f00 */
[----:B------:R-:W-:Y:S02]  /*1b20*/  @P2 VIADD R20, R21, 0x1 ;  /* 0x0000000115142836 */ /* 0x000fe40000000000 */
[----:B------:R-:W-:Y:S01]  /*1b30*/  @!P2 IMAD.MOV.U32 R40, RZ, RZ, R52 ;  /* 0x000000ffff28a224 */ /* 0x000fe200078e0034 */
[----:B------:R-:W-:Y:S01]  /*1b40*/  @!P0 STG.E.U16 desc[UR8][R12.64], R17 ;  /* 0x000000110c008986 */ /* 0x000fe2000c101508 */
        /* <DEDUP_REMOVED lines=17> */
[----:B------:R-:W-:-:S05]  /*1c60*/  @P0 PRMT R5, R4, 0x7610, R5 ;  /* 0x0000761004050816 */ /* 0x000fca0000000005 */
[----:B------:R-:W-:-:S05]  /*1c70*/  @!P0 VIADD R4, R5, 0xffffffff ;  /* 0xffffffff05048836 */ /* 0x000fca0000000000 */
[----:B------:R-:W-:-:S07]  /*1c80*/  @!P0 PRMT R5, R4, 0x7610, R5 ;  /* 0x0000761004058816 */ /* 0x000fce0000000005 */
.L_x_150:
[----:B------:R-:W-:Y:S05]  /*1c90*/  BSYNC.RECONVERGENT B0 ;  /* 0x0000000000007941 */ /* 0x000fea0003800200 */
.L_x_149:
        /* <DEDUP_REMOVED lines=23> */
.L_x_152:
        /* <DEDUP_REMOVED lines=15> */
.L_x_1956:


//--------------------- .text._Z35kOptimizerStatic8bit2StateBlockwiseI6__halfLi0ELi256ELi1EEvPT_S2_PhS3_fffffifPfS4_S4_S4_ffbi --------------------------
	.section	.text._Z35kOptimizerStatic8bit2StateBlockwiseI6__halfLi0ELi256ELi1EEvPT_S2_PhS3_fffffifPfS4_S4_S4_ffbi,"ax",@progbits
	.align	128
        .global         _Z35kOptimizerStatic8bit2StateBlockwiseI6__halfLi0ELi256ELi1EEvPT_S2_PhS3_fffffifPfS4_S4_S4_ffbi
        .type           _Z35kOptimizerStatic8bit2StateBlockwiseI6__halfLi0ELi256ELi1EEvPT_S2_PhS3_fffffifPfS4_S4_S4_ffbi,@function
        .size           _Z35kOptimizerStatic8bit2StateBlockwiseI6__halfLi0ELi256ELi1EEvPT_S2_PhS3_fffffifPfS4_S4_S4_ffbi,(.L_x_1957 - _Z35kOptimizerStatic8bit2StateBlockwiseI6__halfLi0ELi256ELi1EEvPT_S2_PhS3_fffffifPfS4_S4_S4_ffbi)
        .other          _Z35kOptimizerStatic8bit2StateBlockwiseI6__halfLi0ELi256ELi1EEvPT_S2_PhS3_fffffifPfS4_S4_S4_ffbi,@"STO_CUDA_ENTRY STV_DEFAULT"
_Z35kOptimizerStatic8bit2StateBlockwiseI6__halfLi0ELi256ELi1EEvPT_S2_PhS3_fffffifPfS4_S4_S4_ffbi:
.text._Z35kOptimizerStatic8bit2StateBlockwiseI6__halfLi0ELi256ELi1EEvPT_S2_PhS3_fffffifPfS4_S4_S4_ffbi:
        /* <DEDUP_REMOVED lines=81> */
.L_x_161:
[----:B------:R-:W-:Y:S02]  /*0510*/  IADD3 R4, PT, PT, -R31, RZ, RZ ;  /* 0x000000ff1f047210 */ /* 0x000fe40007ffe1ff */
[----:B------:R-:W-:Y:S02]  /*0520*/  IADD3 R13, P1, PT, R24, R31, RZ ;  /* 0x0000001f180d7210 */ /* 0x000fe40007f3e0ff */
[----:B------:R-:W-:Y:S01]  /*0530*/  PRMT R7, RZ, 0x7610, R7 ;  /* 0x00007610ff077816 */ /* 0x000fe20000000007 */
[----:B------:R-:W1:Y:S01]  /*0540*/  S2R R34, SR_CgaCtaId ;  /* 0x0000000000227919 */ /* 0x000e620000008800 */
[----:B0-----:R-:W-:Y:S01]  /*0550*/  VIADDMNMX.U32 R35, R4, R3, 0x100, PT ;  /* 0x0000010004237446 */ /* 0x001fe20003800003 */
[----:B------:R-:W-:Y:S01]  /*0560*/  IMAD.X R20, RZ, RZ, RZ, P1 ;  /* 0x000000ffff147224 */ /* 0x000fe200008e06ff */
[----:B------:R-:W-:Y:S02]  /*0570*/  BAR.SYNC.DEFER_BLOCKING 0x0 ;  /* 0x0000000000007b1d */ /* 0x000fe40000010000 */
        /* <DEDUP_REMOVED lines=27> */
[----:B-1----:R-:W-:-:S05]  /*0730*/  HADD2.F32 R16, -RZ, R6.H0_H0 ;  /* 0x20000006ff107230 */ /* 0x002fca0000004100 */
        /* <DEDUP_REMOVED lines=13> */
[----:B------:R-:W-:Y:S01]  /*0810*/  HFMA2 R39, -RZ, RZ, 0, 0 ;  /* 0x00000000ff277431 */ /* 0x000fe200000001ff */
        /* <DEDUP_REMOVED lines=27> */
[----:B------:R-:W-:-:S06]  /*09d0*/  @P1 IMAD R7, R7, 0x4, R22 ;  /* 0x0000000407071824 */ /* 0x000fcc00078e0216 */
        /* <DEDUP_REMOVED lines=34> */
.L_x_154:
[----:B------:R-:W-:Y:S05]  /*0c00*/  BSYNC.RECONVERGENT B0 ;  /* 0x0000000000007941 */ /* 0x000fea0003800200 */
.L_x_153:
        /* <DEDUP_REMOVED lines=54> */
.L_x_156:
[----:B------:R-:W-:Y:S05]  /*0f70*/  BSYNC.RECONVERGENT B0 ;  /* 0x0000000000007941 */ /* 0x000fea0003800200 */
.L_x_155:
        /* <DEDUP_REMOVED lines=12> */
[----:B------:R-:W-:Y:S01]  /*1040*/  @!P0 IMAD.MOV.U32 R4, RZ, RZ, RZ ;  /* 0x000000ffff048224 */ /* 0x000fe200078e00ff */
[----:B--2---:R0:W-:Y:S01]  /*1050*/  STS.U16 [R36], R7 ;  /* 0x0000000724007388 */ /* 0x0041e20000000400 */
[----:B------:R-:W-:-:S03]  /*1060*/  NOP ;  /* 0x0000000000007918 */ /* 0x000fc60000000000 */
[----:B------:R0:W1:Y:S01]  /*1070*/  LDS.U16 R6, [R36] ;  /* 0x0000000024067984 */ /* 0x0000620000000400 */
[----:B------:R-:W-:Y:S05]  /*1080*/  @!P1 BRA `(.L_x_158) ;  /* 0x00000000002c9947 */ /* 0x000fea0003800000 */
[----:B------:R-:W2:Y:S01]  /*1090*/  MUFU.SQRT R14, R40 ;  /* 0x00000028000e7308 */ /* 0x000ea20000002000 */
[----:B-1----:R-:W-:Y:S01]  /*10a0*/  HADD2.F32 R6, -RZ, R6.H0_H0 ;  /* 0x20000006ff067230 */ /* 0x002fe20000004100 */
[----:B------:R-:W-:Y:S01]  /*10b0*/  FSETP.LT.FTZ.AND P1, PT, RZ, UR17, PT ;  /* 0x00000011ff007c0b */ /* 0x000fe2000bf31000 */
[----:B--2---:R-:W-:-:S06]  /*10c0*/  FFMA.FTZ R14, R25, UR16, R14 ;  /* 0x00000010190e7c23 */ /* 0x004fcc000801000e */
[----:B------:R-:W0:Y:S02]  /*10d0*/  MUFU.RCP R14, R14 ;  /* 0x0000000e000e7308 */ /* 0x000e240000001000 */
[----:B0-----:R-:W-:-:S04]  /*10e0*/  FMUL.FTZ R7, R14, R39 ;  /* 0x000000270e077220 */ /* 0x001fc80000410000 */
[----:B------:R-:W-:-:S05]  /*10f0*/  FFMA.FTZ R6, R27, R7, R6 ;  /* 0x000000071b067223 */ /* 0x000fca0000010006 */
[----:B------:R-:W-:-:S05]  /*1100*/  F2FP.F16.F32.PACK_AB R6, RZ, R6 ;  /* 0x00000006ff06723e */ /* 0x000fca00000000ff */
[----:B------:R-:W-:-:S05]  /*1110*/  @P1 HADD2.F32 R7, -RZ, R6.H0_H0 ;  /* 0x20000006ff071230 */ /* 0x000fca0000004100 */
[----:B------:R-:W-:-:S05]  /*1120*/  @P1 FMUL.FTZ R7, R28, R7 ;  /* 0x000000071c071220 */ /* 0x000fca0000410000 */
[----:B------:R-:W-:-:S07]  /*1130*/  @P1 F2FP.F16.F32.PACK_AB R6, RZ, R7 ;  /* 0x00000007ff06123e */ /* 0x000fce00000000ff */
.L_x_158:
[----:B------:R-:W-:Y:S05]  /*1140*/  BSYNC.RECONVERGENT B0 ;  /* 0x0000000000007941 */ /* 0x000fea0003800200 */
.L_x_157:
[----:B------:R-:W-:Y:S01]  /*1150*/  BAR.SYNC.DEFER_BLOCKING 0x0 ;  /* 0x0000000000007b1d */ /* 0x000fe20000010000 */
[----:B------:R-:W-:-:S05]  /*1160*/  IMAD.U32 R16, R4, 0x4, R1 ;  /* 0x0000000404107824 */ /* 0x000fca00078e0001 */
[----:B-1----:R1:W-:Y:S01]  /*1170*/  STS.U16 [R36], R6 ;  /* 0x0000000624007388 */ /* 0x0023e20000000400 */
[----:B------:R-:W-:-:S03]  /*1180*/  NOP ;  /* 0x0000000000007918 */ /* 0x000fc60000000000 */
[----:B------:R-:W2:Y:S01]  /*1190*/  LDL R16, [R16] ;  /* 0x0000000010107983 */ /* 0x000ea20000100800 */
[----:B0-----:R-:W0:Y:S01]  /*11a0*/  MUFU.RCP R7, R15 ;  /* 0x0000000f00077308 */ /* 0x001e220000001000 */
        /* <DEDUP_REMOVED lines=25> */
[----:B-1----:R-:W-:Y:S02]  /*1340*/  IMAD R6, R18, 0x4, R23 ;  /* 0x0000000412067824 */ /* 0x002fe400078e0217 */
        /* <DEDUP_REMOVED lines=87> */
[----:B------:R-:W-:Y:S01]  /*18c0*/  @!P1 IMAD.MOV.U32 R40, RZ, RZ, R14 ;  /* 0x000000ffff289224 */ /* 0x000fe200078e000e */
[----:B------:R-:W-:Y:S01]  /*18d0*/  @!P2 MOV R5, RZ ;  /* 0x000000ff0005a202 */ /* 0x000fe20000000f00 */
[----:B------:R-:W-:Y:S01]  /*18e0*/  @P0 IMAD.MOV.U32 R5, RZ, RZ, R6 ;  /* 0x000000ffff050224 */ /* 0x000fe200078e0006 */
[----:B------:R-:W-:Y:S01]  /*18f0*/  LEA R45, R46, R23, 0x2 ;  /* 0x000000172e2d7211 */ /* 0x000fe200078e10ff */
[----:B------:R-:W-:Y:S01]  /*1900*/  @P1 IMAD.MOV.U32 R5, RZ, RZ, R15 ;  /* 0x000000ffff051224 */ /* 0x000fe200078e000f */
[----:B------:R-:W-:Y:S01]  /*1910*/  @P0 MOV R6, R36 ;  /* 0x0000002400060202 */ /* 0x000fe20000000f00 */
[----:B------:R-:W-:-:S02]  /*1920*/  @P4 IMAD.MOV.U32 R5, RZ, RZ, R19 ;  /* 0x000000ffff054224 */ /* 0x000fc400078e0013 */
[----:B------:R-:W0:Y:S01]  /*1930*/  LDS R48, [R45] ;  /* 0x000000002d307984 */ /* 0x000e220000000800 */
[----:B------:R-:W-:Y:S02]  /*1940*/  @!P4 IMAD.MOV.U32 R40, RZ, RZ, R16 ;  /* 0x000000ffff28c224 */ /* 0x000fe400078e0010 */
[----:B------:R-:W-:Y:S01]  /*1950*/  @P1 IMAD.MOV.U32 R15, RZ, RZ, R6 ;  /* 0x000000ffff0f1224 */ /* 0x000fe200078e0006 */
[----:B------:R-:W-:Y:S01]  /*1960*/  @P6 MOV R42, R18 ;  /* 0x00000012002a6202 */ /* 0x000fe20000000f00 */
[C---:B------:R-:W-:Y:S02]  /*1970*/  @!P6 VIADD R37, R41.reuse, 0xfffffffc ;  /* 0xfffffffc2925e836 */ /* 0x040fe40000000000 */
[----:B------:R-:W-:Y:S02]  /*1980*/  @P6 VIADD R37, R41, 0x4 ;  /* 0x0000000429256836 */ /* 0x000fe40000000000 */
[----:B------:R-:W-:Y:S02]  /*1990*/  @P4 IMAD.MOV.U32 R19, RZ, RZ, R15 ;  /* 0x000000ffff134224 */ /* 0x000fe400078e000f */
[----:B------:R-:W-:-:S02]  /*19a0*/  IMAD R20, R37, 0x4, R22 ;  /* 0x0000000425147824 */ /* 0x000fc400078e0216 */
[----:B------:R-:W-:Y:S02]  /*19b0*/  @!P6 IMAD.MOV.U32 R40, RZ, RZ, R18 ;  /* 0x000000ffff28e224 */ /* 0x000fe400078e0012 */
[----:B------:R-:W-:Y:S01]  /*19c0*/  @P6 IMAD.MOV.U32 R5, RZ, RZ, R41 ;  /* 0x000000ffff056224 */ /* 0x000fe200078e0029 */
[----:B------:R-:W1:Y:S01]  /*19d0*/  LDS R50, [R20] ;  /* 0x0000000014327984 */ /* 0x000e620000000800 */
        /* <DEDUP_REMOVED lines=40> */
.L_x_160:
[----:B------:R-:W-:Y:S05]  /*1c60*/  BSYNC.RECONVERGENT B0 ;  /* 0x0000000000007941 */ /* 0x000fea0003800200 */
.L_x_159:
        /* <DEDUP_REMOVED lines=23> */
.L_x_162:
        /* <DEDUP_REMOVED lines=10> */
.L_x_1957:


//--------------------- .text._Z35kOptimizerStatic8bit2StateBlockwiseIfLi0ELi256ELi1EEvPT_S1_PhS2_fffffifPfS3_S3_S3_ffbi --------------------------
	.section	.text._Z35kOptimizerStatic8bit2StateBlockwiseIfLi0ELi256ELi1EEvPT_S1_PhS2_fffffifPfS3_S3_S3_ffbi,"ax",@progbits
	.align	128
        .global         _Z35kOptimizerStatic8bit2StateBlockwiseIfLi0ELi256ELi1EEvPT_S1_PhS2_fffffifPfS3_S3_S3_ffbi
        .type           _Z35kOptimizerStatic8bit2StateBlockwiseIfLi0ELi256ELi1EEvPT_S1_PhS2_fffffifPfS3_S3_S3_ffbi,@function
        .size           _Z35kOptimizerStatic8bit2StateBlockwiseIfLi0ELi256ELi1EEvPT_S1_PhS2_fffffifPfS3_S3_S3_ffbi,(.L_x_1958 - _Z35kOptimizerStatic8bit2StateBlockwiseIfLi0ELi256ELi1EEvPT_S1_PhS2_fffffifPfS3_S3_S3_ffbi)
        .other          _Z35kOptimizerStatic8bit2StateBlockwiseIfLi0ELi256ELi1EEvPT_S1_PhS2_fffffifPfS3_S3_S3_ffbi,@"STO_CUDA_ENTRY STV_DEFAULT"
_Z35kOptimizerStatic8bit2StateBlockwiseIfLi0ELi256ELi1EEvPT_S1_PhS2_fffffifPfS3_S3_S3_ffbi:
.text._Z35kOptimizerStatic8bit2StateBlockwiseIfLi0ELi256ELi1EEvPT_S1_PhS2_fffffifPfS3_S3_S3_ffbi:
        /* <DEDUP_REMOVED lines=10> */
[C---:B0-----:R-:W-:Y:S01]  /*00a0*/  IMAD.WIDE.U32 R6, R3.reuse, 0x4, R6 ;  /* 0x0000000403067825 */ /* 0x041fe200078e0006 */
[----:B--2---:R0:W2:Y:S05]  /*00b0*/  LDG.E.CONSTANT R8, desc[UR8][R4.64] ;  /* 0x0000000804087981 */ /* 0x0040aa000c1e9900 */
[----:B------:R-:W5:Y:S01]  /*00c0*/  LDG.E.CONSTANT R7, desc[UR8][R6.64] ;  /* 0x0000000806077981 */ /* 0x000f62000c1e9900 */
[----:B------:R-:W-:Y:S01]  /*00d0*/  UIADD3 UR4, UPT, UPT, UR5, 0x808, URZ ;  /* 0x0000080805047890 */ /* 0x000fe2000fffe0ff */
[C---:B------:R-:W-:Y:S01]  /*00e0*/  LOP3.LUT R0, R3.reuse, 0x1, RZ, 0xc0, !PT ;  /* 0x0000000103007812 */ /* 0x040fe200078ec0ff */
[----:B---3--:R-:W-:Y:S02]  /*00f0*/  ULEA UR6, UR7, UR5, 0x18 ;  /* 0x0000000507067291 */ /* 0x008fe4000f8ec0ff */
[----:B------:R-:W-:Y:S01]  /*0100*/  ULEA UR4, UR7, UR4, 0x18 ;  /* 0x0000000407047291 */ /* 0x000fe2000f8ec0ff */
[----:B----4-:R-:W-:Y:S03]  /*0110*/  MUFU.LG2 R20, R16 ;  /* 0x0000001000147308 */ /* 0x010fe60000000c00 */
[C---:B------:R-:W-:Y:S01]  /*0120*/  LEA R9, R3.reuse, UR6, 0x2 ;  /* 0x0000000603097c11 */ /* 0x040fe2000f8e10ff */
[----:B------:R-:W-:Y:S01]  /*0130*/  IMAD.U32 R13, RZ, RZ, UR6 ;  /* 0x00000006ff0d7e24 */ /* 0x000fe2000f8e00ff */
[----:B------:R-:W-:Y:S01]  /*0140*/  LEA R18, R3, UR4, 0x2 ;  /* 0x0000000403127c11 */ /* 0x000fe2000f8e10ff */
[----:B------:R-:W-:-:S02]  /*0150*/  IMAD.U32 R11, RZ, RZ, UR4 ;  /* 0x00000004ff0b7e24 */ /* 0x000fc4000f8e00ff */
[C---:B0-----:R-:W-:Y:S01]  /*0160*/  IMAD R4, R0.reuse, 0x404, R13 ;  /* 0x0000040400047824 */ /* 0x041fe200078e020d */
        /* <DEDUP_REMOVED lines=11> */
[----:B------:R-:W1:Y:S01]  /*0220*/  MUFU.LG2 R8, R17 ;  /* 0x0000001100087308 */ /* 0x000e620000000c00 */
[----:B0-----:R-:W-:Y:S02]  /*0230*/  I2FP.F32.S32 R7, UR6 ;  /* 0x0000000600077c45 */ /* 0x001fe40008201400 */
[----:B------:R-:W-:Y:S01]  /*0240*/  ISETP.GE.U32.AND P0, PT, R18, UR4, PT ;  /* 0x0000000412007c0c */ /* 0x000fe2000bf06070 */
[----:B------:R-:W0:Y:S02]  /*0250*/  LDS R6, [R4+0xfc] ;  /* 0x0000fc0004067984 */ /* 0x000e240000000800 */
[----:B-1----:R-:W-:Y:S02]  /*0260*/  FMUL.FTZ R8, R7, R8 ;  /* 0x0000000807087220 */ /* 0x002fe40000410000 */
        /* <DEDUP_REMOVED lines=12> */
[----:B------:R-:W-:Y:S01]  /*0330*/  FMUL.FTZ R20, R7, R20 ;  /* 0x0000001407147220 */ /* 0x000fe20000410000 */
[----:B------:R-:W1:Y:S01]  /*0340*/  MUFU.EX2 R8, R8 ;  /* 0x0000000800087308 */ /* 0x000e620000000800 */
[----:B------:R-:W2:Y:S01]  /*0350*/  LDC R11, c[0x0][0x3b8] ;  /* 0x0000ee00ff0b7b82 */ /* 0x000ea20000000800 */
[----:B------:R-:W3:Y:S01]  /*0360*/  S2R R7, SR_LANEID ;  /* 0x0000000000077919 */ /* 0x000ee20000000000 */
[----:B------:R-:W-:Y:S01]  /*0370*/  UIADD3 UR6, UPT, UPT, UR5, 0x1010, URZ ;  /* 0x0000101005067890 */ /* 0x000fe2000fffe0ff */
[----:B------:R-:W-:Y:S01]  /*0380*/  FADD.FTZ R16, -R16, 1 ;  /* 0x3f80000010107421 */ /* 0x000fe20000010100 */
[----:B------:R-:W4:Y:S01]  /*0390*/  MUFU.EX2 R20, R20 ;  /* 0x0000001400147308 */ /* 0x000f220000000800 */
[----:B------:R-:W-:Y:S01]  /*03a0*/  UIADD3 UR5, UPT, UPT, UR5, 0x103c, URZ ;  /* 0x0000103c05057890 */ /* 0x000fe2000fffe0ff */
[----:B------:R-:W2:Y:S02]  /*03b0*/  LDCU UR20, c[0x0][0x3e0] ;  /* 0x00007c00ff1477ac */ /* 0x000ea40008000800 */
[----:B0-----:R-:W0:Y:S01]  /*03c0*/  LDC R12, c[0x0][0x3e0] ;  /* 0x0000f800ff0c7b82 */ /* 0x001e220000000800 */
[----:B------:R-:W0:Y:S01]  /*03d0*/  LDCU UR14, c[0x0][0x3e4] ;  /* 0x00007c80ff0e77ac */ /* 0x000e220008000800 */
[----:B-1----:R-:W-:Y:S01]  /*03e0*/  FADD.FTZ R6, -R8, 1 ;  /* 0x3f80000008067421 */ /* 0x002fe20000010100 */
[----:B------:R-:W1:Y:S05]  /*03f0*/  LDCU UR15, c[0x0][0x3b0] ;  /* 0x00007600ff0f77ac */ /* 0x000e6a0008000800 */
[----:B------:R-:W1:Y:S01]  /*0400*/  LDC R8, c[0x0][0x3ec] ;  /* 0x0000fb00ff087b82 */ /* 0x000e620000000800 */
[----:B----4-:R-:W-:Y:S01]  /*0410*/  FADD.FTZ R9, -R20, 1 ;  /* 0x3f80000014097421 */ /* 0x010fe20000010100 */
[----:B------:R-:W2:Y:S01]  /*0420*/  MUFU.SQRT R6, R6 ;  /* 0x0000000600067308 */ /* 0x000ea20000002000 */
[----:B------:R-:W4:Y:S05]  /*0430*/  LDCU.64 UR18, c[0x0][0x3a0] ;  /* 0x00007400ff1277ac */ /* 0x000f2a0008000a00 */
[----:B------:R-:W1:Y:S01]  /*0440*/  LDC.64 R26, c[0x0][0x3d0] ;  /* 0x0000f400ff1a7b82 */ /* 0x000e620000000a00 */
[----:B------:R-:W0:Y:S01]  /*0450*/  LDCU.64 UR10, c[0x0][0x390] ;  /* 0x00007200ff0a77ac */ /* 0x000e220008000a00 */
[----:B------:R-:W5:Y:S01]  /*0460*/  MUFU.RCP R9, R9 ;  /* 0x0000000900097308 */ /* 0x000f620000001000 */
[----:B------:R-:W0:Y:S05]  /*0470*/  LDCU.64 UR12, c[0x0][0x398] ;  /* 0x00007300ff0c77ac */ /* 0x000e2a0008000a00 */
[----:B------:R-:W1:Y:S01]  /*0480*/  LDC.64 R24, c[0x0][0x3d8] ;  /* 0x0000f600ff187b82 */ /* 0x000e620000000a00 */
[----:B------:R-:W0:Y:S01]  /*0490*/  LDCU.64 UR16, c[0x0][0x380] ;  /* 0x00007000ff1077ac */ /* 0x000e220008000a00 */
[----:B--2---:R-:W-:Y:S01]  /*04a0*/  FMUL.FTZ R10, R6, -R11 ;  /* 0x8000000b060a7220 */ /* 0x004fe20000410000 */
[----:B------:R-:W-:-:S02]  /*04b0*/  ULEA UR6, UR7, UR6, 0x18 ;  /* 0x0000000607067291 */ /* 0x000fc4000f8ec0ff */
[----:B------:R-:W-:Y:S01]  /*04c0*/  ULEA UR5, UR7, UR5, 0x18 ;  /* 0x0000000507057291 */ /* 0x000fe2000f8ec0ff */
[----:B-----5:R-:W-:Y:S01]  /*04d0*/  FMUL.FTZ R9, R10, R9 ;  /* 0x000000090a097220 */ /* 0x020fe20000410000 */
[----:B0-----:R-:W-:Y:S01]  /*04e0*/  FFMA.FTZ R10, -R11, R12, 1 ;  /* 0x3f8000000b0a7423 */ /* 0x001fe2000001010c */
[----:B------:R-:W-:Y:S01]  /*04f0*/  FADD.FTZ R11, -R17, 1 ;  /* 0x3f800000110b7421 */ /* 0x000fe20000010100 */
[----:B------:R-:W-:Y:S02]  /*0500*/  LOP3.LUT R12, R3, 0x3e0, RZ, 0xc0, !PT ;  /* 0x000003e0030c7812 */ /* 0x000fe400078ec0ff */
[----:B------:R-:W-:-:S03]  /*0510*/  SHF.R.U32.HI R17, RZ, 0x3, R3 ;  /* 0x00000003ff117819 */ /* 0x000fc60000011603 */
[----:B---3--:R-:W-:Y:S01]  /*0520*/  IMAD.IADD R19, R12, 0x1, R7 ;  /* 0x000000010c137824 */ /* 0x008fe200078e0207 */
[----:B----4-:R-:W-:-:S07]  /*0530*/  LOP3.LUT R17, R17, 0x7c, RZ, 0xc0, !PT ;  /* 0x0000007c11117812 */ /* 0x010fce00078ec0ff */
.L_x_175:
[----:B------:R-:W-:Y:S01]  /*0540*/  IMAD.MOV R13, RZ, RZ, -R18 ;  /* 0x000000ffff0d7224 */ /* 0x000fe200078e0a12 */
[----:B------:R-:W-:Y:S01]  /*0550*/  IADD3 R29, P1, PT, R3, R18, RZ ;  /* 0x00000012031d7210 */ /* 0x000fe20007f3e0ff */
[----:B------:R-:W-:Y:S01]  /*0560*/  IMAD.MOV.U32 R15, RZ, RZ, RZ ;  /* 0x000000ffff0f7224 */ /* 0x000fe200078e00ff */
[----:B------:R-:W0:Y:S02]  /*0570*/  S2R R39, SR_CgaCtaId ;  /* 0x0000000000277919 */ /* 0x000e240000008800 */
[----:B-1----:R-:W-:Y:S02]  /*0580*/  VIADDMNMX.U32 R38, R13, R8, 0x100, PT ;  /* 0x000001000d267446 */ /* 0x002fe40003800008 */
[----:B------:R-:W-:Y:S01]  /*0590*/  IADD3.X R36, PT, PT, RZ, RZ, RZ, P1, !PT ;  /* 0x000000ffff247210 */ /* 0x000fe20000ffe4ff */
[----:B------:R-:W-:Y:S01]  /*05a0*/  BAR.SYNC.DEFER_BLOCKING 0x0 ;  /* 0x0000000000007b1d */ /* 0x000fe20000010000 */
[----:B------:R-:W-:-:S13]  /*05b0*/  ISETP.GE.U32.AND P0, PT, R3, R38, PT ;  /* 0x000000260300720c */ /* 0x000fda0003f06070 */
[----:B------:R-:W1:Y:S02]  /*05c0*/  @!P0 LDC.64 R12, c[0x0][0x388] ;  /* 0x0000e200ff0c8b82 */ /* 0x000e640000000a00 */
[----:B-1----:R-:W-:-:S04]  /*05d0*/  @!P0 LEA R12, P1, R29, R12, 0x2 ;  /* 0x0000000c1d0c8211 */ /* 0x002fc800078210ff */
[----:B------:R-:W-:-:S05]  /*05e0*/  @!P0 LEA.HI.X R13, R29, R13, R36, 0x2, P1 ;  /* 0x0000000d1d0d8211 */ /* 0x000fca00008f1424 */
[----:B--2---:R-:W2:Y:S01]  /*05f0*/  @!P0 LDG.E.CONSTANT R15, desc[UR8][R12.64] ;  /* 0x000000080c0f8981 */ /* 0x004ea2000c1e9900 */
[----:B------:R-:W-:Y:S01]  /*0600*/  MOV R40, 0x400 ;  /* 0x0000040000287802 */ /* 0x000fe20000000f00 */
[----:B------:R-:W-:Y:S01]  /*0610*/  IMAD.MOV.U32 R20, RZ, RZ, 0x80 ;  /* 0x00000080ff147424 */ /* 0x000fe200078e00ff */
[----:B------:R-:W-:-:S03]  /*0620*/  IADD3 R22, P1, PT, R29, UR10, RZ ;  /* 0x0000000a1d167c10 */ /* 0x000fc6000ff3e0ff */
[----:B------:R-:W-:Y:S01]  /*0630*/  VIADD R14, R40, 0x1070 ;  /* 0x00001070280e7836 */ /* 0x000fe20000000000 */
[----:B------:R-:W-:-:S04]  /*0640*/  IADD3.X R23, PT, PT, R36, UR11, RZ, P1, !PT ;  /* 0x0000000b24177c10 */ /* 0x000fc80008ffe4ff */
[----:B0-----:R-:W-:-:S05]  /*0650*/  LEA R14, R39, R14, 0x18 ;  /* 0x0000000e270e7211 */ /* 0x001fca00078ec0ff */
[--C-:B------:R-:W-:Y:S01]  /*0660*/  IMAD R42, R19, 0x4, R14.reuse ;  /* 0x00000004132a7824 */ /* 0x100fe200078e020e */
[----:B------:R-:W-:-:S04]  /*0670*/  PRMT R14, R20, 0x7610, R14 ;  /* 0x00007610140e7816 */ /* 0x000fc8000000000e */
[----:B--2---:R-:W-:Y:S01]  /*0680*/  STS [R42], R15 ;  /* 0x0000000f2a007388 */ /* 0x004fe20000000800 */
[----:B------:R-:W-:-:S03]  /*0690*/  NOP ;  /* 0x0000000000007918 */ /* 0x000fc60000000000 */
[----:B------:R-:W0:Y:S01]  /*06a0*/  LDS R28, [R42] ;  /* 0x000000002a1c7984 */ /* 0x000e220000000800 */
[----:B------:R-:W-:Y:S06]  /*06b0*/  BAR.SYNC.DEFER_BLOCKING 0x0 ;  /* 0x0000000000007b1d */ /* 0x000fec0000010000 */
[----:B------:R-:W2:Y:S01]  /*06c0*/  @!P0 LDG.E.U8 R14, desc[UR8][R22.64] ;  /* 0x00000008160e8981 */ /* 0x000ea2000c1e1100 */
[----:B------:R-:W-:Y:S01]  /*06d0*/  IMAD R41, R19, -0x3, R42 ;  /* 0xfffffffd13297824 */ /* 0x000fe200078e022a */
[----:B------:R-:W-:Y:S01]  /*06e0*/  IADD3 R20, P1, PT, R29, UR12, RZ ;  /* 0x0000000c1d147c10 */ /* 0x000fe2000ff3e0ff */
[----:B------:R-:W-:Y:S01]  /*06f0*/  BSSY.RECONVERGENT B0, `(.L_x_163) ;  /* 0x000000b000007945 */ /* 0x000fe20003800200 */
[----:B------:R-:W-:Y:S01]  /*0700*/  PRMT R12, RZ, 0x7610, R12 ;  /* 0x00007610ff0c7816 */ /* 0x000fe2000000000c */
[----:B------:R-:W-:Y:S01]  /*0710*/  IMAD.MOV.U32 R43, RZ, RZ, RZ ;  /* 0x000000ffff2b7224 */ /* 0x000fe200078e00ff */
[----:B------:R-:W-:-:S02]  /*0720*/  IADD3.X R21, PT, PT, R36, UR13, RZ, P1, !PT ;  /* 0x0000000d24157c10 */ /* 0x000fc40008ffe4ff */
[----:B0-----:R-:W-:Y:S01]  /*0730*/  FSETP.NE.FTZ.AND P1, PT, |R28|, +INF , PT ;  /* 0x7f8000001c00780b */ /* 0x001fe20003f35200 */
[----:B--2---:R0:W-:Y:S01]  /*0740*/  STS.U8 [R41], R14 ;  /* 0x0000000e29007388 */ /* 0x0041e20000000000 */
[----:B------:R-:W-:-:S03]  /*0750*/  NOP ;  /* 0x0000000000007918 */ /* 0x000fc60000000000 */
[----:B------:R0:W1:Y:S01]  /*0760*/  LDS.U8 R31, [R41] ;  /* 0x00000000291f7984 */ /* 0x0000620000000000 */
[----:B------:R-:W-:Y:S06]  /*0770*/  BAR.SYNC.DEFER_BLOCKING 0x0 ;  /* 0x0000000000007b1d */ /* 0x000fec0000010000 */
[----:B------:R-:W-:Y:S05]  /*0780*/  @P0 BRA `(.L_x_164) ;  /* 0x0000000000040947 */ /* 0x000fea0003800000 */
[----:B------:R2:W5:Y:S02]  /*0790*/  LDG.E.U8 R12, desc[UR8][R20.64] ;  /* 0x00000008140c7981 */ /* 0x000564000c1e1100 */
.L_x_164:
[----:B------:R-:W-:Y:S05]  /*07a0*/  BSYNC.RECONVERGENT B0 ;  /* 0x0000000000007941 */ /* 0x000fea0003800200 */
.L_x_163:
[----:B-----5:R3:W-:Y:S01]  /*07b0*/  STS.U8 [R41], R12 ;  /* 0x0000000c29007388 */ /* 0x0207e20000000000 */
[----:B------:R-:W-:Y:S01]  /*07c0*/  BSSY.RECONVERGENT B0, `(.L_x_165) ;  /* 0x0000016000007945 */ /* 0x000fe20003800200 */
[----:B------:R-:W-:Y:S01]  /*07d0*/  IMAD.MOV.U32 R44, RZ, RZ, RZ ;  /* 0x000000ffff2c7224 */ /* 0x000fe200078e00ff */
[----:B------:R-:W-:Y:S02]  /*07e0*/  NOP ;  /* 0x0000000000007918 */ /* 0x000fe40000000000 */
[----:B------:R-:W-:Y:S05]  /*07f0*/  @!P1 BRA `(.L_x_166) ;  /* 0x0000000000489947 */ /* 0x000fea0003800000 */
[----:B------:R-:W-:Y:S01]  /*0800*/  SHF.R.U32.HI R15, RZ, 0x8, R18 ;  /* 0x00000008ff0f7819 */ /* 0x000fe20000011612 */
[----:B------:R-:W4:Y:S04]  /*0810*/  LDS.U8 R30, [R41] ;  /* 0x00000000291e7984 */ /* 0x000f280000000000 */
[----:B---3--:R-:W-:-:S04]  /*0820*/  IMAD.WIDE.U32 R12, R15, 0x4, R24 ;  /* 0x000000040f0c7825 */ /* 0x008fc800078e0018 */
[----:B0-----:R-:W-:Y:S02]  /*0830*/  IMAD.WIDE.U32 R14, R15, 0x4, R26 ;  /* 0x000000040f0e7825 */ /* 0x001fe400078e001a */
[----:B------:R-:W3:Y:S04]  /*0840*/  LDG.E R13, desc[UR8][R12.64] ;  /* 0x000000080c0d7981 */ /* 0x000ee8000c1e1900 */
[----:B------:R-:W5:Y:S01]  /*0850*/  LDG.E R14, desc[UR8][R14.64] ;  /* 0x000000080e0e7981 */ /* 0x000f62000c1e1900 */
[----:B-1----:R-:W-:Y:S02]  /*0860*/  IMAD R31, R31, 0x4, R4 ;  /* 0x000000041f1f7824 */ /* 0x002fe400078e0204 */
[----:B------:R-:W-:-:S04]  /*0870*/  FMUL.FTZ R43, R28, UR14 ;  /* 0x0000000e1c2b7c20 */ /* 0x000fc80008410000 */
[----:B------:R-:W-:Y:S01]  /*0880*/  FMUL.FTZ R44, R11, R43 ;  /* 0x0000002b0b2c7220 */ /* 0x000fe20000410000 */
[----:B------:R-:W-:Y:S01]  /*0890*/  LDS R31, [R31] ;  /* 0x000000001f1f7984 */ /* 0x000fe20000000800 */
[----:B----4-:R-:W-:-:S06]  /*08a0*/  LEA R30, R30, R5, 0x2 ;  /* 0x000000051e1e7211 */ /* 0x010fcc00078e10ff */
[----:B------:R-:W3:Y:S02]  /*08b0*/  LDS R30, [R30] ;  /* 0x000000001e1e7984 */ /* 0x000ee40000000800 */
[----:B---3--:R-:W-:Y:S01]  /*08c0*/  FMUL.FTZ R28, R30, R13 ;  /* 0x0000000d1e1c7220 */ /* 0x008fe20000410000 */
[----:B-----5:R-:W-:-:S03]  /*08d0*/  FMUL.FTZ R32, R31, R14 ;  /* 0x0000000e1f207220 */ /* 0x020fc60000410000 */
[----:B------:R-:W-:Y:S01]  /*08e0*/  FMUL.FTZ R28, R28, UR19 ;  /* 0x000000131c1c7c20 */ /* 0x000fe20008410000 */
[----:B------:R-:W-:-:S03]  /*08f0*/  FMUL.FTZ R13, R32, UR18 ;  /* 0x00000012200d7c20 */ /* 0x000fc60008410000 */
[----:B------:R-:W-:Y:S01]  /*0900*/  FFMA.FTZ R44, R43, R44, R28 ;  /* 0x0000002c2b2c7223 */ /* 0x000fe2000001001c */
[----:B------:R-:W-:-:S07]  /*0910*/  FFMA.FTZ R43, R16, R43, R13 ;  /* 0x0000002b102b7223 */ /* 0x000fce000001000d */
.L_x_166:
[----:B------:R-:W-:Y:S05]  /*0920*/  BSYNC.RECONVERGENT B0 ;  /* 0x0000000000007941 */ /* 0x000fea0003800200 */
.L_x_165:
[----:B---3--:R-:W-:Y:S01]  /*0930*/  FMNMX.FTZ R12, |R43|, -3.40282346638528859812e+38, !PT ;  /* 0xff7fffff2b0c7809 */ /* 0x008fe20007810200 */
[----:B------:R-:W-:Y:S01]  /*0940*/  BSSY.RECONVERGENT B0, `(.L_x_167) ;  /* 0x0000030000007945 */ /* 0x000fe20003800200 */
[----:B------:R-:W-:Y:S02]  /*0950*/  ISETP.GT.AND P3, PT, R7, 0x1e, PT ;  /* 0x0000001e0700780c */ /* 0x000fe40003f64270 */
[----:B------:R-:W-:Y:S01]  /*0960*/  ISETP.NE.AND P5, PT, R3, RZ, PT ;  /* 0x000000ff0300720c */ /* 0x000fe20003fa5270 */
[----:B------:R-:W3:Y:S01]  /*0970*/  SHFL.DOWN PT, R13, R12, 0x1, 0x1f ;  /* 0x08201f000c0d7f89 */ /* 0x000ee200000e0000 */
[----:B0-----:R-:W-:Y:S02]  /*0980*/  P2R R14, PR, RZ, 0x8 ;  /* 0x00000008ff0e7803 */ /* 0x001fe40000000000 */
[----:B------:R-:W-:Y:S02]  /*0990*/  ISETP.GT.AND P4, PT, R7, 0xf, PT ;  /* 0x0000000f0700780c */ /* 0x000fe40003f84270 */
[----:B---3--:R-:W-:-:S05]  /*09a0*/  FSETP.GEU.FTZ.AND P2, PT, R12, R13, PT ;  /* 0x0000000d0c00720b */ /* 0x008fca0003f5e000 */
        /* <DEDUP_REMOVED lines=24> */
[----:B0-----:R-:W0:Y:S02]  /*0b30*/  LDS R13, [R28+0x101c] ;  /* 0x00101c001c0d7984 */ /* 0x001e240000000800 */
[----:B0-----:R-:W-:-:S04]  /*0b40*/  FSETP.GEU.FTZ.AND P6, PT, R34, R13, PT ;  /* 0x0000000d2200720b */ /* 0x001fc80003fde000 */
[----:B-1----:R-:W-:Y:S02]  /*0b50*/  FSEL R31, R13, R34, !P6 ;  /* 0x000000220d1f7208 */ /* 0x002fe40007000000 */
        /* <DEDUP_REMOVED lines=14> */
.L_x_168:
[----:B------:R-:W-:Y:S05]  /*0c40*/  BSYNC.RECONVERGENT B0 ;  /* 0x0000000000007941 */ /* 0x000fea0003800200 */
.L_x_167:
[----:B------:R-:W-:Y:S01]  /*0c50*/  FMNMX.FTZ R35, |R44|, -3.40282346638528859812e+38, !PT ;  /* 0xff7fffff2c237809 */ /* 0x000fe20007810200 */
[----:B-1----:R-:W1:Y:S01]  /*0c60*/  LDC.64 R30, c[0x0][0x3d0] ;  /* 0x0000f400ff1e7b82 */ /* 0x002e620000000a00 */
[----:B0-----:R-:W-:Y:S01]  /*0c70*/  P2R R13, PR, RZ, 0x2 ;  /* 0x00000002ff0d7803 */ /* 0x001fe20000000000 */
[----:B------:R-:W-:Y:S01]  /*0c80*/  BSSY.RECONVERGENT B0, `(.L_x_169) ;  /* 0x0000034000007945 */ /* 0x000fe20003800200 */
[C---:B------:R-:W-:Y:S01]  /*0c90*/  ISETP.GT.AND P1, PT, R7.reuse, 0x1e, PT ;  /* 0x0000001e0700780c */ /* 0x040fe20003f24270 */
[----:B------:R-:W0:Y:S01]  /*0ca0*/  SHFL.DOWN PT, R12, R35, 0x1, 0x1f ;  /* 0x08201f00230c7f89 */ /* 0x000e2200000e0000 */
[----:B------:R-:W-:Y:S02]  /*0cb0*/  P2R R14, PR, RZ, 0x1 ;  /* 0x00000001ff0e7803 */ /* 0x000fe40000000000 */
[----:B------:R-:W-:Y:S01]  /*0cc0*/  ISETP.GT.AND P0, PT, R7, 0x1b, PT ;  /* 0x0000001b0700780c */ /* 0x000fe20003f04270 */
[----:B------:R-:W3:Y:S01]  /*0cd0*/  LDC.64 R32, c[0x0][0x3d8] ;  /* 0x0000f600ff207b82 */ /* 0x000ee20000000a00 */
[----:B------:R-:W-:-:S02]  /*0ce0*/  @P5 LEA R45, R39, R40, 0x18 ;  /* 0x00000028272d5211 */ /* 0x000fc400078ec0ff */
[----:B0-----:R-:W-:-:S05]  /*0cf0*/  FSETP.GEU.FTZ.AND P6, PT, R35, R12, PT ;  /* 0x0000000c2300720b */ /* 0x001fca0003fde000 */
[----:B------:R-:W-:Y:S02]  /*0d00*/  @!P1 FSEL R35, R12, R35, !P6 ;  /* 0x000000230c239208 */ /* 0x000fe40007000000 */
[----:B------:R-:W-:-:S03]  /*0d10*/  ISETP.GT.AND P1, PT, R7, 0x1d, PT ;  /* 0x0000001d0700780c */ /* 0x000fc60003f24270 */
[----:B------:R-:W0:Y:S02]  /*0d20*/  SHFL.DOWN PT, R12, R35, 0x2, 0x1f ;  /* 0x08401f00230c7f89 */ /* 0x000e2400000e0000 */
[----:B0-----:R-:W-:-:S08]  /*0d30*/  FSETP.GEU.FTZ.AND P6, PT, R35, R12, PT ;  /* 0x0000000c2300720b */ /* 0x001fd00003fde000 */
[----:B------:R-:W-:Y:S02]  /*0d40*/  @!P1 FSEL R35, R12, R35, !P6 ;  /* 0x000000230c239208 */ /* 0x000fe40007000000 */
[----:B------:R-:W-:Y:S02]  /*0d50*/  ISETP.NE.AND P1, PT, R13, RZ, PT ;  /* 0x000000ff0d00720c */ /* 0x000fe40003f25270 */
[----:B------:R-:W-:Y:S01]  /*0d60*/  @!P5 SHF.R.U32.HI R13, RZ, 0x8, R18 ;  /* 0x00000008ff0dd819 */ /* 0x000fe20000011612 */
[----:B------:R-:W0:Y:S04]  /*0d70*/  SHFL.DOWN PT, R12, R35, 0x4, 0x1f ;  /* 0x08801f00230c7f89 */ /* 0x000e2800000e0000 */
[----:B-1----:R-:W-:-:S04]  /*0d80*/  @!P5 IMAD.WIDE.U32 R30, R13, 0x4, R30 ;  /* 0x000000040d1ed825 */ /* 0x002fc800078e001e */
[----:B---3--:R-:W-:Y:S01]  /*0d90*/  @!P5 IMAD.WIDE.U32 R32, R13, 0x4, R32 ;  /* 0x000000040d20d825 */ /* 0x008fe200078e0020 */
        /* <DEDUP_REMOVED lines=34> */
.L_x_170:
[----:B------:R-:W-:Y:S05]  /*0fc0*/  BSYNC.RECONVERGENT B0 ;  /* 0x0000000000007941 */ /* 0x000fea0003800200 */
.L_x_169:
[----:B------:R-:W-:Y:S01]  /*0fd0*/  BAR.SYNC.DEFER_BLOCKING 0x0 ;  /* 0x0000000000007b1d */ /* 0x000fe20000010000 */
[----:B------:R-:W-:-:S05]  /*0fe0*/  IMAD.MOV.U32 R13, RZ, RZ, RZ ;  /* 0x000000ffff0d7224 */ /* 0x000fca00078e00ff */
[----:B------:R-:W-:Y:S04]  /*0ff0*/  @!P5 STG.E desc[UR8][R30.64], R34 ;  /* 0x000000221e00d986 */ /* 0x000fe8000c101908 */
[----:B------:R-:W-:Y:S04]  /*1000*/  @!P5 STG.E desc[UR8][R32.64], R35 ;  /* 0x000000232000d986 */ /* 0x000fe8000c101908 */
[----:B-1----:R-:W1:Y:S01]  /*1010*/  @P5 LDS.64 R34, [R45+0x1068] ;  /* 0x001068002d225984 */ /* 0x002e620000000a00 */
[----:B------:R-:W-:Y:S06]  /*1020*/  BAR.SYNC.DEFER_BLOCKING 0x0 ;  /* 0x0000000000007b1d */ /* 0x000fec0000010000 */
[----:B------:R-:W3:Y:S01]  /*1030*/  @!P0 LDG.E R13, desc[UR8][R28.64] ;  /* 0x000000081c0d8981 */ /* 0x000ee2000c1e1900 */
[----:B------:R-:W-:Y:S01]  /*1040*/  BSSY.RECONVERGENT B0, `(.L_x_171) ;  /* 0x000000d000007945 */ /* 0x000fe20003800200 */
[----:B-1----:R1:W4:Y:S02]  /*1050*/  MUFU.RCP R36, R34 ;  /* 0x0000002200247308 */ /* 0x0023240000001000 */
[----:B---3--:R1:W-:Y:S01]  /*1060*/  STS [R42], R13 ;  /* 0x0000000d2a007388 */ /* 0x0083e20000000800 */
[----:B------:R-:W-:-:S03]  /*1070*/  NOP ;  /* 0x0000000000007918 */ /* 0x000fc60000000000 */
[----:B------:R1:W3:Y:S01]  /*1080*/  LDS R14, [R42] ;  /* 0x000000002a0e7984 */ /* 0x0002e20000000800 */
[----:B----4-:R-:W-:Y:S05]  /*1090*/  @!P1 BRA `(.L_x_172) ;  /* 0x00000000001c9947 */ /* 0x010fea0003800000 */
[----:B-1----:R-:W1:Y:S01]  /*10a0*/  MUFU.SQRT R13, R44 ;  /* 0x0000002c000d7308 */ /* 0x002e620000002000 */
[----:B------:R-:W-:Y:S01]  /*10b0*/  FSETP.LT.FTZ.AND P0, PT, RZ, UR20, PT ;  /* 0x00000014ff007c0b */ /* 0x000fe2000bf11000 */
[----:B-1----:R-:W-:-:S06]  /*10c0*/  FFMA.FTZ R13, R6, UR15, R13 ;  /* 0x0000000f060d7c23 */ /* 0x002fcc000801000d */
[----:B0-----:R-:W0:Y:S02]  /*10d0*/  MUFU.RCP R12, R13 ;  /* 0x0000000d000c7308 */ /* 0x001e240000001000 */
[----:B0-----:R-:W-:-:S04]  /*10e0*/  FMUL.FTZ R12, R12, R43 ;  /* 0x0000002b0c0c7220 */ /* 0x001fc80000410000 */
[----:B---3--:R-:W-:-:S04]  /*10f0*/  FFMA.FTZ R14, R9, R12, R14 ;  /* 0x0000000c090e7223 */ /* 0x008fc8000001000e */
[----:B------:R-:W-:-:S07]  /*1100*/  @P0 FMUL.FTZ R14, R10, R14 ;  /* 0x0000000e0a0e0220 */ /* 0x000fce0000410000 */
.L_x_172:
[----:B------:R-:W-:Y:S05]  /*1110*/  BSYNC.RECONVERGENT B0 ;  /* 0x0000000000007941 */ /* 0x000fea0003800200 */
.L_x_171:
[----:B-1----:R-:W-:Y:S01]  /*1120*/  FMUL.FTZ R13, R36, R43 ;  /* 0x0000002b240d7220 */ /* 0x002fe20000410000 */
[----:B------:R-:W-:Y:S01]  /*1130*/  BAR.SYNC.DEFER_BLOCKING 0x0 ;  /* 0x0000000000007b1d */ /* 0x000fe20000010000 */
[----:B0-----:R-:W-:-:S03]  /*1140*/  IMAD.MOV.U32 R12, RZ, RZ, 0x2 ;  /* 0x00000002ff0c7424 */ /* 0x001fc600078e00ff */
[----:B------:R-:W-:-:S13]  /*1150*/  FSETP.GT.FTZ.AND P1, PT, R13, R0, PT ;  /* 0x000000000d00720b */ /* 0x000fda0003f34000 */
[----:B------:R-:W-:-:S04]  /*1160*/  @!P1 IMAD.MOV.U32 R12, RZ, RZ, RZ ;  /* 0x000000ffff0c9224 */ /* 0x000fc800078e00ff */
[----:B------:R-:W-:Y:S01]  /*1170*/  IMAD.U32 R46, R12, 0x4, R1 ;  /* 0x000000040c2e7824 */ /* 0x000fe200078e0001 */
[----:B---3--:R-:W-:Y:S01]  /*1180*/  STS [R42], R14 ;  /* 0x0000000e2a007388 */ /* 0x008fe20000000800 */
[----:B------:R-:W-:-:S04]  /*1190*/  NOP ;  /* 0x0000000000007918 */ /* 0x000fc80000000000 */
[----:B------:R-:W3:Y:S01]  /*11a0*/  LDL R46, [R46] ;  /* 0x000000002e2e7983 */ /* 0x000ee20000100800 */
[----:B------:R-:W0:Y:S01]  /*11b0*/  MUFU.RCP R15, R35 ;  /* 0x00000023000f7308 */ /* 0x000e220000001000 */
[----:B------:R-:W-:Y:S01]  /*11c0*/  IMAD.MOV.U32 R12, RZ, RZ, 0x2 ;  /* 0x00000002ff0c7424 */ /* 0x000fe200078e00ff */
[----:B------:R-:W-:Y:S01]  /*11d0*/  LEA R39, R39, R40, 0x18 ;  /* 0x0000002827277211 */ /* 0x000fe200078ec0ff */
[----:B------:R1:W-:Y:S01]  /*11e0*/  LDS R33, [R42] ;  /* 0x000000002a217984 */ /* 0x0003e20000000800 */
[----:B0-----:R-:W-:-:S05]  /*11f0*/  FMUL.FTZ R15, R15, R44 ;  /* 0x0000002c0f0f7220 */ /* 0x001fca0000410000 */
[----:B------:R-:W-:-:S13]  /*1200*/  FSETP.GT.FTZ.AND P0, PT, R15, R2, PT ;  /* 0x000000020f00720b */ /* 0x000fda0003f14000 */
[----:B------:R-:W-:-:S05]  /*1210*/  @!P0 MOV R12, RZ ;  /* 0x000000ff000c8202 */ /* 0x000fca0000000f00 */
[----:B------:R-:W-:-:S06]  /*1220*/  IMAD.U32 R12, R12, 0x4, R1 ;  /* 0x000000040c0c7824 */ /* 0x000fcc00078e0001 */
[----:B------:R-:W4:Y:S01]  /*1230*/  LDL R12, [R12+0xc] ;  /* 0x00000c000c0c7983 */ /* 0x000f220000100800 */
[----:B------:R-:W-:Y:S01]  /*1240*/  IMAD.MOV.U32 R44, RZ, RZ, 0xbf ;  /* 0x000000bfff2c7424 */ /* 0x000fe200078e00ff */
[----:B------:R-:W-:Y:S01]  /*1250*/  BSSY.RECONVERGENT B0, `(.L_x_173) ;  /* 0x00000a2000007945 */ /* 0x000fe20003800200 */
[----:B------:R-:W-:Y:S01]  /*1260*/  @!P1 IMAD.MOV.U32 R44, RZ, RZ, 0x3f ;  /* 0x0000003fff2c9424 */ /* 0x000fe200078e00ff */
[----:B------:R-:W-:Y:S01]  /*1270*/  @!P5 STS [R39+0x1470], R38 ;  /* 0x001470262700d388 */ /* 0x000fe20000000800 */
[----:B-1----:R-:W-:Y:S02]  /*1280*/  IMAD.MOV.U32 R42, RZ, RZ, 0xff ;  /* 0x000000ffff2a7424 */ /* 0x002fe400078e00ff */
[----:B------:R-:W-:Y:S01]  /*1290*/  IMAD.MOV.U32 R34, RZ, RZ, 0x7f ;  /* 0x0000007fff227424 */ /* 0x000fe200078e00ff */
[----:B------:R-:W-:Y:S01]  /*12a0*/  @!P1 MOV R34, RZ ;  /* 0x000000ff00229202 */ /* 0x000fe20000000f00 */
[----:B------:R-:W-:Y:S02]  /*12b0*/  IMAD.MOV.U32 R35, RZ, RZ, R0 ;  /* 0x000000ffff237224 */ /* 0x000fe400078e0000 */
[----:B------:R-:W-:-:S02]  /*12c0*/  IMAD.MOV.U32 R36, RZ, RZ, 0x3f800000 ;  /* 0x3f800000ff247424 */ /* 0x000fc400078e00ff */
[----:B------:R-:W-:Y:S02]  /*12d0*/  @!P1 IMAD.MOV.U32 R42, RZ, RZ, 0x7f ;  /* 0x0000007fff2a9424 */ /* 0x000fe400078e00ff */
[----:B------:R-:W-:Y:S02]  /*12e0*/  @!P1 IMAD.MOV.U32 R35, RZ, RZ, -0x40800000 ;  /* 0xbf800000ff239424 */ /* 0x000fe400078e00ff */
[----:B------:R-:W-:Y:S02]  /*12f0*/  @!P1 IMAD.MOV.U32 R36, RZ, RZ, R0 ;  /* 0x000000ffff249224 */ /* 0x000fe400078e0000 */
[----:B------:R-:W-:Y:S02]  /*1300*/  IMAD.MOV.U32 R30, RZ, RZ, 0xbf ;  /* 0x000000bfff1e7424 */ /* 0x000fe400078e00ff */
[----:B------:R-:W-:Y:S02]  /*1310*/  @!P0 IMAD.MOV.U32 R30, RZ, RZ, 0x3f ;  /* 0x0000003fff1e8424 */ /* 0x000fe400078e00ff */
[----:B------:R-:W-:-:S02]  /*1320*/  IMAD.MOV.U32 R51, RZ, RZ, 0xff ;  /* 0x000000ffff337424 */ /* 0x000fc400078e00ff */
[----:B------:R-:W-:Y:S01]  /*1330*/  @!P0 IMAD.MOV.U32 R51, RZ, RZ, 0x7f ;  /* 0x0000007fff338424 */ /* 0x000fe200078e00ff */
[----:B------:R-:W-:Y:S01]  /*1340*/  BAR.SYNC.DEFER_BLOCKING 0x0 ;  /* 0x0000000000007b1d */ /* 0x000fe20000010000 */
[----:B---3--:R-:W-:-:S13]  /*1350*/  FSETP.GT.FTZ.AND P2, PT, R13, R46, PT ;  /* 0x0000002e0d00720b */ /* 0x008fda0003f54000 */
        /* <DEDUP_REMOVED lines=8> */
[----:B----4-:R-:W-:-:S13]  /*13e0*/  FSETP.GT.FTZ.AND P1, PT, R15, R12, PT ;  /* 0x0000000c0f00720b */ /* 0x010fda0003f34000 */
[C---:B------:R-:W-:Y:S02]  /*13f0*/  @!P1 VIADD R14, R30.reuse, 0xffffffe0 ;  /* 0xffffffe01e0e9836 */ /* 0x040fe40000000000 */
[----:B------:R-:W-:Y:S01]  /*1400*/  @P1 VIADD R14, R30, 0x20 ;  /* 0x000000201e0e1836 */ /* 0x000fe20000000000 */
[----:B0-----:R-:W-:-:S04]  /*1410*/  FSETP.GT.FTZ.AND P3, PT, R13, R52, PT ;  /* 0x000000340d00720b */ /* 0x001fc80003f74000 */
        /* <DEDUP_REMOVED lines=11> */
[C---:B------:R-:W-:Y:S01]  /*14d0*/  @!P3 IADD3 R46, PT, PT, R14.reuse, -0x10, RZ ;  /* 0xfffffff00e2eb810 */ /* 0x040fe20007ffe0ff */
[----:B------:R-:W-:Y:S01]  /*14e0*/  @P3 VIADD R46, R14, 0x10 ;  /* 0x000000100e2e3836 */ /* 0x000fe20000000000 */
[----:B-1----:R-:W-:-:S03]  /*14f0*/  FSETP.GT.FTZ.AND P4, PT, R13, R50, PT ;  /* 0x000000320d00720b */ /* 0x002fc60003f94000 */
[----:B------:R-:W-:-:S06]  /*1500*/  IMAD R44, R46, 0x4, R5 ;  /* 0x000000042e2c7824 */ /* 0x000fcc00078e0205 */
[----:B------:R-:W-:Y:S04]  /*1510*/  LDS R44, [R44] ;  /* 0x000000002c2c7984 */ /* 0x000fe80000000800 */
[C---:B------:R-:W-:Y:S02]  /*1520*/  @!P4 VIADD R45, R49.reuse, 0xfffffff8 ;  /* 0xfffffff8312dc836 */ /* 0x040fe40000000000 */
[----:B------:R-:W-:Y:S02]  /*1530*/  @P4 VIADD R45, R49, 0x8 ;  /* 0x00000008312d4836 */ /* 0x000fe40000000000 */
[----:B------:R-:W-:Y:S01]  /*1540*/  @P4 IMAD.MOV.U32 R34, RZ, RZ, R49 ;  /* 0x000000ffff224224 */ /* 0x000fe200078e0031 */
[----:B------:R-:W-:Y:S01]  /*1550*/  @P4 MOV R49, R31 ;  /* 0x0000001f00314202 */ /* 0x000fe20000000f00 */
[----:B------:R-:W-:-:S02]  /*1560*/  IMAD R48, R45, 0x4, R4 ;  /* 0x000000042d307824 */ /* 0x000fc400078e0204 */
[--C-:B------:R-:W-:Y:S02]  /*1570*/  @!P4 IMAD.MOV.U32 R36, RZ, RZ, R50.reuse ;  /* 0x000000ffff24c224 */ /* 0x100fe400078e0032 */
        /* <DEDUP_REMOVED lines=10> */
[----:B------:R-:W-:Y:S01]  /*1620*/  FSETP.GT.FTZ.AND P6, PT, R15, R44, PT ;  /* 0x0000002c0f00720b */ /* 0x000fe20003fd4000 */
[----:B------:R-:W-:Y:S04]  /*1630*/  LDS R49, [R39+0x1470] ;  /* 0x0014700027317984 */ /* 0x000fe80000000800 */
[----:B------:R-:W0:Y:S08]  /*1640*/  LDS R40, [R40] ;  /* 0x0000000028287984 */ /* 0x000e300000000800 */
[----:B------:R-:W-:-:S02]  /*1650*/  @!P6 VIADD R50, R46, 0xfffffff8 ;  /* 0xfffffff82e32e836 */ /* 0x000fc40000000000 */
[----:B------:R-:W-:-:S04]  /*1660*/  @P6 VIADD R50, R46, 0x8 ;  /* 0x000000082e326836 */ /* 0x000fc80000000000 */
[----:B------:R-:W-:-:S06]  /*1670*/  IMAD R48, R50, 0x4, R5 ;  /* 0x0000000432307824 */ /* 0x000fcc00078e0205 */
[----:B------:R-:W-:Y:S01]  /*1680*/  LDS R48, [R48] ;  /* 0x0000000030307984 */ /* 0x000fe20000000800 */
[----:B0-----:R-:W-:-:S13]  /*1690*/  FSETP.GT.FTZ.AND P2, PT, R13, R40, PT ;  /* 0x000000280d00720b */ /* 0x001fda0003f54000 */
[C---:B------:R-:W-:Y:S01]  /*16a0*/  @!P2 VIADD R47, R37.reuse, 0xfffffffe ;  /* 0xfffffffe252fa836 */ /* 0x040fe20000000000 */
[----:B------:R-:W-:Y:S01]  /*16b0*/  @P2 IADD3 R47, PT, PT, R37, 0x2, RZ ;  /* 0x00000002252f2810 */ /* 0x000fe20007ffe0ff */
[----:B------:R-:W-:Y:S01]  /*16c0*/  @P2 IMAD.MOV.U32 R34, RZ, RZ, R37 ;  /* 0x000000ffff222224 */ /* 0x000fe200078e0025 */
[----:B------:R-:W-:Y:S01]  /*16d0*/  @P2 MOV R35, R40 ;  /* 0x0000002800232202 */ /* 0x000fe20000000f00 */
[----:B------:R-:W-:Y:S02]  /*16e0*/  @!P2 IMAD.MOV.U32 R36, RZ, RZ, R40 ;  /* 0x000000ffff24a224 */ /* 0x000fe400078e0028 */
[----:B------:R-:W-:Y:S02]  /*16f0*/  IMAD R42, R47, 0x4, R4 ;  /* 0x000000042f2a7824 */ /* 0x000fe400078e0204 */
[----:B------:R-:W-:-:S04]  /*1700*/  @P2 IMAD.MOV.U32 R37, RZ, RZ, R45 ;  /* 0x000000ffff252224 */ /* 0x000fc800078e002d */
        /* <DEDUP_REMOVED lines=8> */
[----:B------:R-:W-:Y:S01]  /*1790*/  @P4 MOV R47, R37 ;  /* 0x00000025002f4202 */ /* 0x000fe20000000f00 */
[----:B------:R-:W0:Y:S01]  /*17a0*/  LDS R52, [R52] ;  /* 0x0000000034347984 */ /* 0x000e220000000800 */
[----:B------:R-:W-:-:S02]  /*17b0*/  IMAD.MOV.U32 R37, RZ, RZ, 0x3f800000 ;  /* 0x3f800000ff257424 */ /* 0x000fc400078e00ff */
[----:B------:R-:W-:Y:S02]  /*17c0*/  @!P0 IMAD.MOV.U32 R37, RZ, RZ, R2 ;  /* 0x000000ffff258224 */ /* 0x000fe400078e0002 */
[----:B------:R-:W-:Y:S02]  /*17d0*/  @!P1 IMAD.MOV.U32 R37, RZ, RZ, R12 ;  /* 0x000000ffff259224 */ /* 0x000fe400078e000c */
[----:B------:R-:W-:Y:S02]  /*17e0*/  @!P3 IMAD.MOV.U32 R37, RZ, RZ, R32 ;  /* 0x000000ffff25b224 */ /* 0x000fe400078e0020 */
[----:B------:R-:W-:Y:S01]  /*17f0*/  @!P6 IMAD.MOV.U32 R37, RZ, RZ, R44 ;  /* 0x000000ffff25e224 */ /* 0x000fe200078e002c */
[----:B0-----:R-:W-:-:S13]  /*1800*/  FSETP.GT.FTZ.AND P2, PT, R13, R52, PT ;  /* 0x000000340d00720b */ /* 0x001fda0003f54000 */
[C---:B------:R-:W-:Y:S01]  /*1810*/  @P2 FADD.FTZ R36, R52.reuse, R36 ;  /* 0x0000002434242221 */ /* 0x040fe20000010000 */
[----:B------:R-:W-:-:S03]  /*1820*/  @!P2 FADD.FTZ R52, R52, R35 ;  /* 0x000000233434a221 */ /* 0x000fc60000010000 */
[----:B------:R-:W-:Y:S01]  /*1830*/  @P2 FMUL.FTZ R36, R36, 0.5 ;  /* 0x3f00000024242820 */ /* 0x000fe20000410000 */
[----:B------:R-:W-:-:S04]  /*1840*/  @!P2 FMUL.FTZ R52, R52, 0.5 ;  /* 0x3f0000003434a820 */ /* 0x000fc80000410000 */
[----:B------:R-:W-:-:S04]  /*1850*/  @P2 FSETP.GEU.FTZ.AND P4, PT, R36, R13, PT ;  /* 0x0000000d2400220b */ /* 0x000fc80003f9e000 */
[-C--:B------:R-:W-:Y:S02]  /*1860*/  @P2 SEL R47, R47, R31.reuse, !P4 ;  /* 0x0000001f2f2f2207 */ /* 0x080fe40006000000 */
[----:B------:R-:W-:Y:S01]  /*1870*/  @!P2 FSETP.GEU.FTZ.AND P4, PT, R13, R52, PT ;  /* 0x000000340d00a20b */ /* 0x000fe20003f9e000 */
[----:B------:R-:W-:Y:S01]  /*1880*/  IMAD.MOV.U32 R13, RZ, RZ, 0x7f ;  /* 0x0000007fff0d7424 */ /* 0x000fe200078e00ff */
[----:B------:R-:W-:Y:S01]  /*1890*/  @!P0 MOV R13, RZ ;  /* 0x000000ff000d8202 */ /* 0x000fe20000000f00 */
[----:B------:R-:W-:Y:S01]  /*18a0*/  @P1 IMAD.MOV.U32 R13, RZ, RZ, R30 ;  /* 0x000000ffff0d1224 */ /* 0x000fe200078e001e */
[----:B------:R-:W-:Y:S01]  /*18b0*/  @!P2 SEL R47, R34, R31, !P4 ;  /* 0x0000001f222fa207 */ /* 0x000fe20006000000 */
[----:B------:R-:W-:Y:S01]  /*18c0*/  IMAD.MOV.U32 R31, RZ, RZ, R2 ;  /* 0x000000ffff1f7224 */ /* 0x000fe200078e0002 */
[----:B------:R-:W-:Y:S01]  /*18d0*/  FSETP.GT.FTZ.AND P4, PT, R15, R48, PT ;  /* 0x000000300f00720b */ /* 0x000fe20003f94000 */
[----:B------:R-:W-:Y:S01]  /*18e0*/  @!P0 IMAD.MOV.U32 R31, RZ, RZ, RZ ;  /* 0x000000ffff1f8224 */ /* 0x000fe200078e00ff */
[----:B------:R-:W-:Y:S01]  /*18f0*/  LEA R52, R47, R4, 0x2 ;  /* 0x000000042f347211 */ /* 0x000fe200078e10ff */
[----:B------:R-:W-:Y:S01]  /*1900*/  @P1 IMAD.MOV.U32 R31, RZ, RZ, R12 ;  /* 0x000000ffff1f1224 */ /* 0x000fe200078e000c */
[----:B------:R-:W-:Y:S01]  /*1910*/  @P1 MOV R30, R51 ;  /* 0x00000033001e1202 */ /* 0x000fe20000000f00 */
[----:B------:R-:W-:Y:S01]  /*1920*/  @P3 IMAD.MOV.U32 R13, RZ, RZ, R14 ;  /* 0x000000ffff0d3224 */ /* 0x000fe200078e000e */
[----:B------:R-:W-:Y:S01]  /*1930*/  ISETP.GE.AND P1, PT, R3, R49, PT ;  /* 0x000000310300720c */ /* 0x000fe20003f26270 */
[----:B------:R-:W-:Y:S01]  /*1940*/  @P3 IMAD.MOV.U32 R31, RZ, RZ, R32 ;  /* 0x000000ffff1f3224 */ /* 0x000fe200078e0020 */
[----:B------:R-:W0:Y:S01]  /*1950*/  LDS R52, [R52] ;  /* 0x0000000034347984 */ /* 0x000e220000000800 */
[----:B------:R-:W-:-:S02]  /*1960*/  @P3 IMAD.MOV.U32 R14, RZ, RZ, R30 ;  /* 0x000000ffff0e3224 */ /* 0x000fc400078e001e */
[----:B------:R-:W-:Y:S02]  /*1970*/  @P6 IMAD.MOV.U32 R13, RZ, RZ, R46 ;  /* 0x000000ffff0d6224 */ /* 0x000fe400078e002e */
[C---:B------:R-:W-:Y:S02]  /*1980*/  @!P4 VIADD R34, R50.reuse, 0xfffffffc ;  /* 0xfffffffc3222c836 */ /* 0x040fe40000000000 */
[----:B------:R-:W-:Y:S02]  /*1990*/  @P4 VIADD R34, R50, 0x4 ;  /* 0x0000000432224836 */ /* 0x000fe40000000000 */
[----:B------:R-:W-:Y:S02]  /*19a0*/  @P6 IMAD.MOV.U32 R46, RZ, RZ, R14 ;  /* 0x000000ffff2e6224 */ /* 0x000fe400078e000e */
[----:B------:R-:W-:Y:S01]  /*19b0*/  IMAD R40, R34, 0x4, R5 ;  /* 0x0000000422287824 */ /* 0x000fe200078e0205 */
[----:B------:R-:W-:Y:S01]  /*19c0*/  @!P1 STG.E desc[UR8][R28.64], R33 ;  /* 0x000000211c009986 */ /* 0x000fe2000c101908 */
[----:B------:R-:W-:Y:S01]  /*19d0*/  @P6 IMAD.MOV.U32 R31, RZ, RZ, R44 ;  /* 0x000000ffff1f6224 */ /* 0x000fe200078e002c */
[----:B------:R-:W-:Y:S01]  /*19e0*/  @P4 MOV R31, R48 ;  /* 0x00000030001f4202 */ /* 0x000fe20000000f00 */
[----:B------:R-:W-:-:S02]  /*19f0*/  @P4 IMAD.MOV.U32 R13, RZ, RZ, R50 ;  /* 0x000000ffff0d4224 */ /* 0x000fc400078e0032 */
[----:B------:R-:W1:Y:S01]  /*1a00*/  LDS R40, [R40] ;  /* 0x0000000028287984 */ /* 0x000e620000000800 */
[----:B------:R-:W-:Y:S02]  /*1a10*/  @!P4 IMAD.MOV.U32 R37, RZ, RZ, R48 ;  /* 0x000000ffff25c224 */ /* 0x000fe400078e0030 */
        /* <DEDUP_REMOVED lines=10> */
[----:B------:R-:W-:-:S02]  /*1ac0*/  ISETP.GT.AND P2, PT, R52, -0x1, PT ;  /* 0xffffffff3400780c */ /* 0x000fc40003f44270 */
[----:B------:R-:W0:Y:S02]  /*1ad0*/  LDS R45, [R45] ;  /* 0x000000002d2d7984 */ /* 0x000e240000000800 */
[----:B0-----:R-:W-:-:S13]  /*1ae0*/  FSETP.GT.FTZ.AND P0, PT, R15, R45, PT ;  /* 0x0000002d0f00720b */ /* 0x001fda0003f14000 */
[C---:B------:R-:W-:Y:S01]  /*1af0*/  @!P0 VIADD R42, R36.reuse, 0xffffffff ;  /* 0xffffffff242a8836 */ /* 0x040fe20000000000 */
[----:B------:R-:W-:Y:S01]  /*1b00*/  @P0 MOV R31, R45 ;  /* 0x0000002d001f0202 */ /* 0x000fe20000000f00 */
[----:B------:R-:W-:Y:S02]  /*1b10*/  @P0 VIADD R42, R36, 0x1 ;  /* 0x00000001242a0836 */ /* 0x000fe40000000000 */
[----:B------:R-:W-:Y:S02]  /*1b20*/  @!P0 IMAD.MOV.U32 R37, RZ, RZ, R45 ;  /* 0x000000ffff258224 */ /* 0x000fe400078e002d */
        /* <DEDUP_REMOVED lines=20> */
.L_x_174:
[----:B------:R-:W-:Y:S05]  /*1c70*/  BSYNC.RECONVERGENT B0 ;  /* 0x0000000000007941 */ /* 0x000fea0003800200 */
.L_x_173:
        /* <DEDUP_REMOVED lines=21> */
[----:B0-----:R-:W-:Y:S05]  /*1dd0*/  @!P0 BRA `(.L_x_175) ;  /* 0xffffffe400d88947 */ /* 0x001fea000383ffff */
[----:B------:R-:W-:Y:S05]  /*1de0*/  EXIT ;  /* 0x000000000000794d */ /* 0x000fea0003800000 */
.L_x_176:
        /* <DEDUP_REMOVED lines=9> */
.L_x_1958:


//--------------------- .text._Z20kDequantizeBlockwiseI13__nv_bfloat16Li512ELi64ELi8ELi2EEvPfPhS1_PT_ii --------------------------
	.section	.text._Z20kDequantizeBlockwiseI13__nv_bfloat16Li512ELi64ELi8ELi2EEvPfPhS1_PT_ii,"ax",@progbits
	.align	128
        .global         _Z20kDequantizeBlockwiseI13__nv_bfloat16Li512ELi64ELi8ELi2EEvPfPhS1_PT_ii
        .type           _Z20kDequantizeBlockwiseI13__nv_bfloat16Li512ELi64ELi8ELi2EEvPfPhS1_PT_ii,@function
        .size           _Z20kDequantizeBlockwiseI13__nv_bfloat16Li512ELi64ELi8ELi2EEvPfPhS1_PT_ii,(.L_x_1959 - _Z20kDequantizeBlockwiseI13__nv_bfloat16Li512ELi64ELi8ELi2EEvPfPhS1_PT_ii)
        .other          _Z20kDequantizeBlockwiseI13__nv_bfloat16Li512ELi64ELi8ELi2EEvPfPhS1_PT_ii,@"STO_CUDA_ENTRY STV_DEFAULT"
_Z20kDequantizeBlockwiseI13__nv_bfloat16Li512ELi64ELi8ELi2EEvPfPhS1_PT_ii:
.text._Z20kDequantizeBlockwiseI13__nv_bfloat16Li512ELi64ELi8ELi2EEvPfPhS1_PT_ii:
[----:B------:R-:W-:Y:S01]  /*0000*/  LDC R1, c[0x0][0x37c] ;  /* 0x0000df00ff017b82 */ /* 0x000fe20000000800 */
[----:B------:R-:W0:Y:S01]  /*0010*/  S2R R12, SR_CTAID.X ;  /* 0x00000000000c7919 */ /* 0x000e220000002500 */
[----:B------:R-:W1:Y:S02]  /*0020*/  LDCU UR4, c[0x0][0x370] ;  /* 0x00006e00ff0477ac */ /* 0x000e640008000800 */
[----:B-1----:R-:W-:Y:S01]  /*0030*/  USHF.L.U32 UR4, UR4, 0x9, URZ ;  /* 0x0000000904047899 */ /* 0x002fe200080006ff */
[----:B0-----:R-:W-:-:S05]  /*0040*/  IMAD.SHL.U32 R12, R12, 0x200, RZ ;  /* 0x000002000c0c7824 */ /* 0x001fca00078e00ff */
[----:B------:R-:W-:-:S13]  /*0050*/  ISETP.GE.AND P0, PT, R12, UR4, PT ;  /* 0x000000040c007c0c */ /* 0x000fda000bf06270 */
[----:B------:R-:W-:Y:S05]  /*0060*/  @P0 EXIT ;  /* 0x000000000000094d */ /* 0x000fea0003800000 */
[----:B------:R-:W0:Y:S01]  /*0070*/  LDC.64 R14, c[0x0][0x3a0] ;  /* 0x0000e800ff0e7b82 */ /* 0x000e220000000a00 */
[----:B------:R-:W1:Y:S01]  /*0080*/  S2R R0, SR_TID.X ;  /* 0x0000000000007919 */ /* 0x000e620000002100 */
[----:B------:R-:W2:Y:S01]  /*0090*/  LDCU.64 UR8, c[0x0][0x358] ;  /* 0x00006b00ff0877ac */ /* 0x000ea20008000a00 */
[----:B------:R-:W3:Y:S01]  /*00a0*/  LDCU.64 UR10, c[0x0][0x388] ;  /* 0x00007100ff0a77ac */ /* 0x000ee20008000a00 */
[----:B------:R-:W4:Y:S01]  /*00b0*/  LDCU.64 UR12, c[0x4][0x8] ;  /* 0x01000100ff0c77ac */ /* 0x000f220008000a00 */
[----:B------:R-:W0:Y:S02]  /*00c0*/  LDCU.64 UR14, c[0x0][0x398] ;  /* 0x00007300ff0e77ac */ /* 0x000e240008000a00 */
[----:B0-----:R-:W-:-:S04]  /*00d0*/  IADD3 RZ, P0, PT, R15, 0x1, RZ ;  /* 0x000000010fff7810 */ /* 0x001fc80007f1e0ff */
[----:B------:R-:W-:-:S04]  /*00e0*/  LEA.HI.X.SX32 R2, R15, RZ, 0x1, P0 ;  /* 0x000000ff0f027211 */ /* 0x000fc800000f0eff */
[----:B------:R-:W-:Y:S01]  /*00f0*/  SHF.R.U32.HI R2, RZ, 0x1f, R2 ;  /* 0x0000001fff027819 */ /* 0x000fe20000011602 */
[----:B-1----:R-:W-:-:S03]  /*0100*/  IMAD.SHL.U32 R6, R0, 0x10, RZ ;  /* 0x0000001000067824 */ /* 0x002fc600078e00ff */
[CC--:B------:R-:W-:Y:S02]  /*0110*/  LOP3.LUT R4, R2.reuse, R15.reuse, RZ, 0x3c, !PT ;  /* 0x0000000f02047212 */ /* 0x0c0fe400078e3cff */
[----:B------:R-:W-:Y:S01]  /*0120*/  LOP3.LUT R3, R2, R15, RZ, 0xfc, !PT ;  /* 0x0000000f02037212 */ /* 0x000fe200078efcff */
[----:B------:R-:W-:Y:S01]  /*0130*/  IMAD.SHL.U32 R2, R0, 0x8, RZ ;  /* 0x0000000800027824 */ /* 0x000fe200078e00ff */
[----:B------:R-:W-:Y:S02]  /*0140*/  SHF.R.S32.HI R4, RZ, 0x1, R4 ;  /* 0x00000001ff047819 */ /* 0x000fe40000011404 */
[----:B------:R-:W-:Y:S02]  /*0150*/  LOP3.LUT R7, R6, 0x3e00, RZ, 0xc0, !PT ;  /* 0x00003e0006077812 */ /* 0x000fe400078ec0ff */
[----:B------:R-:W-:Y:S01]  /*0160*/  LOP3.LUT R5, R2, 0x1f00, RZ, 0xc0, !PT ;  /* 0x00001f0002057812 */ /* 0x000fe200078ec0ff */
[----:B------:R-:W-:Y:S01]  /*0170*/  IMAD.IADD R3, R3, 0x1, -R4 ;  /* 0x0000000103037824 */ /* 0x000fe200078e0a04 */
[--C-:B------:R-:W-:Y:S01]  /*0180*/  LOP3.LUT R6, R7, 0x1f, R0.reuse, 0xf8, !PT ;  /* 0x0000001f07067812 */ /* 0x100fe200078ef800 */
[----:B------:R0:W1:Y:S01]  /*0190*/  FLO.U32 R4, R14 ;  /* 0x0000000e00047300 */ /* 0x00006200000e0000 */
[----:B------:R-:W-:-:S04]  /*01a0*/  LOP3.LUT R5, R5, 0x1f, R0, 0xf8, !PT ;  /* 0x0000001f05057812 */ /* 0x000fc800078ef800 */
[C---:B------:R-:W-:Y:S02]  /*01b0*/  LOP3.LUT R7, R5.reuse, 0x60, RZ, 0xfc, !PT ;  /* 0x0000006005077812 */ /* 0x040fe400078efcff */
[C---:B------:R-:W-:Y:S02]  /*01c0*/  LOP3.LUT R8, R5.reuse, 0x80, RZ, 0xfc, !PT ;  /* 0x0000008005087812 */ /* 0x040fe400078efcff */
[C---:B------:R-:W-:Y:S02]  /*01d0*/  LOP3.LUT R9, R5.reuse, 0xa0, RZ, 0xfc, !PT ;  /* 0x000000a005097812 */ /* 0x040fe400078efcff */
[C---:B------:R-:W-:Y:S02]  /*01e0*/  LOP3.LUT R10, R5.reuse, 0xc0, RZ, 0xfc, !PT ;  /* 0x000000c0050a7812 */ /* 0x040fe400078efcff */
[----:B------:R-:W-:Y:S02]  /*01f0*/  LOP3.LUT R11, R5, 0xe0, RZ, 0xfc, !PT ;  /* 0x000000e0050b7812 */ /* 0x000fe400078efcff */
[----:B01234-:R-:W-:-:S07]  /*0200*/  LOP3.LUT R5, R6, 0xc0, RZ, 0xfc, !PT ;  /* 0x000000c006057812 */ /* 0x01ffce00078efcff */
.L_x_177:
[----:B--2---:R-:W-:Y:S01]  /*0210*/  LOP3.LUT R13, R2, 0x1f00, RZ, 0xc0, !PT ;  /* 0x00001f00020d7812 */ /* 0x004fe200078ec0ff */
[----:B------:R-:W-:Y:S01]  /*0220*/  BAR.SYNC.DEFER_BLOCKING 0x0 ;  /* 0x0000000000007b1d */ /* 0x000fe20000010000 */
[----:B------:R-:W-:Y:S01]  /*0230*/  VIADDMNMX R16, R3, -R12, 0x200, PT ;  /* 0x0000020003107446 */ /* 0x000fe2000380090c */
[----:B------:R-:W-:Y:S01]  /*0240*/  IMAD.MOV.U32 R19, RZ, RZ, 0x80 ;  /* 0x00000080ff137424 */ /* 0x000fe200078e00ff */
[----:B------:R-:W-:Y:S01]  /*0250*/  LOP3.LUT R13, R13, 0x1f, R0, 0xf8, !PT ;  /* 0x0000001f0d0d7812 */ /* 0x000fe200078ef800 */
[----:B------:R-:W-:Y:S01]  /*0260*/  IMAD.MOV.U32 R22, RZ, RZ, 0x80 ;  /* 0x00000080ff167424 */ /* 0x000fe200078e00ff */
[C---:B------:R-:W-:Y:S01]  /*0270*/  LOP3.LUT R25, R0.reuse, 0x3e0, RZ, 0xc0, !PT ;  /* 0x000003e000197812 */ /* 0x040fe200078ec0ff */
[----:B------:R-:W-:Y:S01]  /*0280*/  IMAD.MOV.U32 R23, RZ, RZ, 0x80 ;  /* 0x00000080ff177424 */ /* 0x000fe200078e00ff */
[----:B------:R-:W-:Y:S01]  /*0290*/  LOP3.LUT R15, R13, 0x20, RZ, 0xfc, !PT ;  /* 0x000000200d0f7812 */ /* 0x000fe200078efcff */
[----:B------:R-:W-:Y:S01]  /*02a0*/  IMAD.MOV.U32 R24, RZ, RZ, 0x80 ;  /* 0x00000080ff187424 */ /* 0x000fe200078e00ff */
[----:B------:R-:W-:-:S02]  /*02b0*/  LOP3.LUT R14, R0, 0x1f, RZ, 0xc0, !PT ;  /* 0x0000001f000e7812 */ /* 0x000fc400078ec0ff */
[-C--:B------:R-:W-:Y:S02]  /*02c0*/  ISETP.GE.AND P5, PT, R15, R16.reuse, PT ;  /* 0x000000100f00720c */ /* 0x080fe40003fa6270 */
[----:B------:R-:W-:Y:S01]  /*02d0*/  LOP3.LUT R13, R13, 0x40, RZ, 0xfc, !PT ;  /* 0x000000400d0d7812 */ /* 0x000fe200078efcff */
[----:B------:R-:W-:Y:S01]  /*02e0*/  IMAD R15, R25, 0x8, R14 ;  /* 0x00000008190f7824 */ /* 0x000fe200078e020e */
[-C--:B------:R-:W-:Y:S02]  /*02f0*/  ISETP.GE.AND P3, PT, R7, R16.reuse, PT ;  /* 0x000000100700720c */ /* 0x080fe40003f66270 */
[-C--:B------:R-:W-:Y:S02]  /*0300*/  ISETP.GE.AND P4, PT, R13, R16.reuse, PT ;  /* 0x000000100d00720c */ /* 0x080fe40003f86270 */
[----:B------:R-:W-:Y:S02]  /*0310*/  ISETP.GE.AND P6, PT, R15, R16, PT ;  /* 0x000000100f00720c */ /* 0x000fe40003fc6270 */
[----:B------:R-:W-:-:S02]  /*0320*/  SHF.R.S32.HI R13, RZ, 0x1f, R12 ;  /* 0x0000001fff0d7819 */ /* 0x000fc4000001140c */
[----:B------:R-:W-:Y:S02]  /*0330*/  IADD3 R14, P0, P1, R15, UR10, R12 ;  /* 0x0000000a0f0e7c10 */ /* 0x000fe4000f91e00c */
[-C--:B------:R-:W-:Y:S02]  /*0340*/  ISETP.GE.AND P2, PT, R8, R16.reuse, PT ;  /* 0x000000100800720c */ /* 0x080fe40003f46270 */
[----:B------:R-:W-:Y:S02]  /*0350*/  IADD3.X R15, PT, PT, RZ, UR11, R13, P0, P1 ;  /* 0x0000000bff0f7c10 */ /* 0x000fe400087e240d */
[-C--:B------:R-:W-:Y:S02]  /*0360*/  ISETP.GE.AND P1, PT, R9, R16.reuse, PT ;  /* 0x000000100900720c */ /* 0x080fe40003f26270 */
[-C--:B------:R-:W-:Y:S01]  /*0370*/  ISETP.GE.AND P0, PT, R10, R16.reuse, PT ;  /* 0x000000100a00720c */ /* 0x080fe20003f06270 */
[----:B------:R-:W2:Y:S01]  /*0380*/  @!P6 LDG.E.U8 R19, desc[UR8][R14.64] ;  /* 0x000000080e13e981 */ /* 0x000ea2000c1e1100 */
[----:B------:R-:W-:Y:S01]  /*0390*/  ISETP.GE.AND P6, PT, R11, R16, PT ;  /* 0x000000100b00720c */ /* 0x000fe20003fc6270 */
[----:B------:R-:W-:-:S02]  /*03a0*/  IMAD.MOV.U32 R18, RZ, RZ, 0x80 ;  /* 0x00000080ff127424 */ /* 0x000fc400078e00ff */
[----:B------:R-:W3:Y:S01]  /*03b0*/  @!P5 LDG.E.U8 R22, desc[UR8][R14.64+0x20] ;  /* 0x000020080e16d981 */ /* 0x000ee2000c1e1100 */
[----:B------:R-:W-:Y:S02]  /*03c0*/  IMAD.MOV.U32 R17, RZ, RZ, 0x80 ;  /* 0x00000080ff117424 */ /* 0x000fe400078e00ff */
[----:B------:R-:W-:Y:S01]  /*03d0*/  IMAD.MOV.U32 R21, RZ, RZ, 0x80 ;  /* 0x00000080ff157424 */ /* 0x000fe200078e00ff */
[----:B------:R-:W4:Y:S01]  /*03e0*/  @!P4 LDG.E.U8 R23, desc[UR8][R14.64+0x40] ;  /* 0x000040080e17c981 */ /* 0x000f22000c1e1100 */
[----:B------:R-:W-:-:S03]  /*03f0*/  IMAD.MOV.U32 R20, RZ, RZ, 0x80 ;  /* 0x00000080ff147424 */ /* 0x000fc600078e00ff */
[----:B------:R-:W5:Y:S04]  /*0400*/  @!P3 LDG.E.U8 R24, desc[UR8][R14.64+0x60] ;  /* 0x000060080e18b981 */ /* 0x000f68000c1e1100 */
[----:B------:R-:W5:Y:S04]  /*0410*/  @!P2 LDG.E.U8 R18, desc[UR8][R14.64+0x80] ;  /* 0x000080080e12a981 */ /* 0x000f68000c1e1100 */
[----:B------:R-:W5:Y:S04]  /*0420*/  @!P1 LDG.E.U8 R17, desc[UR8][R14.64+0xa0] ;  /* 0x0000a0080e119981 */ /* 0x000f68000c1e1100 */
[----:B------:R-:W5:Y:S04]  /*0430*/  @!P0 LDG.E.U8 R21, desc[UR8][R14.64+0xc0] ;  /* 0x0000c0080e158981 */ /* 0x000f68000c1e1100 */
[----:B------:R0:W5:Y:S01]  /*0440*/  @!P6 LDG.E.U8 R20, desc[UR8][R14.64+0xe0] ;  /* 0x0000e0080e14e981 */ /* 0x000162000c1e1100 */
[----:B------:R-:W1:Y:S01]  /*0450*/  S2UR UR6, SR_CgaCtaId ;  /* 0x00000000000679c3 */ /* 0x000e620000008800 */
[----:B------:R-:W-:Y:S01]  /*0460*/  LOP3.LUT R35, R2, 0x1f00, RZ, 0xc0, !PT ;  /* 0x00001f0002237812 */ /* 0x000fe200078ec0ff */
[----:B------:R-:W-:Y:S01]  /*0470*/  UMOV UR5, 0x400 ;  /* 0x0000040000057882 */ /* 0x000fe20000000000 */
[----:B------:R-:W0:Y:S01]  /*0480*/  S2R R30, SR_LANEID ;  /* 0x00000000001e7919 */ /* 0x000e220000000000 */
[----:B-1----:R-:W-:-:S02]  /*0490*/  ULEA UR7, UR6, UR5, 0x18 ;  /* 0x0000000506077291 */ /* 0x002fc4000f8ec0ff */
[----:B0-----:R-:W-:-:S04]  /*04a0*/  IMAD.IADD R16, R35, 0x1, R30 ;  /* 0x0000000123107824 */ /* 0x001fc800078e021e */
[C---:B------:R-:W-:Y:S01]  /*04b0*/  VIADD R13, R16.reuse, 0x20 ;  /* 0x00000020100d7836 */ /* 0x040fe20000000000 */
[CC--:B------:R-:W-:Y:S01]  /*04c0*/  LEA.HI.SX32 R26, R16.reuse, R16.reuse, 0x1b ;  /* 0x00000010101a7211 */ /* 0x0c0fe200078fdaff */
[C---:B------:R-:W-:Y:S02]  /*04d0*/  VIADD R27, R16.reuse, 0x40 ;  /* 0x00000040101b7836 */ /* 0x040fe40000000000 */
[----:B------:R-:W-:Y:S01]  /*04e0*/  VIADD R29, R16, 0x60 ;  /* 0x00000060101d7836 */ /* 0x000fe20000000000 */
[-C--:B------:R-:W-:Y:S01]  /*04f0*/  LEA.HI.SX32 R15, R13, R16.reuse, 0x1b ;  /* 0x000000100d0f7211 */ /* 0x080fe200078fdaff */
[----:B------:R-:W-:Y:S01]  /*0500*/  IMAD R34, R30, 0x7, R16 ;  /* 0x000000071e227824 */ /* 0x000fe200078e0210 */
[-C--:B------:R-:W-:Y:S01]  /*0510*/  LEA.HI.SX32 R14, R27, R16.reuse, 0x1b ;  /* 0x000000101b0e7211 */ /* 0x080fe200078fdaff */
[C---:B------:R-:W-:Y:S01]  /*0520*/  VIADD R27, R16.reuse, 0x80 ;  /* 0x00000080101b7836 */ /* 0x040fe20000000000 */
[----:B------:R-:W-:Y:S01]  /*0530*/  LEA.HI.SX32 R29, R29, R16, 0x1b ;  /* 0x000000101d1d7211 */ /* 0x000fe200078fdaff */
[----:B------:R-:W-:-:S02]  /*0540*/  VIADD R31, R16, 0xa0 ;  /* 0x000000a0101f7836 */ /* 0x000fc40000000000 */
[C---:B------:R-:W-:Y:S01]  /*0550*/  VIADD R33, R16.reuse, 0xc0 ;  /* 0x000000c010217836 */ /* 0x040fe20000000000 */
[-C--:B------:R-:W-:Y:S01]  /*0560*/  LEA.HI.SX32 R27, R27, R16.reuse, 0x1b ;  /* 0x000000101b1b7211 */ /* 0x080fe200078fdaff */
[----:B------:R-:W-:Y:S01]  /*0570*/  VIADD R37, R16, 0xe0 ;  /* 0x000000e010257836 */ /* 0x000fe20000000000 */
[----:B------:R-:W-:-:S04]  /*0580*/  LEA.HI.SX32 R28, R31, R16, 0x1b ;  /* 0x000000101f1c7211 */ /* 0x000fc800078fdaff */
[-C--:B------:R-:W-:Y:S02]  /*0590*/  LEA.HI.SX32 R31, R37, R16.reuse, 0x1b ;  /* 0x00000010251f7211 */ /* 0x080fe400078fdaff */
[----:B------:R-:W0:Y:S01]  /*05a0*/  LDC.64 R36, c[0x0][0x390] ;  /* 0x0000e400ff247b82 */ /* 0x000e220000000a00 */
[----:B--2---:R1:W-:Y:S04]  /*05b0*/  STS.U8 [R26+UR7], R19 ;  /* 0x000000131a007988 */ /* 0x0043e80008000007 */
[----:B---3--:R2:W-:Y:S04]  /*05c0*/  STS.U8 [R15+UR7+0x20], R22 ;  /* 0x000020160f007988 */ /* 0x0085e80008000007 */
[----:B----4-:R3:W-:Y:S01]  /*05d0*/  STS.U8 [R14+UR7+0x40], R23 ;  /* 0x000040170e007988 */ /* 0x0107e20008000007 */
[----:B-1----:R-:W-:-:S03]  /*05e0*/  LEA.HI.SX32 R26, R33, R16, 0x1b ;  /* 0x00000010211a7211 */ /* 0x002fc600078fdaff */
[----:B-----5:R-:W-:Y:S01]  /*05f0*/  STS.U8 [R29+UR7+0x60], R24 ;  /* 0x000060181d007988 */ /* 0x020fe20008000007 */
[----:B--2---:R-:W-:-:S03]  /*0600*/  VIADD R15, R34, 0x1 ;  /* 0x00000001220f7836 */ /* 0x004fc60000000000 */
[----:B------:R1:W-:Y:S01]  /*0610*/  STS.U8 [R27+UR7+0x80], R18 ;  /* 0x000080121b007988 */ /* 0x0003e20008000007 */
[-C--:B---3--:R-:W-:Y:S01]  /*0620*/  LEA.HI.SX32 R14, R34, R34.reuse, 0x1b ;  /* 0x00000022220e7211 */ /* 0x088fe200078fdaff */
[----:B------:R-:W-:Y:S01]  /*0630*/  IMAD.IADD R23, R2, 0x1, R12 ;  /* 0x0000000102177824 */ /* 0x000fe200078e020c */
[----:B------:R-:W-:Y:S01]  /*0640*/  LEA.HI.SX32 R22, R15, R34, 0x1b ;  /* 0x000000220f167211 */ /* 0x000fe200078fdaff */
[----:B------:R-:W-:Y:S03]  /*0650*/  STS.U8 [R28+UR7+0xa0], R17 ;  /* 0x0000a0111c007988 */ /* 0x000fe60008000007 */
[----:B------:R-:W-:Y:S01]  /*0660*/  SHF.R.U32.HI R23, RZ, R4, R23 ;  /* 0x00000004ff177219 */ /* 0x000fe20000011617 */
[----:B------:R-:W-:Y:S01]  /*0670*/  STS.U8 [R26+UR7+0xc0], R21 ;  /* 0x0000c0151a007988 */ /* 0x000fe20008000007 */
[----:B-1----:R-:W1:Y:S03]  /*0680*/  LDC.64 R18, c[0x4][0x8] ;  /* 0x01000200ff127b82 */ /* 0x002e660000000a00 */
[----:B------:R-:W-:Y:S01]  /*0690*/  STS.U8 [R31+UR7+0xe0], R20 ;  /* 0x0000e0141f007988 */ /* 0x000fe20008000007 */
[----:B------:R-:W-:-:S03]  /*06a0*/  NOP ;  /* 0x0000000000007918 */ /* 0x000fc60000000000 */
[----:B------:R-:W2:Y:S01]  /*06b0*/  LDS.U8 R22, [R22+UR7+0x1] ;  /* 0x0000010716167984 */ /* 0x000ea20008000000 */
[----:B0-----:R-:W-:-:S03]  /*06c0*/  IMAD.WIDE.U32 R36, R23, 0x4, R36 ;  /* 0x0000000417247825 */ /* 0x001fc600078e0024 */
[----:B------:R-:W0:Y:S04]  /*06d0*/  LDS.U8 R14, [R14+UR7] ;  /* 0x000000070e0e7984 */ /* 0x000e280008000000 */
[----:B------:R3:W4:Y:S01]  /*06e0*/  LDG.E.CONSTANT R37, desc[UR8][R36.64] ;  /* 0x0000000824257981 */ /* 0x000722000c1e9900 */
[----:B--2---:R-:W-:Y:S01]  /*06f0*/  IMAD.SHL.U32 R21, R22, 0x4, RZ ;  /* 0x0000000416157824 */ /* 0x004fe200078e00ff */
[----:B------:R-:W-:Y:S01]  /*0700*/  SHF.R.U32.HI R23, RZ, 0x4, R22 ;  /* 0x00000004ff177819 */ /* 0x000fe20000011616 */
[----:B0-----:R-:W-:-:S03]  /*0710*/  IMAD.SHL.U32 R17, R14, 0x4, RZ ;  /* 0x000000040e117824 */ /* 0x001fc600078e00ff */
[----:B------:R-:W-:Y:S02]  /*0720*/  LOP3.LUT R21, R21, 0x3c, RZ, 0xc0, !PT ;  /* 0x0000003c15157812 */ /* 0x000fe400078ec0ff */
[----:B------:R-:W-:Y:S02]  /*0730*/  SHF.R.U32.HI R27, RZ, 0x4, R14 ;  /* 0x00000004ff1b7819 */ /* 0x000fe4000001160e */
[----:B------:R-:W-:Y:S01]  /*0740*/  IADD3 R20, P1, PT, R21, UR12, RZ ;  /* 0x0000000c15147c10 */ /* 0x000fe2000ff3e0ff */
[----:B-1----:R-:W-:Y:S01]  /*0750*/  IMAD.WIDE.U32 R22, R23, 0x4, R18 ;  /* 0x0000000417167825 */ /* 0x002fe200078e0012 */
[----:B------:R-:W-:-:S03]  /*0760*/  LOP3.LUT R17, R17, 0x3c, RZ, 0xc0, !PT ;  /* 0x0000003c11117812 */ /* 0x000fc600078ec0ff */
[----:B------:R-:W-:Y:S01]  /*0770*/  IMAD.X R21, RZ, RZ, UR13, P1 ;  /* 0x0000000dff157e24 */ /* 0x000fe200088e06ff */
[----:B------:R-:W-:Y:S02]  /*0780*/  IADD3 R28, P0, PT, R17, UR12, RZ ;  /* 0x0000000c111c7c10 */ /* 0x000fe4000ff1e0ff */
[----:B------:R-:W4:Y:S01]  /*0790*/  LDG.E R17, desc[UR8][R22.64] ;  /* 0x0000000816117981 */ /* 0x000f22000c1e1900 */
[----:B------:R-:W-:-:S03]  /*07a0*/  IMAD.WIDE.U32 R26, R27, 0x4, R18 ;  /* 0x000000041b1a7825 */ /* 0x000fc600078e0012 */
[----:B------:R-:W2:Y:S01]  /*07b0*/  LDG.E R33, desc[UR8][R20.64] ;  /* 0x0000000814217981 */ /* 0x000ea2000c1e1900 */
[----:B------:R-:W-:-:S05]  /*07c0*/  IMAD.X R29, RZ, RZ, UR13, P0 ;  /* 0x0000000dff1d7e24 */ /* 0x000fca00080e06ff */
[----:B------:R-:W5:Y:S04]  /*07d0*/  LDG.E R31, desc[UR8][R28.64] ;  /* 0x000000081c1f7981 */ /* 0x000f68000c1e1900 */
[----:B------:R0:W5:Y:S01]  /*07e0*/  LDG.E R29, desc[UR8][R26.64] ;  /* 0x000000081a1d7981 */ /* 0x000162000c1e1900 */
[C---:B------:R-:W-:Y:S02]  /*07f0*/  VIADD R14, R34.reuse, 0x2 ;  /* 0x00000002220e7836 */ /* 0x040fe40000000000 */
[----:B------:R-:W-:-:S03]  /*0800*/  VIADD R24, R34, 0x3 ;  /* 0x0000000322187836 */ /* 0x000fc60000000000 */
[-C--:B------:R-:W-:Y:S01]  /*0810*/  LEA.HI.SX32 R14, R14, R34.reuse, 0x1b ;  /* 0x000000220e0e7211 */ /* 0x080fe200078fdaff */
[----:B------:R-:W-:Y:S01]  /*0820*/  VIADD R32, R34, 0x4 ;  /* 0x0000000422207836 */ /* 0x000fe20000000000 */
[----:B------:R-:W-:-:S04]  /*0830*/  LEA.HI.SX32 R24, R24, R34, 0x1b ;  /* 0x0000002218187211 */ /* 0x000fc800078fdaff */
[----:B------:R-:W1:Y:S01]  /*0840*/  LDS.U8 R14, [R14+UR7+0x2] ;  /* 0x000002070e0e7984 */ /* 0x000e620008000000 */
[----:B------:R-:W-:-:S03]  /*0850*/  LEA.HI.SX32 R32, R32, R34, 0x1b ;  /* 0x0000002220207211 */ /* 0x000fc600078fdaff */
[----:B---3--:R-:W3:Y:S01]  /*0860*/  LDS.U8 R36, [R24+UR7+0x3] ;  /* 0x0000030718247984 */ /* 0x008ee20008000000 */
[----:B0-----:R-:W-:-:S03]  /*0870*/  VIADD R27, R34, 0x5 ;  /* 0x00000005221b7836 */ /* 0x001fc60000000000 */
[----:B------:R-:W0:Y:S02]  /*0880*/  LDS.U8 R32, [R32+UR7+0x4] ;  /* 0x0000040720207984 */ /* 0x000e240008000000 */
[----:B------:R-:W-:-:S05]  /*0890*/  LEA.HI.SX32 R27, R27, R34, 0x1b ;  /* 0x000000221b1b7211 */ /* 0x000fca00078fdaff */
[----:B------:R-:W0:Y:S01]  /*08a0*/  LDS.U8 R28, [R27+UR7+0x5] ;  /* 0x000005071b1c7984 */ /* 0x000e220008000000 */
[----:B------:R-:W-:Y:S02]  /*08b0*/  IMAD.IADD R30, R25, 0x1, R30 ;  /* 0x00000001191e7824 */ /* 0x000fe400078e021e */
[----:B-1----:R-:W-:Y:S02]  /*08c0*/  IMAD.SHL.U32 R20, R14, 0x4, RZ ;  /* 0x000000040e147824 */ /* 0x002fe400078e00ff */
[----:B---3--:R-:W-:-:S03]  /*08d0*/  IMAD.SHL.U32 R21, R36, 0x4, RZ ;  /* 0x0000000424157824 */ /* 0x008fc600078e00ff */
[----:B------:R-:W-:-:S04]  /*08e0*/  LOP3.LUT R20, R20, 0x3c, RZ, 0xc0, !PT ;  /* 0x0000003c14147812 */ /* 0x000fc800078ec0ff */
[----:B------:R-:W-:Y:S01]  /*08f0*/  IADD3 R20, P0, PT, R20, UR12, RZ ;  /* 0x0000000c14147c10 */ /* 0x000fe2000ff1e0ff */
[----:B0-----:R-:W-:Y:S01]  /*0900*/  IMAD.SHL.U32 R24, R32, 0x4, RZ ;  /* 0x0000000420187824 */ /* 0x001fe200078e00ff */
[----:B------:R-:W-:-:S03]  /*0910*/  LOP3.LUT R22, R21, 0x3c, RZ, 0xc0, !PT ;  /* 0x0000003c15167812 */ /* 0x000fc600078ec0ff */
[----:B------:R-:W-:Y:S01]  /*0920*/  IMAD.X R21, RZ, RZ, UR13, P0 ;  /* 0x0000000dff157e24 */ /* 0x000fe200080e06ff */
[----:B------:R-:W-:Y:S02]  /*0930*/  IADD3 R22, P0, PT, R22, UR12, RZ ;  /* 0x0000000c16167c10 */ /* 0x000fe4000ff1e0ff */
[----:B------:R-:W-:Y:S01]  /*0940*/  LOP3.LUT R24, R24, 0x3c, RZ, 0xc0, !PT ;  /* 0x0000003c18187812 */ /* 0x000fe200078ec0ff */
[----:B------:R-:W-:Y:S01]  /*0950*/  IMAD.SHL.U32 R25, R28, 0x4, RZ ;  /* 0x000000041c197824 */ /* 0x000fe200078e00ff */
[----:B------:R-:W3:Y:S01]  /*0960*/  LDG.E R20, desc[UR8][R20.64] ;  /* 0x0000000814147981 */ /* 0x000ee2000c1e1900 */
[----:B------:R-:W-:Y:S01]  /*0970*/  IMAD.X R23, RZ, RZ, UR13, P0 ;  /* 0x0000000dff177e24 */ /* 0x000fe200080e06ff */
[----:B------:R-:W-:Y:S02]  /*0980*/  IADD3 R24, P0, PT, R24, UR12, RZ ;  /* 0x0000000c18187c10 */ /* 0x000fe4000ff1e0ff */
[----:B------:R-:W-:-:S03]  /*0990*/  LOP3.LUT R26, R25, 0x3c, RZ, 0xc0, !PT ;  /* 0x0000003c191a7812 */ /* 0x000fc600078ec0ff */
[----:B------:R-:W-:Y:S01]  /*09a0*/  IMAD.X R25, RZ, RZ, UR13, P0 ;  /* 0x0000000dff197e24 */ /* 0x000fe200080e06ff */
[----:B------:R0:W3:Y:S04]  /*09b0*/  LDG.E R21, desc[UR8][R22.64] ;  /* 0x0000000816157981 */ /* 0x0000e8000c1e1900 */
[----:B------:R1:W3:Y:S01]  /*09c0*/  LDG.E R24, desc[UR8][R24.64] ;  /* 0x0000000818187981 */ /* 0x0002e2000c1e1900 */
[----:B0-----:R-:W-:-:S05]  /*09d0*/  VIADD R23, R34, 0x6 ;  /* 0x0000000622177836 */ /* 0x001fca0000000000 */
[----:B-1----:R-:W-:-:S06]  /*09e0*/  LEA.HI.SX32 R25, R23, R34, 0x1b ;  /* 0x0000002217197211 */ /* 0x002fcc00078fdaff */
[----:B------:R-:W0:Y:S01]  /*09f0*/  LDS.U8 R25, [R25+UR7+0x6] ;  /* 0x0000060719197984 */ /* 0x000e220008000000 */
[----:B------:R-:W-:Y:S02]  /*0a00*/  SHF.R.U32.HI R23, RZ, 0x4, R14 ;  /* 0x00000004ff177819 */ /* 0x000fe4000001160e */
[----:B------:R-:W-:-:S05]  /*0a10*/  IADD3 R26, P0, PT, R26, UR12, RZ ;  /* 0x0000000c1a1a7c10 */ /* 0x000fca000ff1e0ff */
[----:B------:R-:W-:-:S05]  /*0a20*/  IMAD.X R27, RZ, RZ, UR13, P0 ;  /* 0x0000000dff1b7e24 */ /* 0x000fca00080e06ff */
[----:B------:R-:W3:Y:S01]  /*0a30*/  LDG.E R26, desc[UR8][R26.64] ;  /* 0x000000081a1a7981 */ /* 0x000ee2000c1e1900 */
[----:B------:R-:W-:Y:S02]  /*0a40*/  IMAD.IADD R15, R34, 0x1, R15 ;  /* 0x00000001220f7824 */ /* 0x000fe400078e020f */
[C---:B----4-:R-:W-:Y:S01]  /*0a50*/  FMUL.FTZ R22, R37.reuse, R17 ;  /* 0x0000001125167220 */ /* 0x050fe20000410000 */
[----:B--2---:R-:W-:-:S05]  /*0a60*/  FMUL.FTZ R33, R37, R33 ;  /* 0x0000002125217220 */ /* 0x004fca0000410000 */
[----:B------:R-:W-:Y:S01]  /*0a70*/  F2FP.BF16.F32.PACK_AB R14, R33, R22 ;  /* 0x00000016210e723e */ /* 0x000fe200000010ff */
[----:B------:R-:W-:Y:S01]  /*0a80*/  IMAD.WIDE.U32 R22, R23, 0x4, R18 ;  /* 0x0000000417167825 */ /* 0x000fe200078e0012 */
[----:B------:R-:W-:-:S03]  /*0a90*/  SHF.R.U32.HI R33, RZ, 0x4, R36 ;  /* 0x00000004ff217819 */ /* 0x000fc60000011624 */
[C---:B-----5:R-:W-:Y:S01]  /*0aa0*/  FMUL.FTZ R17, R37.reuse, R31 ;  /* 0x0000001f25117220 */ /* 0x060fe20000410000 */
[----:B------:R0:W2:Y:S01]  /*0ab0*/  LDG.E R36, desc[UR8][R22.64] ;  /* 0x0000000816247981 */ /* 0x0000a2000c1e1900 */
[----:B------:R-:W-:Y:S01]  /*0ac0*/  FMUL.FTZ R29, R37, R29 ;  /* 0x0000001d251d7220 */ /* 0x000fe20000410000 */
[----:B0-----:R-:W-:-:S04]  /*0ad0*/  IMAD.SHL.U32 R22, R25, 0x4, RZ ;  /* 0x0000000419167824 */ /* 0x001fc800078e00ff */
[----:B------:R-:W-:Y:S02]  /*0ae0*/  F2FP.BF16.F32.PACK_AB R17, R17, R29 ;  /* 0x0000001d1111723e */ /* 0x000fe400000010ff */
[----:B------:R-:W-:Y:S02]  /*0af0*/  SHF.R.U32.HI R29, RZ, 0x4, R32 ;  /* 0x00000004ff1d7819 */ /* 0x000fe40000011620 */
[----:B------:R-:W-:Y:S01]  /*0b00*/  LOP3.LUT R22, R22, 0x3c, RZ, 0xc0, !PT ;  /* 0x0000003c16167812 */ /* 0x000fe200078ec0ff */
[----:B------:R-:W-:Y:S01]  /*0b10*/  IMAD.WIDE.U32 R32, R33, 0x4, R18 ;  /* 0x0000000421207825 */ /* 0x000fe200078e0012 */
[----:B------:R-:W-:Y:S02]  /*0b20*/  SHF.R.U32.HI R23, RZ, 0x4, R28 ;  /* 0x00000004ff177819 */ /* 0x000fe4000001161c */
[----:B------:R-:W-:Y:S01]  /*0b30*/  IADD3 R22, P0, PT, R22, UR12, RZ ;  /* 0x0000000c16167c10 */ /* 0x000fe2000ff1e0ff */
[----:B------:R-:W-:Y:S01]  /*0b40*/  IMAD.WIDE.U32 R28, R29, 0x4, R18 ;  /* 0x000000041d1c7825 */ /* 0x000fe200078e0012 */
[----:B------:R0:W4:Y:S01]  /*0b50*/  LDG.E R31, desc[UR8][R32.64] ;  /* 0x00000008201f7981 */ /* 0x000122000c1e1900 */
[----:B------:R-:W-:-:S03]  /*0b60*/  SHF.R.U32.HI R25, RZ, 0x4, R25 ;  /* 0x00000004ff197819 */ /* 0x000fc60000011619 */
[----:B------:R1:W5:Y:S01]  /*0b70*/  LDG.E R27, desc[UR8][R28.64] ;  /* 0x000000081c1b7981 */ /* 0x000362000c1e1900 */
[----:B0-----:R-:W-:-:S04]  /*0b80*/  IMAD.WIDE.U32 R32, R23, 0x4, R18 ;  /* 0x0000000417207825 */ /* 0x001fc800078e0012 */
[----:B------:R-:W-:Y:S02]  /*0b90*/  IMAD.X R23, RZ, RZ, UR13, P0 ;  /* 0x0000000dff177e24 */ /* 0x000fe400080e06ff */
[----:B-1----:R-:W-:Y:S01]  /*0ba0*/  IMAD.WIDE.U32 R28, R25, 0x4, R18 ;  /* 0x00000004191c7825 */ /* 0x002fe200078e0012 */
[----:B------:R-:W5:Y:S04]  /*0bb0*/  LDG.E R32, desc[UR8][R32.64] ;  /* 0x0000000820207981 */ /* 0x000f68000c1e1900 */
[----:B------:R0:W5:Y:S04]  /*0bc0*/  LDG.E R25, desc[UR8][R22.64] ;  /* 0x0000000816197981 */ /* 0x000168000c1e1900 */
[----:B------:R1:W5:Y:S01]  /*0bd0*/  LDG.E R28, desc[UR8][R28.64] ;  /* 0x000000081c1c7981 */ /* 0x000362000c1e1900 */
[----:B0-----:R-:W-:-:S05]  /*0be0*/  VIADD R23, R34, 0x7 ;  /* 0x0000000722177836 */ /* 0x001fca0000000000 */
[----:B-1----:R-:W-:-:S06]  /*0bf0*/  LEA.HI.SX32 R29, R23, R34, 0x1b ;  /* 0x00000022171d7211 */ /* 0x002fcc00078fdaff */
[----:B------:R-:W0:Y:S02]  /*0c00*/  LDS.U8 R29, [R29+UR7+0x7] ;  /* 0x000007071d1d7984 */ /* 0x000e240008000000 */
[----:B0-----:R-:W-:Y:S01]  /*0c10*/  IMAD.SHL.U32 R34, R29, 0x4, RZ ;  /* 0x000000041d227824 */ /* 0x001fe200078e00ff */
[----:B------:R-:W-:-:S04]  /*0c20*/  SHF.R.U32.HI R33, RZ, 0x4, R29 ;  /* 0x00000004ff217819 */ /* 0x000fc8000001161d */
[----:B------:R-:W-:Y:S01]  /*0c30*/  LOP3.LUT R34, R34, 0x3c, RZ, 0xc0, !PT ;  /* 0x0000003c22227812 */ /* 0x000fe200078ec0ff */
[----:B------:R-:W-:-:S03]  /*0c40*/  IMAD.WIDE.U32 R22, R33, 0x4, R18 ;  /* 0x0000000421167825 */ /* 0x000fc600078e0012 */
[----:B------:R-:W-:Y:S02]  /*0c50*/  IADD3 R18, P0, PT, R34, UR12, RZ ;  /* 0x0000000c22127c10 */ /* 0x000fe4000ff1e0ff */
[----:B------:R3:W5:Y:S03]  /*0c60*/  LDG.E R34, desc[UR8][R22.64] ;  /* 0x0000000816227981 */ /* 0x000766000c1e1900 */
[----:B------:R-:W-:-:S05]  /*0c70*/  IMAD.X R19, RZ, RZ, UR13, P0 ;  /* 0x0000000dff137e24 */ /* 0x000fca00080e06ff */
[----:B------:R0:W5:Y:S01]  /*0c80*/  LDG.E R18, desc[UR8][R18.64] ;  /* 0x0000000812127981 */ /* 0x000162000c1e1900 */
[----:B------:R-:W-:Y:S01]  /*0c90*/  UIADD3 UR5, UPT, UPT, UR5, 0x210, URZ ;  /* 0x0000021005057890 */ /* 0x000fe2000fffe0ff */
[----:B------:R-:W-:-:S03]  /*0ca0*/  IMAD.SHL.U32 R30, R30, 0x10, RZ ;  /* 0x000000101e1e7824 */ /* 0x000fc600078e00ff */
[----:B------:R-:W-:Y:S02]  /*0cb0*/  ULEA UR5, UR6, UR5, 0x18 ;  /* 0x0000000506057291 */ /* 0x000fe4000f8ec0ff */
[----:B------:R-:W-:Y:S01]  /*0cc0*/  LEA.HI.SX32 R29, R30, R30, 0x1b ;  /* 0x0000001e1e1d7211 */ /* 0x000fe200078fdaff */
[----:B---3--:R-:W-:Y:S01]  /*0cd0*/  FMUL.FTZ R23, R37, R20 ;  /* 0x0000001425177220 */ /* 0x008fe20000410000 */
[C---:B------:R-:W-:Y:S02]  /*0ce0*/  PRMT R22, R17.reuse, 0x7632, R22 ;  /* 0x0000763211167816 */ /* 0x040fe40000000016 */
[----:B0-----:R-:W-:Y:S01]  /*0cf0*/  PRMT R19, R17, 0x7610, R19 ;  /* 0x0000761011137816 */ /* 0x001fe20000000013 */
[----:B------:R-:W-:Y:S01]  /*0d00*/  VIADD R17, R15, 0x1 ;  /* 0x000000010f117836 */ /* 0x000fe20000000000 */
[----:B------:R-:W-:Y:S01]  /*0d10*/  LEA R29, R29, UR5, 0x1 ;  /* 0x000000051d1d7c11 */ /* 0x000fe2000f8e08ff */
[----:B------:R-:W-:Y:S01]  /*0d20*/  BAR.SYNC.DEFER_BLOCKING 0x0 ;  /* 0x0000000000007b1d */ /* 0x000fe20000010000 */
[-C--:B------:R-:W-:Y:S01]  /*0d30*/  LEA.HI.SX32 R33, R15, R30.reuse, 0x1b ;  /* 0x0000001e0f217211 */ /* 0x080fe200078fdaff */
[----:B------:R-:W-:Y:S01]  /*0d40*/  FMUL.FTZ R20, R37, R21 ;  /* 0x0000001525147220 */ /* 0x000fe20000410000 */
[----:B------:R-:W-:Y:S01]  /*0d50*/  LEA.HI.SX32 R17, R17, R30, 0x1b ;  /* 0x0000001e11117211 */ /* 0x000fe200078fdaff */
[----:B------:R-:W-:Y:S01]  /*0d60*/  VIADD R21, R15, 0x2 ;  /* 0x000000020f157836 */ /* 0x000fe20000000000 */
[----:B------:R-:W-:-:S02]  /*0d70*/  LEA R33, R33, UR5, 0x1 ;  /* 0x0000000521217c11 */ /* 0x000fc4000f8e08ff */
[----:B------:R-:W-:Y:S01]  /*0d80*/  LEA R17, R17, UR5, 0x1 ;  /* 0x0000000511117c11 */ /* 0x000fe2000f8e08ff */
[----:B------:R-:W-:Y:S01]  /*0d90*/  FMUL.FTZ R24, R37, R24 ;  /* 0x0000001825187220 */ /* 0x000fe20000410000 */
[----:B------:R-:W-:Y:S01]  /*0da0*/  LEA.HI.SX32 R21, R21, R30, 0x1b ;  /* 0x0000001e15157211 */ /* 0x000fe200078fdaff */
[----:B------:R0:W-:Y:S02]  /*0db0*/  STS.U16 [R29], R19 ;  /* 0x000000131d007388 */ /* 0x0001e40000000400 */
[----:B0-----:R-:W-:Y:S02]  /*0dc0*/  VIADD R29, R15, 0x4 ;  /* 0x000000040f1d7836 */ /* 0x001fe40000000000 */
[----:B------:R-:W-:Y:S01]  /*0dd0*/  FMUL.FTZ R19, R37, R26 ;  /* 0x0000001a25137220 */ /* 0x000fe20000410000 */
[----:B------:R0:W-:Y:S02]  /*0de0*/  STS.U16 [R33+0x2], R22 ;  /* 0x0000021621007388 */ /* 0x0001e40000000400 */
[----:B------:R-:W-:-:S02]  /*0df0*/  LEA.HI.SX32 R29, R29, R30, 0x1b ;  /* 0x0000001e1d1d7211 */ /* 0x000fc400078fdaff */
[----:B------:R1:W-:Y:S01]  /*0e00*/  STS.U16 [R17+0x4], R14 ;  /* 0x0000040e11007388 */ /* 0x0003e20000000400 */
[----:B0-----:R-:W-:Y:S01]  /*0e10*/  VIADD R33, R15, 0x5 ;  /* 0x000000050f217836 */ /* 0x001fe20000000000 */
[----:B-1----:R-:W-:Y:S01]  /*0e20*/  LEA R17, R21, UR5, 0x1 ;  /* 0x0000000515117c11 */ /* 0x002fe2000f8e08ff */
[----:B------:R-:W-:-:S03]  /*0e30*/  VIADD R26, R15, 0x7 ;  /* 0x000000070f1a7836 */ /* 0x000fc60000000000 */
[----:B------:R-:W-:Y:S01]  /*0e40*/  LEA.HI.SX32 R33, R33, R30, 0x1b ;  /* 0x0000001e21217211 */ /* 0x000fe200078fdaff */
[C---:B------:R-:W-:Y:S01]  /*0e50*/  IMAD.IADD R16, R35.reuse, 0x1, R16 ;  /* 0x0000000123107824 */ /* 0x040fe200078e0210 */
[----:B------:R-:W-:Y:S01]  /*0e60*/  ISETP.NE.AND P0, PT, R0, RZ, PT ;  /* 0x000000ff0000720c */ /* 0x000fe20003f05270 */
[----:B------:R-:W-:Y:S01]  /*0e70*/  IMAD.IADD R13, R35, 0x1, R13 ;  /* 0x00000001230d7824 */ /* 0x000fe200078e020d */
[----:B------:R-:W-:Y:S01]  /*0e80*/  LEA R22, R33, UR5, 0x1 ;  /* 0x0000000521167c11 */ /* 0x000fe2000f8e08ff */
[C---:B------:R-:W-:Y:S02]  /*0e90*/  VIADD R35, R15.reuse, 0xa ;  /* 0x0000000a0f237836 */ /* 0x040fe40000000000 */
[C---:B------:R-:W-:Y:S02]  /*0ea0*/  VIADD R21, R15.reuse, 0xb ;  /* 0x0000000b0f157836 */ /* 0x040fe40000000000 */
[----:B------:R-:W-:-:S03]  /*0eb0*/  VIADD R33, R15, 0xc ;  /* 0x0000000c0f217836 */ /* 0x000fc60000000000 */
[----:B------:R-:W-:-:S04]  /*0ec0*/  LEA.HI.SX32 R21, R21, R30, 0x1b ;  /* 0x0000001e15157211 */ /* 0x000fc800078fdaff */
[----:B------:R-:W-:Y:S01]  /*0ed0*/  LEA R21, R21, UR5, 0x1 ;  /* 0x0000000515157c11 */ /* 0x000fe2000f8e08ff */
[----:B--2---:R-:W-:-:S05]  /*0ee0*/  FMUL.FTZ R36, R37, R36 ;  /* 0x0000002425247220 */ /* 0x004fca0000410000 */
[----:B------:R-:W-:Y:S01]  /*0ef0*/  F2FP.BF16.F32.PACK_AB R36, R23, R36 ;  /* 0x000000241724723e */ /* 0x000fe200000010ff */
[----:B------:R-:W-:-:S05]  /*0f00*/  VIADD R23, R15, 0x3 ;  /* 0x000000030f177836 */ /* 0x000fca0000000000 */
[----:B------:R-:W-:Y:S01]  /*0f10*/  LEA.HI.SX32 R23, R23, R30, 0x1b ;  /* 0x0000001e17177211 */ /* 0x000fe200078fdaff */
[C---:B----4-:R-:W-:Y:S01]  /*0f20*/  FMUL.FTZ R31, R37.reuse, R31 ;  /* 0x0000001f251f7220 */ /* 0x050fe20000410000 */
[----:B-----5:R-:W-:-:S04]  /*0f30*/  FMUL.FTZ R27, R37, R27 ;  /* 0x0000001b251b7220 */ /* 0x020fc80000410000 */
[----:B------:R-:W-:Y:S02]  /*0f40*/  F2FP.BF16.F32.PACK_AB R31, R20, R31 ;  /* 0x0000001f141f723e */ /* 0x000fe400000010ff */
[----:B------:R-:W-:Y:S02]  /*0f50*/  LEA R20, R29, UR5, 0x1 ;  /* 0x000000051d147c11 */ /* 0x000fe4000f8e08ff */
[----:B------:R-:W-:Y:S01]  /*0f60*/  PRMT R29, R36, 0x7610, R29 ;  /* 0x00007610241d7816 */ /* 0x000fe2000000001d */
[C---:B------:R-:W-:Y:S01]  /*0f70*/  FMUL.FTZ R32, R37.reuse, R32 ;  /* 0x0000002025207220 */ /* 0x040fe20000410000 */
[C---:B------:R-:W-:Y:S01]  /*0f80*/  FMUL.FTZ R25, R37.reuse, R25 ;  /* 0x0000001925197220 */ /* 0x040fe20000410000 */
[----:B------:R-:W-:Y:S01]  /*0f90*/  FMUL.FTZ R28, R37, R28 ;  /* 0x0000001c251c7220 */ /* 0x000fe20000410000 */
[----:B------:R-:W-:Y:S02]  /*0fa0*/  F2FP.BF16.F32.PACK_AB R24, R24, R27 ;  /* 0x0000001b1818723e */ /* 0x000fe400000010ff */
[----:B------:R-:W-:-:S02]  /*0fb0*/  F2FP.BF16.F32.PACK_AB R19, R19, R32 ;  /* 0x000000201313723e */ /* 0x000fc400000010ff */
[----:B------:R-:W-:Y:S02]  /*0fc0*/  PRMT R27, R24, 0x7632, R27 ;  /* 0x00007632181b7816 */ /* 0x000fe4000000001b */
[----:B------:R-:W-:Y:S01]  /*0fd0*/  F2FP.BF16.F32.PACK_AB R25, R25, R28 ;  /* 0x0000001c1919723e */ /* 0x000fe200000010ff */
[C---:B------:R-:W-:Y:S02]  /*0fe0*/  VIADD R32, R16.reuse, 0xe0 ;  /* 0x000000e010207836 */ /* 0x040fe40000000000 */
[----:B------:R-:W-:-:S05]  /*0ff0*/  VIADD R28, R16, 0x100 ;  /* 0x00000100101c7836 */ /* 0x000fca0000000000 */
[----:B------:R-:W-:Y:S01]  /*1000*/  LEA.HI.SX32 R28, R28, R16, 0x1b ;  /* 0x000000101c1c7211 */ /* 0x000fe200078fdaff */
[C---:B------:R-:W-:Y:S01]  /*1010*/  FMUL.FTZ R34, R37.reuse, R34 ;  /* 0x0000002225227220 */ /* 0x040fe20000410000 */
[----:B------:R-:W-:Y:S01]  /*1020*/  FMUL.FTZ R37, R37, R18 ;  /* 0x0000001225257220 */ /* 0x000fe20000410000 */
[----:B------:R-:W-:Y:S02]  /*1030*/  LEA R18, R23, UR5, 0x1 ;  /* 0x0000000517127c11 */ /* 0x000fe4000f8e08ff */
[----:B------:R-:W-:Y:S02]  /*1040*/  PRMT R23, R14, 0x7632, R23 ;  /* 0x000076320e177816 */ /* 0x000fe40000000017 */
[----:B------:R-:W-:-:S03]  /*1050*/  PRMT R14, R36, 0x7632, R14 ;  /* 0x00007632240e7816 */ /* 0x000fc6000000000e */
[----:B------:R0:W-:Y:S04]  /*1060*/  STS.U16 [R17+0x6], R23 ;  /* 0x0000061711007388 */ /* 0x0001e80000000400 */
[----:B------:R1:W-:Y:S01]  /*1070*/  STS.U16 [R18+0x8], R29 ;  /* 0x0000081d12007388 */ /* 0x0003e20000000400 */
[----:B------:R-:W-:-:S03]  /*1080*/  VIADD R36, R15, 0x8 ;  /* 0x000000080f247836 */ /* 0x000fc60000000000 */
[----:B------:R2:W-:Y:S01]  /*1090*/  STS.U16 [R20+0xa], R14 ;  /* 0x00000a0e14007388 */ /* 0x0005e20000000400 */
[C---:B0-----:R-:W-:Y:S02]  /*10a0*/  VIADD R23, R15.reuse, 0xd ;  /* 0x0000000d0f177836 */ /* 0x041fe40000000000 */
[C---:B-1----:R-:W-:Y:S02]  /*10b0*/  VIADD R18, R15.reuse, 0x9 ;  /* 0x000000090f127836 */ /* 0x042fe40000000000 */
[C---:B--2---:R-:W-:Y:S02]  /*10c0*/  VIADD R14, R15.reuse, 0x6 ;  /* 0x000000060f0e7836 */ /* 0x044fe40000000000 */
[----:B------:R-:W-:Y:S01]  /*10d0*/  VIADD R29, R15, 0xe ;  /* 0x0000000e0f1d7836 */ /* 0x000fe20000000000 */
[-C--:B------:R-:W-:Y:S02]  /*10e0*/  LEA.HI.SX32 R15, R26, R30.reuse, 0x1b ;  /* 0x0000001e1a0f7211 */ /* 0x080fe400078fdaff */
[----:B------:R-:W-:-:S02]  /*10f0*/  LEA.HI.SX32 R14, R14, R30, 0x1b ;  /* 0x0000001e0e0e7211 */ /* 0x000fc400078fdaff */
[-C--:B------:R-:W-:Y:S02]  /*1100*/  LEA.HI.SX32 R17, R36, R30.reuse, 0x1b ;  /* 0x0000001e24117211 */ /* 0x080fe400078fdaff */
[----:B------:R-:W-:Y:S02]  /*1110*/  LEA.HI.SX32 R18, R18, R30, 0x1b ;  /* 0x0000001e12127211 */ /* 0x000fe400078fdaff */
[----:B------:R-:W-:Y:S02]  /*1120*/  LEA R14, R14, UR5, 0x1 ;  /* 0x000000050e0e7c11 */ /* 0x000fe4000f8e08ff */
[----:B------:R-:W-:Y:S02]  /*1130*/  PRMT R26, R31, 0x7632, R26 ;  /* 0x000076321f1a7816 */ /* 0x000fe4000000001a */
[----:B------:R-:W-:Y:S02]  /*1140*/  LEA R15, R15, UR5, 0x1 ;  /* 0x000000050f0f7c11 */ /* 0x000fe4000f8e08ff */
[----:B------:R-:W-:Y:S01]  /*1150*/  LEA R17, R17, UR5, 0x1 ;  /* 0x0000000511117c11 */ /* 0x000fe2000f8e08ff */
[----:B------:R0:W-:Y:S01]  /*1160*/  STS.U16 [R22+0xc], R31 ;  /* 0x00000c1f16007388 */ /* 0x0001e20000000400 */
[----:B------:R-:W-:-:S02]  /*1170*/  LEA R18, R18, UR5, 0x1 ;  /* 0x0000000512127c11 */ /* 0x000fc4000f8e08ff */
[-C--:B------:R-:W-:Y:S01]  /*1180*/  LEA.HI.SX32 R20, R35, R30.reuse, 0x1b ;  /* 0x0000001e23147211 */ /* 0x080fe200078fdaff */
[----:B------:R-:W-:Y:S01]  /*1190*/  STS.U16 [R14+0xe], R26 ;  /* 0x00000e1a0e007388 */ /* 0x000fe20000000400 */
[----:B------:R-:W-:-:S03]  /*11a0*/  LEA.HI.SX32 R23, R23, R30, 0x1b ;  /* 0x0000001e17177211 */ /* 0x000fc600078fdaff */
[----:B------:R-:W-:Y:S01]  /*11b0*/  STS.U16 [R15+0x10], R24 ;  /* 0x000010180f007388 */ /* 0x000fe20000000400 */
[-C--:B0-----:R-:W-:Y:S02]  /*11c0*/  LEA.HI.SX32 R22, R33, R30.reuse, 0x1b ;  /* 0x0000001e21167211 */ /* 0x081fe400078fdaff */
[----:B------:R-:W-:Y:S01]  /*11d0*/  LEA.HI.SX32 R30, R29, R30, 0x1b ;  /* 0x0000001e1d1e7211 */ /* 0x000fe200078fdaff */
[----:B------:R-:W-:Y:S01]  /*11e0*/  STS.U16 [R17+0x12], R27 ;  /* 0x0000121b11007388 */ /* 0x000fe20000000400 */
[----:B------:R-:W-:-:S03]  /*11f0*/  PRMT R29, R19, 0x7632, R29 ;  /* 0x00007632131d7816 */ /* 0x000fc6000000001d */
[----:B------:R0:W-:Y:S01]  /*1200*/  STS.U16 [R18+0x14], R19 ;  /* 0x0000141312007388 */ /* 0x0001e20000000400 */
[----:B------:R-:W-:Y:S02]  /*1210*/  LEA R20, R20, UR5, 0x1 ;  /* 0x0000000514147c11 */ /* 0x000fe4000f8e08ff */
[----:B------:R-:W-:Y:S01]  /*1220*/  F2FP.BF16.F32.PACK_AB R34, R37, R34 ;  /* 0x000000222522723e */ /* 0x000fe200000010ff */
[----:B0-----:R-:W0:Y:S01]  /*1230*/  @!P0 LDC R19, c[0x0][0x3a4] ;  /* 0x0000e900ff138b82 */ /* 0x001e220000000800 */
[C---:B------:R-:W-:Y:S01]  /*1240*/  PRMT R26, R25.reuse, 0x7610, R26 ;  /* 0x00007610191a7816 */ /* 0x040fe2000000001a */
[----:B------:R1:W-:Y:S01]  /*1250*/  STS.U16 [R20+0x16], R29 ;  /* 0x0000161d14007388 */ /* 0x0003e20000000400 */
[----:B------:R-:W-:Y:S02]  /*1260*/  LEA R22, R22, UR5, 0x1 ;  /* 0x0000000516167c11 */ /* 0x000fe4000f8e08ff */
[----:B------:R-:W-:Y:S02]  /*1270*/  PRMT R17, R25, 0x7632, R17 ;  /* 0x0000763219117816 */ /* 0x000fe40000000011 */
[----:B------:R-:W-:-:S02]  /*1280*/  LEA R23, R23, UR5, 0x1 ;  /* 0x0000000517177c11 */ /* 0x000fc4000f8e08ff */
[----:B------:R-:W-:Y:S01]  /*1290*/  LEA R30, R30, UR5, 0x1 ;  /* 0x000000051e1e7c11 */ /* 0x000fe2000f8e08ff */
[----:B------:R2:W-:Y:S01]  /*12a0*/  STS.U16 [R21+0x18], R26 ;  /* 0x0000181a15007388 */ /* 0x0005e20000000400 */
[----:B-1----:R-:W-:Y:S01]  /*12b0*/  PRMT R20, R34, 0x7632, R20 ;  /* 0x0000763222147816 */ /* 0x002fe20000000014 */
[C---:B------:R-:W-:Y:S02]  /*12c0*/  VIADD R25, R16.reuse, 0x40 ;  /* 0x0000004010197836 */ /* 0x040fe40000000000 */
[----:B------:R1:W-:Y:S01]  /*12d0*/  STS.U16 [R22+0x1a], R17 ;  /* 0x00001a1116007388 */ /* 0x0003e20000000400 */
[C---:B------:R-:W-:Y:S02]  /*12e0*/  VIADD R27, R16.reuse, 0x60 ;  /* 0x00000060101b7836 */ /* 0x040fe40000000000 */
[C---:B------:R-:W-:Y:S01]  /*12f0*/  VIADD R14, R16.reuse, 0x80 ;  /* 0x00000080100e7836 */ /* 0x040fe20000000000 */
[----:B------:R-:W-:Y:S01]  /*1300*/  STS.U16 [R23+0x1c], R34 ;  /* 0x00001c2217007388 */ /* 0x000fe20000000400 */
[----:B------:R-:W-:-:S02]  /*1310*/  VIADD R24, R16, 0xa0 ;  /* 0x000000a010187836 */ /* 0x000fc40000000000 */
[----:B------:R-:W-:Y:S01]  /*1320*/  IMAD.SHL.U32 R15, R12, 0x2, RZ ;  /* 0x000000020c0f7824 */ /* 0x000fe200078e00ff */
[----:B------:R3:W-:Y:S01]  /*1330*/  STS.U16 [R30+0x1e], R20 ;  /* 0x00001e141e007388 */ /* 0x0007e20000000400 */
[C---:B--2---:R-:W-:Y:S02]  /*1340*/  VIADD R26, R16.reuse, 0xc0 ;  /* 0x000000c0101a7836 */ /* 0x044fe40000000000 */
[C---:B------:R-:W-:Y:S02]  /*1350*/  VIADD R29, R16.reuse, 0x120 ;  /* 0x00000120101d7836 */ /* 0x040fe40000000000 */
[C---:B------:R-:W-:Y:S02]  /*1360*/  VIADD R37, R16.reuse, 0x160 ;  /* 0x0000016010257836 */ /* 0x040fe40000000000 */
[C---:B-1----:R-:W-:Y:S02]  /*1370*/  VIADD R17, R16.reuse, 0x180 ;  /* 0x0000018010117836 */ /* 0x042fe40000000000 */
[----:B------:R-:W-:-:S02]  /*1380*/  VIADD R35, R16, 0x1a0 ;  /* 0x000001a010237836 */ /* 0x000fc40000000000 */
[C---:B---3--:R-:W-:Y:S02]  /*1390*/  VIADD R30, R16.reuse, 0x140 ;  /* 0x00000140101e7836 */ /* 0x048fe40000000000 */
[C---:B------:R-:W-:Y:S02]  /*13a0*/  VIADD R33, R16.reuse, 0x1c0 ;  /* 0x000001c010217836 */ /* 0x040fe40000000000 */
[----:B------:R-:W-:Y:S01]  /*13b0*/  VIADD R31, R16, 0x1e0 ;  /* 0x000001e0101f7836 */ /* 0x000fe20000000000 */
[-C--:B------:R-:W-:Y:S01]  /*13c0*/  LEA.HI.SX32 R21, R25, R16.reuse, 0x1b ;  /* 0x0000001019157211 */ /* 0x080fe200078fdaff */
[----:B------:R-:W-:Y:S01]  /*13d0*/  @!P0 IMAD.MOV R18, RZ, RZ, -R15 ;  /* 0x000000ffff128224 */ /* 0x000fe200078e0a0f */
[-C--:B------:R-:W-:Y:S02]  /*13e0*/  LEA.HI.SX32 R22, R27, R16.reuse, 0x1b ;  /* 0x000000101b167211 */ /* 0x080fe400078fdaff */
[-C--:B------:R-:W-:Y:S02]  /*13f0*/  LEA.HI.SX32 R20, R13, R16.reuse, 0x1b ;  /* 0x000000100d147211 */ /* 0x080fe400078fdaff */
[----:B------:R-:W-:-:S02]  /*1400*/  LEA.HI.SX32 R23, R14, R16, 0x1b ;  /* 0x000000100e177211 */ /* 0x000fc400078fdaff */
[-C--:B------:R-:W-:Y:S02]  /*1410*/  LEA.HI.SX32 R25, R24, R16.reuse, 0x1b ;  /* 0x0000001018197211 */ /* 0x080fe400078fdaff */
[-C--:B------:R-:W-:Y:S02]  /*1420*/  LEA.HI.SX32 R27, R32, R16.reuse, 0x1b ;  /* 0x00000010201b7211 */ /* 0x080fe400078fdaff */
[-C--:B------:R-:W-:Y:S02]  /*1430*/  LEA.HI.SX32 R26, R26, R16.reuse, 0x1b ;  /* 0x000000101a1a7211 */ /* 0x080fe400078fdaff */
[-C--:B------:R-:W-:Y:S02]  /*1440*/  LEA.HI.SX32 R29, R29, R16.reuse, 0x1b ;  /* 0x000000101d1d7211 */ /* 0x080fe400078fdaff */
[-C--:B------:R-:W-:Y:S02]  /*1450*/  LEA.HI.SX32 R30, R30, R16.reuse, 0x1b ;  /* 0x000000101e1e7211 */ /* 0x080fe400078fdaff */
[----:B------:R-:W-:-:S02]  /*1460*/  LEA.HI.SX32 R24, R37, R16, 0x1b ;  /* 0x0000001025187211 */ /* 0x000fc400078fdaff */
[-C--:B------:R-:W-:Y:S02]  /*1470*/  LEA.HI.SX32 R17, R17, R16.reuse, 0x1b ;  /* 0x0000001011117211 */ /* 0x080fe400078fdaff */
[-C--:B------:R-:W-:Y:S02]  /*1480*/  LEA.HI.SX32 R13, R35, R16.reuse, 0x1b ;  /* 0x00000010230d7211 */ /* 0x080fe400078fdaff */
[-C--:B------:R-:W-:Y:S02]  /*1490*/  LEA.HI.SX32 R32, R16, R16.reuse, 0x1b ;  /* 0x0000001010207211 */ /* 0x080fe400078fdaff */
[-C--:B------:R-:W-:Y:S02]  /*14a0*/  LEA.HI.SX32 R14, R33, R16.reuse, 0x1b ;  /* 0x00000010210e7211 */ /* 0x080fe400078fdaff */
[----:B------:R-:W-:Y:S02]  /*14b0*/  LEA.HI.SX32 R16, R31, R16, 0x1b ;  /* 0x000000101f107211 */ /* 0x000fe400078fdaff */
[----:B0-----:R-:W-:-:S02]  /*14c0*/  @!P0 VIADDMNMX R18, R18, R19, 0x400, PT ;  /* 0x0000040012128446 */ /* 0x001fc40003800113 */
[----:B------:R-:W-:Y:S01]  /*14d0*/  LEA R19, R32, UR5, 0x1 ;  /* 0x0000000520137c11 */ /* 0x000fe2000f8e08ff */
[----:B------:R-:W-:Y:S01]  /*14e0*/  NOP ;  /* 0x0000000000007918 */ /* 0x000fe20000000000 */
[----:B------:R-:W-:-:S04]  /*14f0*/  LEA R21, R21, UR5, 0x1 ;  /* 0x0000000515157c11 */ /* 0x000fc8000f8e08ff */
[----:B------:R-:W-:Y:S01]  /*1500*/  LDS.U16 R19, [R19] ;  /* 0x0000000013137984 */ /* 0x000fe20000000400 */
[----:B------:R-:W-:Y:S02]  /*1510*/  LEA R23, R23, UR5, 0x1 ;  /* 0x0000000517177c11 */ /* 0x000fe4000f8e08ff */
[----:B------:R-:W-:Y:S02]  /*1520*/  LEA R25, R25, UR5, 0x1 ;  /* 0x0000000519197c11 */ /* 0x000fe4000f8e08ff */
[----:B------:R-:W-:Y:S01]  /*1530*/  LEA R27, R27, UR5, 0x1 ;  /* 0x000000051b1b7c11 */ /* 0x000fe2000f8e08ff */
[----:B------:R-:W-:Y:S01]  /*1540*/  LDS.U16 R21, [R21+0x80] ;  /* 0x0000800015157984 */ /* 0x000fe20000000400 */
[----:B------:R-:W-:Y:S02]  /*1550*/  LEA R28, R28, UR5, 0x1 ;  /* 0x000000051c1c7c11 */ /* 0x000fe4000f8e08ff */
[----:B------:R-:W-:Y:S01]  /*1560*/  LEA R29, R29, UR5, 0x1 ;  /* 0x000000051d1d7c11 */ /* 0x000fe2000f8e08ff */
[----:B------:R-:W-:Y:S01]  /*1570*/  LDS.U16 R23, [R23+0x100] ;  /* 0x0001000017177984 */ /* 0x000fe20000000400 */
[----:B------:R-:W-:-:S02]  /*1580*/  LEA R30, R30, UR5, 0x1 ;  /* 0x000000051e1e7c11 */ /* 0x000fc4000f8e08ff */
[----:B------:R-:W-:Y:S01]  /*1590*/  LEA R24, R24, UR5, 0x1 ;  /* 0x0000000518187c11 */ /* 0x000fe2000f8e08ff */
[----:B------:R-:W-:Y:S01]  /*15a0*/  LDS.U16 R25, [R25+0x140] ;  /* 0x0001400019197984 */ /* 0x000fe20000000400 */
        /* <DEDUP_REMOVED lines=9> */
[----:B------:R-:W-:-:S03]  /*1640*/  LEA R26, R26, UR5, 0x1 ;  /* 0x000000051a1a7c11 */ /* 0x000fc6000f8e08ff */
[----:B------:R-:W-:Y:S04]  /*1650*/  LDS.U16 R33, [R20+0x40] ;  /* 0x0000400014217984 */ /* 0x000fe80000000400 */
[----:B------:R0:W-:Y:S04]  /*1660*/  LDS.U16 R35, [R22+0xc0] ;  /* 0x0000c00016237984 */ /* 0x0001e80000000400 */
[----:B------:R1:W-:Y:S04]  /*1670*/  LDS.U16 R37, [R26+0x180] ;  /* 0x000180001a257984 */ /* 0x0003e80000000400 */
[----:B------:R-:W-:Y:S04]  /*1680*/  LDS.U16 R30, [R30+0x280] ;  /* 0x000280001e1e7984 */ /* 0x000fe80000000400 */
[----:B------:R-:W-:Y:S04]  /*1690*/  LDS.U16 R24, [R24+0x2c0] ;  /* 0x0002c00018187984 */ /* 0x000fe80000000400 */
[----:B------:R-:W-:Y:S04]  /*16a0*/  LDS.U16 R17, [R17+0x300] ;  /* 0x0003000011117984 */ /* 0x000fe80000000400 */
[----:B------:R-:W-:Y:S04]  /*16b0*/  LDS.U16 R13, [R13+0x340] ;  /* 0x000340000d0d7984 */ /* 0x000fe80000000400 */
[----:B------:R-:W-:Y:S04]  /*16c0*/  LDS.U16 R31, [R31+0x380] ;  /* 0x000380001f1f7984 */ /* 0x000fe80000000400 */
[----:B------:R-:W-:Y:S04]  /*16d0*/  LDS.U16 R16, [R16+0x3c0] ;  /* 0x0003c00010107984 */ /* 0x000fe80000000400 */
[----:B------:R2:W-:Y:S01]  /*16e0*/  @!P0 STS [UR7+0xa50], R18 ;  /* 0x000a5012ff008988 */ /* 0x0005e20008000807 */
[----:B------:R-:W-:Y:S06]  /*16f0*/  BAR.SYNC.DEFER_BLOCKING 0x0 ;  /* 0x0000000000007b1d */ /* 0x000fec0000010000 */
[----:B------:R-:W3:Y:S01]  /*1700*/  LDS R20, [UR7+0xa50] ;  /* 0x000a5007ff147984 */ /* 0x000ee20008000800 */
[----:B0-----:R-:W-:-:S02]  /*1710*/  IADD3 R22, P0, PT, R6, R15, RZ ;  /* 0x0000000f06167210 */ /* 0x001fc40007f1e0ff */
[----:B-1----:R-:W-:Y:S02]  /*1720*/  LOP3.LUT R26, R6, 0x20, RZ, 0xfc, !PT ;  /* 0x00000020061a7812 */ /* 0x002fe400078efcff */
[----:B------:R-:W-:Y:S02]  /*1730*/  LEA.HI.X.SX32 R15, R15, RZ, 0x1, P0 ;  /* 0x000000ff0f0f7211 */ /* 0x000fe400000f0eff */
[----:B------:R-:W-:Y:S02]  /*1740*/  LEA R14, P0, R22, UR14, 0x1 ;  /* 0x0000000e160e7c11 */ /* 0x000fe4000f8008ff */
[----:B--2---:R-:W-:Y:S02]  /*1750*/  LOP3.LUT R18, R6, 0x60, RZ, 0xfc, !PT ;  /* 0x0000006006127812 */ /* 0x004fe400078efcff */
[----:B------:R-:W-:Y:S02]  /*1760*/  LEA.HI.X R15, R22, UR15, R15, 0x1, P0 ;  /* 0x0000000f160f7c11 */ /* 0x000fe400080f0c0f */
[----:B------:R-:W-:-:S02]  /*1770*/  LOP3.LUT R22, R6, 0x40, RZ, 0xfc, !PT ;  /* 0x0000004006167812 */ /* 0x000fc400078efcff */
[-C--:B---3--:R-:W-:Y:S02]  /*1780*/  ISETP.GE.AND P3, PT, R26, R20.reuse, PT ;  /* 0x000000141a00720c */ /* 0x088fe40003f66270 */
[-C--:B------:R-:W-:Y:S02]  /*1790*/  ISETP.GE.AND P0, PT, R22, R20.reuse, PT ;  /* 0x000000141600720c */ /* 0x080fe40003f06270 */
[-C--:B------:R-:W-:Y:S02]  /*17a0*/  ISETP.GE.AND P1, PT, R6, R20.reuse, PT ;  /* 0x000000140600720c */ /* 0x080fe40003f26270 */
[----:B------:R-:W-:Y:S02]  /*17b0*/  ISETP.GE.AND P4, PT, R18, R20, PT ;  /* 0x000000141200720c */ /* 0x000fe40003f86270 */
[C---:B------:R-:W-:Y:S02]  /*17c0*/  LOP3.LUT R22, R6.reuse, 0x80, RZ, 0xfc, !PT ;  /* 0x0000008006167812 */ /* 0x040fe400078efcff */
[----:B------:R-:W-:-:S02]  /*17d0*/  LOP3.LUT R18, R6, 0xa0, RZ, 0xfc, !PT ;  /* 0x000000a006127812 */ /* 0x000fc400078efcff */
[-C--:B------:R-:W-:Y:S02]  /*17e0*/  ISETP.GE.AND P6, PT, R22, R20.reuse, PT ;  /* 0x000000141600720c */ /* 0x080fe40003fc6270 */
[-C--:B------:R-:W-:Y:S02]  /*17f0*/  ISETP.GE.AND P5, PT, R18, R20.reuse, PT ;  /* 0x000000141200720c */ /* 0x080fe40003fa6270 */
[C---:B------:R-:W-:Y:S01]  /*1800*/  LOP3.LUT R18, R6.reuse, 0xe0, RZ, 0xfc, !PT ;  /* 0x000000e006127812 */ /* 0x040fe200078efcff */
[----:B------:R-:W-:Y:S01]  /*1810*/  @!P3 STG.E.U16 desc[UR8][R14.64+0x40], R33 ;  /* 0x000040210e00b986 */ /* 0x000fe2000c101508 */
[-C--:B------:R-:W-:Y:S02]  /*1820*/  ISETP.GE.AND P3, PT, R5, R20.reuse, PT ;  /* 0x000000140500720c */ /* 0x080fe40003f66270 */
[----:B------:R-:W-:Y:S02]  /*1830*/  LOP3.LUT R22, R6, 0x100, RZ, 0xfc, !PT ;  /* 0x0000010006167812 */ /* 0x000fe400078efcff */
[----:B------:R-:W-:-:S02]  /*1840*/  ISETP.GE.AND P2, PT, R18, R20, PT ;  /* 0x000000141200720c */ /* 0x000fc40003f46270 */
[----:B------:R-:W-:Y:S01]  /*1850*/  LOP3.LUT R18, R6, 0x120, RZ, 0xfc, !PT ;  /* 0x0000012006127812 */ /* 0x000fe200078efcff */
[----:B------:R0:W-:Y:S01]  /*1860*/  @!P1 STG.E.U16 desc[UR8][R14.64], R19 ;  /* 0x000000130e009986 */ /* 0x0001e2000c101508 */
[----:B------:R-:W-:-:S03]  /*1870*/  ISETP.GE.AND P1, PT, R22, R20, PT ;  /* 0x000000141600720c */ /* 0x000fc60003f26270 */
[----:B------:R1:W-:Y:S01]  /*1880*/  @!P0 STG.E.U16 desc[UR8][R14.64+0x80], R21 ;  /* 0x000080150e008986 */ /* 0x0003e2000c101508 */
[----:B------:R-:W-:-:S03]  /*1890*/  ISETP.GE.AND P0, PT, R18, R20, PT ;  /* 0x000000141200720c */ /* 0x000fc60003f06270 */
[----:B------:R2:W-:Y:S01]  /*18a0*/  @!P6 STG.E.U16 desc[UR8][R14.64+0x100], R23 ;  /* 0x000100170e00e986 */ /* 0x0005e2000c101508 */
[----:B0-----:R-:W-:-:S04]  /*18b0*/  LOP3.LUT R19, R6, 0x160, RZ, 0xfc, !PT ;  /* 0x0000016006137812 */ /* 0x001fc800078efcff */
[-C--:B------:R-:W-:Y:S02]  /*18c0*/  ISETP.GE.AND P6, PT, R19, R20.reuse, PT ;  /* 0x000000141300720c */ /* 0x080fe40003fc6270 */
[C---:B------:R-:W-:Y:S01]  /*18d0*/  LOP3.LUT R19, R6.reuse, 0x1a0, RZ, 0xfc, !PT ;  /* 0x000001a006137812 */ /* 0x040fe200078efcff */
[----:B------:R2:W-:Y:S01]  /*18e0*/  @!P3 STG.E.U16 desc[UR8][R14.64+0x180], R37 ;  /* 0x000180250e00b986 */ /* 0x0005e2000c101508 */
[----:B------:R-:W-:Y:S01]  /*18f0*/  LOP3.LUT R22, R6, 0x140, RZ, 0xfc, !PT ;  /* 0x0000014006167812 */ /* 0x000fe200078efcff */
[----:B------:R-:W-:Y:S01]  /*1900*/  VIADD R12, R12, UR4 ;  /* 0x000000040c0c7c36 */ /* 0x000fe20008000000 */
[----:B------:R-:W-:Y:S02]  /*1910*/  ISETP.GE.AND P3, PT, R19, R20, PT ;  /* 0x000000141300720c */ /* 0x000fe40003f66270 */
[C---:B------:R-:W-:Y:S02]  /*1920*/  LOP3.LUT R18, R6.reuse, 0x180, RZ, 0xfc, !PT ;  /* 0x0000018006127812 */ /* 0x040fe400078efcff */
[----:B-1----:R-:W-:-:S02]  /*1930*/  LOP3.LUT R21, R6, 0x1c0, RZ, 0xfc, !PT ;  /* 0x000001c006157812 */ /* 0x002fc400078efcff */
[----:B------:R-:W-:Y:S01]  /*1940*/  LOP3.LUT R19, R6, 0x1e0, RZ, 0xfc, !PT ;  /* 0x000001e006137812 */ /* 0x000fe200078efcff */
[----:B------:R2:W-:Y:S01]  /*1950*/  @!P4 STG.E.U16 desc[UR8][R14.64+0xc0], R35 ;  /* 0x0000c0230e00c986 */ /* 0x0005e2000c101508 */
[----:B------:R-:W-:-:S03]  /*1960*/  ISETP.GE.AND P4, PT, R22, R20, PT ;  /* 0x000000141600720c */ /* 0x000fc60003f86270 */
[----:B------:R2:W-:Y:S01]  /*1970*/  @!P5 STG.E.U16 desc[UR8][R14.64+0x140], R25 ;  /* 0x000140190e00d986 */ /* 0x0005e2000c101508 */
[----:B------:R-:W-:-:S03]  /*1980*/  ISETP.GE.AND P5, PT, R18, R20, PT ;  /* 0x000000141200720c */ /* 0x000fc60003fa6270 */
[----:B------:R2:W-:Y:S01]  /*1990*/  @!P2 STG.E.U16 desc[UR8][R14.64+0x1c0], R27 ;  /* 0x0001c01b0e00a986 */ /* 0x0005e2000c101508 */
[----:B------:R-:W-:-:S03]  /*19a0*/  ISETP.GE.AND P2, PT, R21, R20, PT ;  /* 0x000000141500720c */ /* 0x000fc60003f46270 */
[----:B------:R2:W-:Y:S01]  /*19b0*/  @!P1 STG.E.U16 desc[UR8][R14.64+0x200], R28 ;  /* 0x0002001c0e009986 */ /* 0x0005e2000c101508 */
[----:B------:R-:W-:-:S03]  /*19c0*/  ISETP.GE.AND P1, PT, R19, R20, PT ;  /* 0x000000141300720c */ /* 0x000fc60003f26270 */
[----:B------:R2:W-:Y:S01]  /*19d0*/  @!P0 STG.E.U16 desc[UR8][R14.64+0x240], R29 ;  /* 0x0002401d0e008986 */ /* 0x0005e2000c101508 */
[----:B------:R-:W-:-:S03]  /*19e0*/  ISETP.GE.AND P0, PT, R12, UR4, PT ;  /* 0x000000040c007c0c */ /* 0x000fc6000bf06270 */
[----:B------:R2:W-:Y:S04]  /*19f0*/  @!P4 STG.E.U16 desc[UR8][R14.64+0x280], R30 ;  /* 0x0002801e0e00c986 */ /* 0x0005e8000c101508 */
[----:B------:R2:W-:Y:S04]  /*1a00*/  @!P6 STG.E.U16 desc[UR8][R14.64+0x2c0], R24 ;  /* 0x0002c0180e00e986 */ /* 0x0005e8000c101508 */
[----:B------:R2:W-:Y:S04]  /*1a10*/  @!P5 STG.E.U16 desc[UR8][R14.64+0x300], R17 ;  /* 0x000300110e00d986 */ /* 0x0005e8000c101508 */
[----:B------:R2:W-:Y:S04]  /*1a20*/  @!P3 STG.E.U16 desc[UR8][R14.64+0x340], R13 ;  /* 0x0003400d0e00b986 */ /* 0x0005e8000c101508 */
[----:B------:R2:W-:Y:S04]  /*1a30*/  @!P2 STG.E.U16 desc[UR8][R14.64+0x380], R31 ;  /* 0x0003801f0e00a986 */ /* 0x0005e8000c101508 */
[----:B------:R2:W-:Y:S01]  /*1a40*/  @!P1 STG.E.U16 desc[UR8][R14.64+0x3c0], R16 ;  /* 0x0003c0100e009986 */ /* 0x0005e2000c101508 */
[----:B------:R-:W-:Y:S05]  /*1a50*/  @!P0 BRA `(.L_x_177) ;  /* 0xffffffe400ec8947 */ /* 0x000fea000383ffff */
[----:B------:R-:W-:Y:S05]  /*1a60*/  EXIT ;  /* 0x000000000000794d */ /* 0x000fea0003800000 */
.L_x_178:
        /* <DEDUP_REMOVED lines=9> */
.L_x_1959:


//--------------------- .text._Z20kDequantizeBlockwiseI13__nv_bfloat16Li512ELi64ELi8ELi0EEvPfPhS1_PT_ii --------------------------
	.section	.text._Z20kDequantizeBlockwiseI13__nv_bfloat16Li512ELi64ELi8ELi0EEvPfPhS1_PT_ii,"ax",@progbits
	.align	128
        .global         _Z20kDequantizeBlockwiseI13__nv_bfloat16Li512ELi64ELi8ELi0EEvPfPhS1_PT_ii
        .type           _Z20kDequantizeBlockwiseI13__nv_bfloat16Li512ELi64ELi8ELi0EEvPfPhS1_PT_ii,@function
        .size           _Z20kDequantizeBlockwiseI13__nv_bfloat16Li512ELi64ELi8ELi0EEvPfPhS1_PT_ii,(.L_x_1960 - _Z20kDequantizeBlockwiseI13__nv_bfloat16Li512ELi64ELi8ELi0EEvPfPhS1_PT_ii)
        .other          _Z20kDequantizeBlockwiseI13__nv_bfloat16Li512ELi64ELi8ELi0EEvPfPhS1_PT_ii,@"STO_CUDA_ENTRY STV_DEFAULT"
_Z20kDequantizeBlockwiseI13__nv_bfloat16Li512ELi64ELi8ELi0EEvPfPhS1_PT_ii:
.text._Z20kDequantizeBlockwiseI13__nv_bfloat16Li512ELi64ELi8ELi0EEvPfPhS1_PT_ii:
[----:B------:R-:W-:Y:S01]  /*0000*/  LDC R1, c[0x0][0x37c] ;  /* 0x0000df00ff017b82 */ /* 0x000fe20000000800 */
[----:B------:R-:W0:Y:S01]  /*0010*/  S2R R2, SR_CTAID.X ;  /* 0x0000000000027919 */ /* 0x000e220000002500 */
[----:B------:R-:W1:Y:S02]  /*0020*/  LDCU UR4, c[0x0][0x370] ;  /* 0x00006e00ff0477ac */ /* 0x000e640008000800 */
[----:B-1----:R-:W-:Y:S01]  /*0030*/  USHF.L.U32 UR4, UR4, 0x9, URZ ;  /* 0x0000000904047899 */ /* 0x002fe200080006ff */
[----:B0-----:R-:W-:-:S05]  /*0040*/  IMAD.SHL.U32 R2, R2, 0x200, RZ ;  /* 0x0000020002027824 */ /* 0x001fca00078e00ff */
[----:B------:R-:W-:-:S13]  /*0050*/  ISETP.GE.AND P0, PT, R2, UR4, PT ;  /* 0x0000000402007c0c */ /* 0x000fda000bf06270 */
[----:B------:R-:W-:Y:S05]  /*0060*/  @P0 EXIT ;  /* 0x000000000000094d */ /* 0x000fea0003800000 */
[----:B------:R-:W0:Y:S01]  /*0070*/  S2R R0, SR_TID.X ;  /* 0x0000000000007919 */ /* 0x000e220000002100 */
[----:B------:R-:W1:Y:S01]  /*0080*/  LDCU UR5, c[0x0][0x3a0] ;  /* 0x00007400ff0577ac */ /* 0x000e620008000800 */
[----:B------:R-:W2:Y:S01]  /*0090*/  LDCU.64 UR10, c[0x0][0x358] ;  /* 0x00006b00ff0a77ac */ /* 0x000ea20008000a00 */
[----:B------:R-:W3:Y:S01]  /*00a0*/  LDCU.64 UR12, c[0x0][0x388] ;  /* 0x00007100ff0c77ac */ /* 0x000ee20008000a00 */
[----:B------:R-:W4:Y:S01]  /*00b0*/  LDCU.64 UR14, c[0x0][0x398] ;  /* 0x00007300ff0e77ac */ /* 0x000f220008000a00 */
[----:B-1----:R-:W-:-:S12]  /*00c0*/  UFLO.U32 UR5, UR5 ;  /* 0x00000005000572bd */ /* 0x002fd800080e0000 */
.L_x_179:
[----:B-1----:R-:W1:Y:S01]  /*00d0*/  LDC R4, c[0x0][0x3a4] ;  /* 0x0000e900ff047b82 */ /* 0x002e620000000800 */
[----:B0-----:R-:W-:Y:S02]  /*00e0*/  IMAD.SHL.U32 R33, R0, 0x8, RZ ;  /* 0x0000000800217824 */ /* 0x001fe400078e00ff */
[----:B------:R-:W-:Y:S02]  /*00f0*/  IMAD.MOV R3, RZ, RZ, -R2 ;  /* 0x000000ffff037224 */ /* 0x000fe400078e0a02 */
[----:B------:R-:W-:Y:S01]  /*0100*/  IMAD.MOV.U32 R14, RZ, RZ, 0x80 ;  /* 0x00000080ff0e7424 */ /* 0x000fe200078e00ff */
[----:B------:R-:W-:-:S04]  /*0110*/  LOP3.LUT R5, R33, 0x1f00, RZ, 0xc0, !PT ;  /* 0x00001f0021057812 */ /* 0x000fc800078ec0ff */
[----:B------:R-:W-:-:S04]  /*0120*/  LOP3.LUT R5, R5, 0x1f, R0, 0xf8, !PT ;  /* 0x0000001f05057812 */ /* 0x000fc800078ef800 */
[C---:B------:R-:W-:Y:S02]  /*0130*/  LOP3.LUT R6, R5.reuse, 0x40, RZ, 0xfc, !PT ;  /* 0x0000004005067812 */ /* 0x040fe400078efcff */
[C---:B------:R-:W-:Y:S02]  /*0140*/  LOP3.LUT R8, R5.reuse, 0x60, RZ, 0xfc, !PT ;  /* 0x0000006005087812 */ /* 0x040fe400078efcff */
[----:B------:R-:W-:Y:S02]  /*0150*/  LOP3.LUT R10, R5, 0x80, RZ, 0xfc, !PT ;  /* 0x00000080050a7812 */ /* 0x000fe400078efcff */
[----:B-1----:R-:W-:Y:S02]  /*0160*/  VIADDMNMX R3, R3, R4, 0x200, PT ;  /* 0x0000020003037446 */ /* 0x002fe40003800104 */
[C---:B------:R-:W-:Y:S02]  /*0170*/  LOP3.LUT R4, R5.reuse, 0x20, RZ, 0xfc, !PT ;  /* 0x0000002005047812 */ /* 0x040fe400078efcff */
[----:B------:R-:W-:-:S02]  /*0180*/  ISETP.GE.AND P6, PT, R5, R3, PT ;  /* 0x000000030500720c */ /* 0x000fc40003fc6270 */
[-C--:B------:R-:W-:Y:S02]  /*0190*/  ISETP.GE.AND P5, PT, R4, R3.reuse, PT ;  /* 0x000000030400720c */ /* 0x080fe40003fa6270 */
[----:B------:R-:W-:Y:S02]  /*01a0*/  IADD3 R4, P0, PT, R5, R2, RZ ;  /* 0x0000000205047210 */ /* 0x000fe40007f1e0ff */
[-C--:B------:R-:W-:Y:S02]  /*01b0*/  ISETP.GE.AND P4, PT, R6, R3.reuse, PT ;  /* 0x000000030600720c */ /* 0x080fe40003f86270 */
[----:B------:R-:W-:Y:S02]  /*01c0*/  LEA.HI.X.SX32 R11, R2, RZ, 0x1, P0 ;  /* 0x000000ff020b7211 */ /* 0x000fe400000f0eff */
[----:B------:R-:W-:Y:S02]  /*01d0*/  ISETP.GE.AND P3, PT, R8, R3, PT ;  /* 0x000000030800720c */ /* 0x000fe40003f66270 */
[----:B---3--:R-:W-:-:S02]  /*01e0*/  IADD3 R6, P0, PT, R4, UR12, RZ ;  /* 0x0000000c04067c10 */ /* 0x008fc4000ff1e0ff */
[----:B------:R-:W-:Y:S02]  /*01f0*/  LOP3.LUT R8, R5, 0xa0, RZ, 0xfc, !PT ;  /* 0x000000a005087812 */ /* 0x000fe400078efcff */
[-C--:B------:R-:W-:Y:S02]  /*0200*/  ISETP.GE.AND P2, PT, R10, R3.reuse, PT ;  /* 0x000000030a00720c */ /* 0x080fe40003f46270 */
[----:B------:R-:W-:Y:S01]  /*0210*/  IADD3.X R7, PT, PT, R11, UR13, RZ, P0, !PT ;  /* 0x0000000d0b077c10 */ /* 0x000fe200087fe4ff */
[----:B------:R-:W-:Y:S01]  /*0220*/  BAR.SYNC.DEFER_BLOCKING 0x0 ;  /* 0x0000000000007b1d */ /* 0x000fe20000010000 */
[C---:B------:R-:W-:Y:S02]  /*0230*/  LOP3.LUT R10, R5.reuse, 0xc0, RZ, 0xfc, !PT ;  /* 0x000000c0050a7812 */ /* 0x040fe400078efcff */
[-C--:B------:R-:W-:Y:S02]  /*0240*/  ISETP.GE.AND P1, PT, R8, R3.reuse, PT ;  /* 0x000000030800720c */ /* 0x080fe40003f26270 */
[----:B------:R-:W-:Y:S01]  /*0250*/  LOP3.LUT R8, R5, 0xe0, RZ, 0xfc, !PT ;  /* 0x000000e005087812 */ /* 0x000fe200078efcff */
[----:B------:R-:W-:Y:S01]  /*0260*/  IMAD.MOV.U32 R16, RZ, RZ, 0x80 ;  /* 0x00000080ff107424 */ /* 0x000fe200078e00ff */
[----:B------:R-:W-:Y:S01]  /*0270*/  ISETP.GE.AND P0, PT, R10, R3, PT ;  /* 0x000000030a00720c */ /* 0x000fe20003f06270 */
[----:B------:R-:W-:-:S02]  /*0280*/  IMAD.MOV.U32 R5, RZ, RZ, 0x80 ;  /* 0x00000080ff057424 */ /* 0x000fc400078e00ff */
[----:B------:R-:W-:Y:S02]  /*0290*/  IMAD.MOV.U32 R17, RZ, RZ, 0x80 ;  /* 0x00000080ff117424 */ /* 0x000fe400078e00ff */
[----:B------:R-:W-:Y:S02]  /*02a0*/  IMAD.MOV.U32 R19, RZ, RZ, 0x80 ;  /* 0x00000080ff137424 */ /* 0x000fe400078e00ff */
[----:B------:R-:W-:Y:S02]  /*02b0*/  IMAD.MOV.U32 R18, RZ, RZ, 0x80 ;  /* 0x00000080ff127424 */ /* 0x000fe400078e00ff */
[----:B------:R-:W-:Y:S01]  /*02c0*/  IMAD.MOV.U32 R20, RZ, RZ, 0x80 ;  /* 0x00000080ff147424 */ /* 0x000fe200078e00ff */
[----:B--2---:R-:W2:Y:S01]  /*02d0*/  @!P6 LDG.E.U8 R14, desc[UR10][R6.64] ;  /* 0x0000000a060ee981 */ /* 0x004ea2000c1e1100 */
[----:B------:R-:W-:Y:S01]  /*02e0*/  ISETP.GE.AND P6, PT, R8, R3, PT ;  /* 0x000000030800720c */ /* 0x000fe20003fc6270 */
[----:B------:R-:W-:Y:S02]  /*02f0*/  IMAD.MOV.U32 R21, RZ, RZ, 0x80 ;  /* 0x00000080ff157424 */ /* 0x000fe400078e00ff */
[----:B------:R-:W3:Y:S04]  /*0300*/  @!P5 LDG.E.U8 R16, desc[UR10][R6.64+0x20] ;  /* 0x0000200a0610d981 */ /* 0x000ee8000c1e1100 */
[----:B------:R-:W5:Y:S04]  /*0310*/  @!P4 LDG.E.U8 R5, desc[UR10][R6.64+0x40] ;  /* 0x0000400a0605c981 */ /* 0x000f68000c1e1100 */
[----:B------:R-:W4:Y:S04]  /*0320*/  @!P3 LDG.E.U8 R17, desc[UR10][R6.64+0x60] ;  /* 0x0000600a0611b981 */ /* 0x000f28000c1e1100 */
[----:B------:R-:W4:Y:S04]  /*0330*/  @!P2 LDG.E.U8 R19, desc[UR10][R6.64+0x80] ;  /* 0x0000800a0613a981 */ /* 0x000f28000c1e1100 */
[----:B------:R-:W4:Y:S04]  /*0340*/  @!P1 LDG.E.U8 R18, desc[UR10][R6.64+0xa0] ;  /* 0x0000a00a06129981 */ /* 0x000f28000c1e1100 */
[----:B------:R-:W4:Y:S04]  /*0350*/  @!P0 LDG.E.U8 R20, desc[UR10][R6.64+0xc0] ;  /* 0x0000c00a06148981 */ /* 0x000f28000c1e1100 */
[----:B------:R0:W4:Y:S01]  /*0360*/  @!P6 LDG.E.U8 R21, desc[UR10][R6.64+0xe0] ;  /* 0x0000e00a0615e981 */ /* 0x000122000c1e1100 */
[----:B------:R-:W1:Y:S01]  /*0370*/  S2UR UR7, SR_CgaCtaId ;  /* 0x00000000000779c3 */ /* 0x000e620000008800 */
[C---:B------:R-:W-:Y:S01]  /*0380*/  LOP3.LUT R22, R33.reuse, 0x1f00, RZ, 0xc0, !PT ;  /* 0x00001f0021167812 */ /* 0x040fe200078ec0ff */
[----:B------:R-:W-:Y:S01]  /*0390*/  UMOV UR6, 0x400 ;  /* 0x0000040000067882 */ /* 0x000fe20000000000 */
[----:B------:R-:W0:Y:S01]  /*03a0*/  S2R R23, SR_LANEID ;  /* 0x0000000000177919 */ /* 0x000e220000000000 */
[----:B------:R-:W-:-:S05]  /*03b0*/  IMAD.IADD R33, R33, 0x1, R2 ;  /* 0x0000000121217824 */ /* 0x000fca00078e0202 */
[----:B------:R-:W-:Y:S01]  /*03c0*/  SHF.R.U32.HI R33, RZ, UR5, R33 ;  /* 0x00000005ff217c19 */ /* 0x000fe20008011621 */
[----:B-1----:R-:W-:Y:S01]  /*03d0*/  ULEA UR8, UR7, UR6, 0x18 ;  /* 0x0000000607087291 */ /* 0x002fe2000f8ec0ff */
[----:B0-----:R-:W-:-:S04]  /*03e0*/  IMAD.IADD R22, R22, 0x1, R23 ;  /* 0x0000000116167824 */ /* 0x001fc800078e0217 */
[C---:B------:R-:W-:Y:S01]  /*03f0*/  VIADD R13, R22.reuse, 0x20 ;  /* 0x00000020160d7836 */ /* 0x040fe20000000000 */
[CC--:B------:R-:W-:Y:S01]  /*0400*/  LEA.HI.SX32 R15, R22.reuse, R22.reuse, 0x1b ;  /* 0x00000016160f7211 */ /* 0x0c0fe200078fdaff */
[C---:B------:R-:W-:Y:S02]  /*0410*/  VIADD R9, R22.reuse, 0x40 ;  /* 0x0000004016097836 */ /* 0x040fe40000000000 */
[C---:B------:R-:W-:Y:S01]  /*0420*/  VIADD R7, R22.reuse, 0x60 ;  /* 0x0000006016077836 */ /* 0x040fe20000000000 */
[-C--:B------:R-:W-:Y:S01]  /*0430*/  LEA.HI.SX32 R13, R13, R22.reuse, 0x1b ;  /* 0x000000160d0d7211 */ /* 0x080fe200078fdaff */
[C---:B------:R-:W-:Y:S01]  /*0440*/  VIADD R25, R22.reuse, 0x80 ;  /* 0x0000008016197836 */ /* 0x040fe20000000000 */
[-C--:B------:R-:W-:Y:S01]  /*0450*/  LEA.HI.SX32 R8, R9, R22.reuse, 0x1b ;  /* 0x0000001609087211 */ /* 0x080fe200078fdaff */
[C---:B------:R-:W-:Y:S01]  /*0460*/  VIADD R27, R22.reuse, 0xa0 ;  /* 0x000000a0161b7836 */ /* 0x040fe20000000000 */
[-C--:B------:R-:W-:Y:S01]  /*0470*/  LEA.HI.SX32 R12, R7, R22.reuse, 0x1b ;  /* 0x00000016070c7211 */ /* 0x080fe200078fdaff */
[C---:B------:R-:W-:Y:S01]  /*0480*/  VIADD R29, R22.reuse, 0xc0 ;  /* 0x000000c0161d7836 */ /* 0x040fe20000000000 */
[-C--:B------:R-:W-:Y:S01]  /*0490*/  LEA.HI.SX32 R10, R25, R22.reuse, 0x1b ;  /* 0x00000016190a7211 */ /* 0x080fe200078fdaff */
[----:B------:R-:W-:Y:S01]  /*04a0*/  VIADD R31, R22, 0xe0 ;  /* 0x000000e0161f7836 */ /* 0x000fe20000000000 */
[-C--:B------:R-:W-:Y:S01]  /*04b0*/  LEA.HI.SX32 R9, R27, R22.reuse, 0x1b ;  /* 0x000000161b097211 */ /* 0x080fe200078fdaff */
[----:B------:R-:W-:Y:S01]  /*04c0*/  IMAD R23, R23, 0x7, R22 ;  /* 0x0000000717177824 */ /* 0x000fe200078e0216 */
[-C--:B------:R-:W-:Y:S01]  /*04d0*/  LEA.HI.SX32 R7, R29, R22.reuse, 0x1b ;  /* 0x000000161d077211 */ /* 0x080fe200078fdaff */
[----:B------:R-:W0:Y:S01]  /*04e0*/  LDC.64 R24, c[0x0][0x390] ;  /* 0x0000e400ff187b82 */ /* 0x000e220000000a00 */
[----:B------:R-:W-:Y:S01]  /*04f0*/  LEA.HI.SX32 R6, R31, R22, 0x1b ;  /* 0x000000161f067211 */ /* 0x000fe200078fdaff */
[C---:B------:R-:W-:Y:S01]  /*0500*/  VIADD R22, R23.reuse, 0x2 ;  /* 0x0000000217167836 */ /* 0x040fe20000000000 */
[C---:B------:R-:W-:Y:S01]  /*0510*/  LEA.HI.SX32 R31, R23.reuse, R23, 0x1b ;  /* 0x00000017171f7211 */ /* 0x040fe200078fdaff */
[----:B------:R-:W-:-:S02]  /*0520*/  VIADD R30, R23, 0x1 ;  /* 0x00000001171e7836 */ /* 0x000fc40000000000 */
[C---:B------:R-:W-:Y:S02]  /*0530*/  VIADD R28, R23.reuse, 0x5 ;  /* 0x00000005171c7836 */ /* 0x040fe40000000000 */
[----:B------:R-:W-:Y:S01]  /*0540*/  VIADD R26, R23, 0x7 ;  /* 0x00000007171a7836 */ /* 0x000fe20000000000 */
[-C--:B------:R-:W-:Y:S02]  /*0550*/  LEA.HI.SX32 R30, R30, R23.reuse, 0x1b ;  /* 0x000000171e1e7211 */ /* 0x080fe400078fdaff */
[----:B------:R-:W-:Y:S01]  /*0560*/  LEA.HI.SX32 R28, R28, R23, 0x1b ;  /* 0x000000171c1c7211 */ /* 0x000fe200078fdaff */
[----:B0-----:R-:W-:-:S06]  /*0570*/  IMAD.WIDE.U32 R32, R33, 0x4, R24 ;  /* 0x0000000421207825 */ /* 0x001fcc00078e0018 */
[----:B------:R-:W4:Y:S04]  /*0580*/  LDG.E.CONSTANT R32, desc[UR10][R32.64] ;  /* 0x0000000a20207981 */ /* 0x000f28000c1e9900 */
[----:B--2---:R0:W-:Y:S04]  /*0590*/  STS.U8 [R15+UR8], R14 ;  /* 0x0000000e0f007988 */ /* 0x0041e80008000008 */
[----:B---3--:R-:W-:Y:S04]  /*05a0*/  STS.U8 [R13+UR8+0x20], R16 ;  /* 0x000020100d007988 */ /* 0x008fe80008000008 */
[----:B-----5:R1:W-:Y:S01]  /*05b0*/  STS.U8 [R8+UR8+0x40], R5 ;  /* 0x0000400508007988 */ /* 0x0203e20008000008 */
[----:B0-----:R-:W-:-:S03]  /*05c0*/  VIADD R14, R23, 0x3 ;  /* 0x00000003170e7836 */ /* 0x001fc60000000000 */
[----:B----4-:R-:W-:Y:S04]  /*05d0*/  STS.U8 [R12+UR8+0x60], R17 ;  /* 0x000060110c007988 */ /* 0x010fe80008000008 */
[----:B------:R-:W-:Y:S01]  /*05e0*/  STS.U8 [R10+UR8+0x80], R19 ;  /* 0x000080130a007988 */ /* 0x000fe20008000008 */
[-C--:B-1----:R-:W-:Y:S02]  /*05f0*/  LEA.HI.SX32 R5, R22, R23.reuse, 0x1b ;  /* 0x0000001716057211 */ /* 0x082fe400078fdaff */
[-C--:B------:R-:W-:Y:S01]  /*0600*/  LEA.HI.SX32 R22, R14, R23.reuse, 0x1b ;  /* 0x000000170e167211 */ /* 0x080fe200078fdaff */
[C---:B------:R-:W-:Y:S01]  /*0610*/  VIADD R14, R23.reuse, 0x4 ;  /* 0x00000004170e7836 */ /* 0x040fe20000000000 */
[----:B------:R-:W-:Y:S04]  /*0620*/  STS.U8 [R9+UR8+0xa0], R18 ;  /* 0x0000a01209007988 */ /* 0x000fe80008000008 */
[----:B------:R-:W-:Y:S01]  /*0630*/  STS.U8 [R7+UR8+0xc0], R20 ;  /* 0x0000c01407007988 */ /* 0x000fe20008000008 */
[----:B------:R-:W-:Y:S01]  /*0640*/  LEA.HI.SX32 R29, R14, R23, 0x1b ;  /* 0x000000170e1d7211 */ /* 0x000fe200078fdaff */
[----:B------:R-:W-:-:S02]  /*0650*/  VIADD R14, R23, 0x6 ;  /* 0x00000006170e7836 */ /* 0x000fc40000000000 */
[----:B------:R0:W-:Y:S01]  /*0660*/  STS.U8 [R6+UR8+0xe0], R21 ;  /* 0x0000e01506007988 */ /* 0x0001e20008000008 */
[----:B------:R-:W-:-:S03]  /*0670*/  NOP ;  /* 0x0000000000007918 */ /* 0x000fc60000000000 */
[----:B------:R-:W1:Y:S01]  /*0680*/  LDS.U8 R37, [R31+UR8] ;  /* 0x000000081f257984 */ /* 0x000e620008000000 */
[-C--:B------:R-:W-:Y:S02]  /*0690*/  LEA.HI.SX32 R14, R14, R23.reuse, 0x1b ;  /* 0x000000170e0e7211 */ /* 0x080fe400078fdaff */
[----:B------:R-:W-:Y:S01]  /*06a0*/  LEA.HI.SX32 R23, R26, R23, 0x1b ;  /* 0x000000171a177211 */ /* 0x000fe200078fdaff */
[----:B------:R-:W2:Y:S01]  /*06b0*/  LDS.U8 R35, [R30+UR8+0x1] ;  /* 0x000001081e237984 */ /* 0x000ea20008000000 */
[----:B0-----:R-:W1:Y:S03]  /*06c0*/  LDC.64 R20, c[0x0][0x380] ;  /* 0x0000e000ff147b82 */ /* 0x001e660000000a00 */
[----:B------:R-:W0:Y:S04]  /*06d0*/  LDS.U8 R18, [R5+UR8+0x2] ;  /* 0x0000020805127984 */ /* 0x000e280008000000 */
[----:B------:R-:W3:Y:S04]  /*06e0*/  LDS.U8 R16, [R22+UR8+0x3] ;  /* 0x0000030816107984 */ /* 0x000ee80008000000 */
[----:B------:R-:W4:Y:S04]  /*06f0*/  LDS.U8 R27, [R29+UR8+0x4] ;  /* 0x000004081d1b7984 */ /* 0x000f280008000000 */
[----:B------:R-:W5:Y:S04]  /*0700*/  LDS.U8 R19, [R28+UR8+0x5] ;  /* 0x000005081c137984 */ /* 0x000f680008000000 */
[----:B------:R-:W5:Y:S04]  /*0710*/  LDS.U8 R17, [R14+UR8+0x6] ;  /* 0x000006080e117984 */ /* 0x000f680008000000 */
[----:B------:R-:W5:Y:S01]  /*0720*/  LDS.U8 R34, [R23+UR8+0x7] ;  /* 0x0000070817227984 */ /* 0x000f620008000000 */
[----:B-1----:R-:W-:-:S04]  /*0730*/  IMAD.WIDE.U32 R36, R37, 0x4, R20 ;  /* 0x0000000425247825 */ /* 0x002fc800078e0014 */
[--C-:B--2---:R-:W-:Y:S01]  /*0740*/  IMAD.WIDE.U32 R24, R35, 0x4, R20.reuse ;  /* 0x0000000423187825 */ /* 0x104fe200078e0014 */
[----:B------:R0:W2:Y:S04]  /*0750*/  LDG.E.CONSTANT R33, desc[UR10][R36.64] ;  /* 0x0000000a24217981 */ /* 0x0000a8000c1e9900 */
[----:B------:R3:W2:Y:S01]  /*0760*/  LDG.E.CONSTANT R35, desc[UR10][R24.64] ;  /* 0x0000000a18237981 */ /* 0x0006a2000c1e9900 */
[----:B0-----:R-:W-:-:S04]  /*0770*/  IMAD.WIDE.U32 R36, R18, 0x4, R20 ;  /* 0x0000000412247825 */ /* 0x001fc800078e0014 */
[--C-:B---3--:R-:W-:Y:S02]  /*0780*/  IMAD.WIDE.U32 R24, R16, 0x4, R20.reuse ;  /* 0x0000000410187825 */ /* 0x108fe400078e0014 */
[----:B------:R-:W3:Y:S02]  /*0790*/  LDG.E.CONSTANT R37, desc[UR10][R36.64] ;  /* 0x0000000a24257981 */ /* 0x000ee4000c1e9900 */
[--C-:B----4-:R-:W-:Y:S02]  /*07a0*/  IMAD.WIDE.U32 R26, R27, 0x4, R20.reuse ;  /* 0x000000041b1a7825 */ /* 0x110fe400078e0014 */
[----:B------:R0:W4:Y:S02]  /*07b0*/  LDG.E.CONSTANT R25, desc[UR10][R24.64] ;  /* 0x0000000a18197981 */ /* 0x000124000c1e9900 */
[--C-:B-----5:R-:W-:Y:S02]  /*07c0*/  IMAD.WIDE.U32 R18, R19, 0x4, R20.reuse ;  /* 0x0000000413127825 */ /* 0x120fe400078e0014 */
[----:B------:R-:W5:Y:S02]  /*07d0*/  LDG.E.CONSTANT R27, desc[UR10][R26.64] ;  /* 0x0000000a1a1b7981 */ /* 0x000f64000c1e9900 */
[----:B------:R-:W-:-:S02]  /*07e0*/  IMAD.WIDE.U32 R16, R17, 0x4, R20 ;  /* 0x0000000411107825 */ /* 0x000fc400078e0014 */
[----:B------:R4:W5:Y:S02]  /*07f0*/  LDG.E.CONSTANT R19, desc[UR10][R18.64] ;  /* 0x0000000a12137981 */ /* 0x000964000c1e9900 */
[----:B------:R-:W-:Y:S02]  /*0800*/  IMAD.WIDE.U32 R20, R34, 0x4, R20 ;  /* 0x0000000422147825 */ /* 0x000fe400078e0014 */
[----:B------:R1:W5:Y:S04]  /*0810*/  LDG.E.CONSTANT R17, desc[UR10][R16.64] ;  /* 0x0000000a10117981 */ /* 0x000368000c1e9900 */
[----:B------:R-:W5:Y:S01]  /*0820*/  LDG.E.CONSTANT R21, desc[UR10][R20.64] ;  /* 0x0000000a14157981 */ /* 0x000f62000c1e9900 */
[----:B------:R-:W-:-:S04]  /*0830*/  UIADD3 UR6, UPT, UPT, UR6, 0x210, URZ ;  /* 0x0000021006067890 */ /* 0x000fc8000fffe0ff */
[----:B------:R-:W-:Y:S01]  /*0840*/  ULEA UR6, UR7, UR6, 0x18 ;  /* 0x0000000607067291 */ /* 0x000fe2000f8ec0ff */
[----:B------:R-:W-:-:S05]  /*0850*/  ISETP.NE.AND P0, PT, R0, RZ, PT ;  /* 0x000000ff0000720c */ /* 0x000fca0003f05270 */
[----:B------:R-:W-:Y:S02]  /*0860*/  LEA R31, R31, UR6, 0x1 ;  /* 0x000000061f1f7c11 */ /* 0x000fe4000f8e08ff */
[----:B------:R-:W-:Y:S02]  /*0870*/  LEA R30, R30, UR6, 0x1 ;  /* 0x000000061e1e7c11 */ /* 0x000fe4000f8e08ff */
[----:B------:R-:W-:Y:S02]  /*0880*/  LEA R5, R5, UR6, 0x1 ;  /* 0x0000000605057c11 */ /* 0x000fe4000f8e08ff */
[----:B------:R-:W-:Y:S02]  /*0890*/  LEA R22, R22, UR6, 0x1 ;  /* 0x0000000616167c11 */ /* 0x000fe4000f8e08ff */
[----:B------:R-:W-:Y:S02]  /*08a0*/  LEA R29, R29, UR6, 0x1 ;  /* 0x000000061d1d7c11 */ /* 0x000fe4000f8e08ff */
[----:B------:R-:W-:-:S02]  /*08b0*/  LEA R28, R28, UR6, 0x1 ;  /* 0x000000061c1c7c11 */ /* 0x000fc4000f8e08ff */
[----:B------:R-:W-:Y:S02]  /*08c0*/  LEA R14, R14, UR6, 0x1 ;  /* 0x000000060e0e7c11 */ /* 0x000fe4000f8e08ff */
[----:B------:R-:W-:Y:S02]  /*08d0*/  LEA R23, R23, UR6, 0x1 ;  /* 0x0000000617177c11 */ /* 0x000fe4000f8e08ff */
[----:B------:R-:W-:Y:S01]  /*08e0*/  LEA R15, R15, UR6, 0x1 ;  /* 0x000000060f0f7c11 */ /* 0x000fe2000f8e08ff */
[----:B------:R-:W-:Y:S01]  /*08f0*/  BAR.SYNC.DEFER_BLOCKING 0x0 ;  /* 0x0000000000007b1d */ /* 0x000fe20000010000 */
[----:B------:R-:W-:Y:S02]  /*0900*/  LEA R13, R13, UR6, 0x1 ;  /* 0x000000060d0d7c11 */ /* 0x000fe4000f8e08ff */
[----:B------:R-:W-:Y:S02]  /*0910*/  LEA R8, R8, UR6, 0x1 ;  /* 0x0000000608087c11 */ /* 0x000fe4000f8e08ff */
[----:B------:R-:W-:-:S02]  /*0920*/  LEA R12, R12, UR6, 0x1 ;  /* 0x000000060c0c7c11 */ /* 0x000fc4000f8e08ff */
[----:B------:R-:W-:Y:S01]  /*0930*/  LEA R10, R10, UR6, 0x1 ;  /* 0x000000060a0a7c11 */ /* 0x000fe2000f8e08ff */
[----:B------:R-:W-:Y:S02]  /*0940*/  VIADD R2, R2, UR4 ;  /* 0x0000000402027c36 */ /* 0x000fe40008000000 */
[C---:B--2---:R-:W-:Y:S01]  /*0950*/  FMUL.FTZ R33, R32.reuse, R33 ;  /* 0x0000002120217220 */ /* 0x044fe20000410000 */
[----:B0-----:R-:W-:-:S05]  /*0960*/  FMUL.FTZ R24, R32, R35 ;  /* 0x0000002320187220 */ /* 0x001fca0000410000 */
[----:B------:R-:W-:Y:S01]  /*0970*/  F2FP.BF16.F32.PACK_AB R24, R24, R33 ;  /* 0x000000211818723e */ /* 0x000fe200000010ff */
[C---:B---3--:R-:W-:Y:S01]  /*0980*/  FMUL.FTZ R37, R32.reuse, R37 ;  /* 0x0000002520257220 */ /* 0x048fe20000410000 */
[C---:B----4-:R-:W-:Y:S01]  /*0990*/  FMUL.FTZ R18, R32.reuse, R25 ;  /* 0x0000001920127220 */ /* 0x050fe20000410000 */
[----:B-----5:R-:W-:-:S04]  /*09a0*/  FMUL.FTZ R27, R32, R27 ;  /* 0x0000001b201b7220 */ /* 0x020fc80000410000 */
[----:B------:R-:W-:Y:S01]  /*09b0*/  F2FP.BF16.F32.PACK_AB R37, R18, R37 ;  /* 0x000000251225723e */ /* 0x000fe200000010ff */
[----:B-1----:R-:W-:Y:S01]  /*09c0*/  FMUL.FTZ R16, R32, R19 ;  /* 0x0000001320107220 */ /* 0x002fe20000410000 */
[----:B------:R-:W-:Y:S01]  /*09d0*/  PRMT R18, R24, 0x7632, R18 ;  /* 0x0000763218127816 */ /* 0x000fe20000000012 */
[----:B------:R-:W-:-:S03]  /*09e0*/  FMUL.FTZ R17, R32, R17 ;  /* 0x0000001120117220 */ /* 0x000fc60000410000 */
[----:B------:R-:W-:Y:S01]  /*09f0*/  F2FP.BF16.F32.PACK_AB R27, R16, R27 ;  /* 0x0000001b101b723e */ /* 0x000fe200000010ff */
[----:B------:R-:W-:Y:S01]  /*0a00*/  FMUL.FTZ R32, R32, R21 ;  /* 0x0000001520207220 */ /* 0x000fe20000410000 */
[----:B------:R-:W-:Y:S01]  /*0a10*/  PRMT R19, R37, 0x7632, R19 ;  /* 0x0000763225137816 */ /* 0x000fe20000000013 */
[----:B------:R-:W-:Y:S01]  /*0a20*/  STS.U16 [R31], R24 ;  /* 0x000000181f007388 */ /* 0x000fe20000000400 */
[----:B------:R-:W-:Y:S02]  /*0a30*/  PRMT R20, R27, 0x7632, R20 ;  /* 0x000076321b147816 */ /* 0x000fe40000000014 */
[----:B------:R-:W-:Y:S01]  /*0a40*/  F2FP.BF16.F32.PACK_AB R17, R32, R17 ;  /* 0x000000112011723e */ /* 0x000fe200000010ff */
[----:B------:R0:W-:Y:S04]  /*0a50*/  STS.U16 [R30+0x2], R18 ;  /* 0x000002121e007388 */ /* 0x0001e80000000400 */
[----:B------:R1:W-:Y:S01]  /*0a60*/  STS.U16 [R5+0x4], R37 ;  /* 0x0000042505007388 */ /* 0x0003e20000000400 */
[----:B------:R-:W-:-:S03]  /*0a70*/  LEA R16, R9, UR6, 0x1 ;  /* 0x0000000609107c11 */ /* 0x000fc6000f8e08ff */
[----:B------:R-:W-:Y:S01]  /*0a80*/  STS.U16 [R22+0x6], R19 ;  /* 0x0000061316007388 */ /* 0x000fe20000000400 */
[----:B0-----:R-:W-:-:S03]  /*0a90*/  LEA R18, R7, UR6, 0x1 ;  /* 0x0000000607127c11 */ /* 0x001fc6000f8e08ff */
[----:B------:R-:W-:Y:S01]  /*0aa0*/  STS.U16 [R29+0x8], R27 ;  /* 0x0000081b1d007388 */ /* 0x000fe20000000400 */
[----:B-1----:R-:W-:-:S03]  /*0ab0*/  PRMT R5, R17, 0x7632, R5 ;  /* 0x0000763211057816 */ /* 0x002fc60000000005 */
[----:B------:R0:W-:Y:S04]  /*0ac0*/  STS.U16 [R28+0xa], R20 ;  /* 0x00000a141c007388 */ /* 0x0001e80000000400 */
[----:B------:R-:W-:Y:S01]  /*0ad0*/  STS.U16 [R14+0xc], R17 ;  /* 0x00000c110e007388 */ /* 0x000fe20000000400 */
[----:B0-----:R-:W-:-:S03]  /*0ae0*/  LEA R20, R6, UR6, 0x1 ;  /* 0x0000000606147c11 */ /* 0x001fc6000f8e08ff */
[----:B------:R-:W-:Y:S01]  /*0af0*/  STS.U16 [R23+0xe], R5 ;  /* 0x00000e0517007388 */ /* 0x000fe20000000400 */
[----:B------:R-:W-:-:S03]  /*0b00*/  NOP ;  /* 0x0000000000007918 */ /* 0x000fc60000000000 */
[----:B------:R-:W-:Y:S04]  /*0b10*/  LDS.U16 R15, [R15] ;  /* 0x000000000f0f7984 */ /* 0x000fe80000000400 */
[----:B------:R-:W-:Y:S04]  /*0b20*/  LDS.U16 R13, [R13+0x40] ;  /* 0x000040000d0d7984 */ /* 0x000fe80000000400 */
[----:B------:R-:W-:Y:S04]  /*0b30*/  LDS.U16 R5, [R8+0x80] ;  /* 0x0000800008057984 */ /* 0x000fe80000000400 */
[----:B------:R-:W-:Y:S04]  /*0b40*/  LDS.U16 R9, [R12+0xc0] ;  /* 0x0000c0000c097984 */ /* 0x000fe80000000400 */
[----:B------:R-:W-:Y:S04]  /*0b50*/  LDS.U16 R17, [R10+0x100] ;  /* 0x000100000a117984 */ /* 0x000fe80000000400 */
[----:B------:R-:W-:Y:S04]  /*0b60*/  LDS.U16 R19, [R16+0x140] ;  /* 0x0001400010137984 */ /* 0x000fe80000000400 */
[----:B------:R-:W-:Y:S04]  /*0b70*/  LDS.U16 R21, [R18+0x180] ;  /* 0x0001800012157984 */ /* 0x000fe80000000400 */
[----:B------:R-:W-:Y:S04]  /*0b80*/  LDS.U16 R23, [R20+0x1c0] ;  /* 0x0001c00014177984 */ /* 0x000fe80000000400 */
[----:B------:R0:W-:Y:S01]  /*0b90*/  @!P0 STS [UR8+0x630], R3 ;  /* 0x00063003ff008988 */ /* 0x0001e20008000808 */
[----:B------:R-:W-:Y:S01]  /*0ba0*/  BAR.SYNC.DEFER_BLOCKING 0x0 ;  /* 0x0000000000007b1d */ /* 0x000fe20000010000 */
[----:B------:R-:W-:-:S05]  /*0bb0*/  IMAD.SHL.U32 R6, R0, 0x8, RZ ;  /* 0x0000000800067824 */ /* 0x000fca00078e00ff */
[----:B------:R-:W1:Y:S01]  /*0bc0*/  LDS R14, [UR8+0x630] ;  /* 0x00063008ff0e7984 */ /* 0x000e620008000800 */
[----:B------:R-:W-:Y:S02]  /*0bd0*/  LOP3.LUT R7, R6, 0x1f00, RZ, 0xc0, !PT ;  /* 0x00001f0006077812 */ /* 0x000fe400078ec0ff */
[C---:B------:R-:W-:Y:S02]  /*0be0*/  LEA R6, P0, R4.reuse, UR14, 0x1 ;  /* 0x0000000e04067c11 */ /* 0x040fe4000f8008ff */
[----:B------:R-:W-:Y:S02]  /*0bf0*/  LOP3.LUT R25, R7, 0x1f, R0, 0xf8, !PT ;  /* 0x0000001f07197812 */ /* 0x000fe400078ef800 */
[----:B------:R-:W-:Y:S02]  /*0c00*/  LEA.HI.X R7, R4, UR15, R11, 0x1, P0 ;  /* 0x0000000f04077c11 */ /* 0x000fe400080f0c0b */
[C---:B------:R-:W-:Y:S02]  /*0c10*/  LOP3.LUT R11, R25.reuse, 0x60, RZ, 0xfc, !PT ;  /* 0x00000060190b7812 */ /* 0x040fe400078efcff */
[----:B------:R-:W-:-:S02]  /*0c20*/  LOP3.LUT R29, R25, 0x20, RZ, 0xfc, !PT ;  /* 0x00000020191d7812 */ /* 0x000fc400078efcff */
[C---:B------:R-:W-:Y:S02]  /*0c30*/  LOP3.LUT R27, R25.reuse, 0x40, RZ, 0xfc, !PT ;  /* 0x00000040191b7812 */ /* 0x040fe400078efcff */
[----:B0-----:R-:W-:Y:S02]  /*0c40*/  LOP3.LUT R3, R25, 0xa0, RZ, 0xfc, !PT ;  /* 0x000000a019037812 */ /* 0x001fe400078efcff */
[-C--:B-1----:R-:W-:Y:S02]  /*0c50*/  ISETP.GE.AND P4, PT, R11, R14.reuse, PT ;  /* 0x0000000e0b00720c */ /* 0x082fe40003f86270 */
[----:B------:R-:W-:Y:S02]  /*0c60*/  LOP3.LUT R11, R25, 0xc0, RZ, 0xfc, !PT ;  /* 0x000000c0190b7812 */ /* 0x000fe400078efcff */
[-C--:B------:R-:W-:Y:S02]  /*0c70*/  ISETP.GE.AND P6, PT, R29, R14.reuse, PT ;  /* 0x0000000e1d00720c */ /* 0x080fe40003fc6270 */
[----:B------:R-:W-:-:S02]  /*0c80*/  ISETP.GE.AND P0, PT, R11, R14, PT ;  /* 0x0000000e0b00720c */ /* 0x000fc40003f06270 */
[C---:B------:R-:W-:Y:S02]  /*0c90*/  LOP3.LUT R29, R25.reuse, 0x80, RZ, 0xfc, !PT ;  /* 0x00000080191d7812 */ /* 0x040fe400078efcff */
[CC--:B------:R-:W-:Y:S02]  /*0ca0*/  ISETP.GE.AND P3, PT, R25.reuse, R14.reuse, PT ;  /* 0x0000000e1900720c */ /* 0x0c0fe40003f66270 */
[----:B------:R-:W-:Y:S02]  /*0cb0*/  LOP3.LUT R25, R25, 0xe0, RZ, 0xfc, !PT ;  /* 0x000000e019197812 */ /* 0x000fe400078efcff */
[-C--:B------:R-:W-:Y:S02]  /*0cc0*/  ISETP.GE.AND P5, PT, R27, R14.reuse, PT ;  /* 0x0000000e1b00720c */ /* 0x080fe40003fa6270 */
[-C--:B------:R-:W-:Y:S01]  /*0cd0*/  ISETP.GE.AND P2, PT, R29, R14.reuse, PT ;  /* 0x0000000e1d00720c */ /* 0x080fe20003f46270 */
[----:B------:R1:W-:Y:S01]  /*0ce0*/  @!P6 STG.E.U16 desc[UR10][R6.64+0x40], R13 ;  /* 0x0000400d0600e986 */ /* 0x0003e2000c10150a */
[----:B------:R-:W-:-:S02]  /*0cf0*/  ISETP.GE.AND P1, PT, R3, R14, PT ;  /* 0x0000000e0300720c */ /* 0x000fc40003f26270 */
[----:B------:R-:W-:Y:S01]  /*0d00*/  ISETP.GE.AND P6, PT, R25, R14, PT ;  /* 0x0000000e1900720c */ /* 0x000fe20003fc6270 */
        /* <DEDUP_REMOVED lines=10> */
.L_x_180:
        /* <DEDUP_REMOVED lines=13> */
.L_x_1960:


//--------------------- .text._Z20kDequantizeBlockwiseI13__nv_bfloat16Li512ELi64ELi8ELi1EEvPfPhS1_PT_ii --------------------------
	.section	.text._Z20kDequantizeBlockwiseI13__nv_bfloat16Li512ELi64ELi8ELi1EEvPfPhS1_PT_ii,"ax",@progbits
	.align	128
        .global         _Z20kDequantizeBlockwiseI13__nv_bfloat16Li512ELi64ELi8ELi1EEvPfPhS1_PT_ii
        .type           _Z20kDequantizeBlockwiseI13__nv_bfloat16Li512ELi64ELi8ELi1EEvPfPhS1_PT_ii,@function
        .size           _Z20kDequantizeBlockwiseI13__nv_bfloat16Li512ELi64ELi8ELi1EEvPfPhS1_PT_ii,(.L_x_1961 - _Z20kDequantizeBlockwiseI13__nv_bfloat16Li512ELi64ELi8ELi1EEvPfPhS1_PT_ii)
        .other          _Z20kDequantizeBlockwiseI13__nv_bfloat16Li512ELi64ELi8ELi1EEvPfPhS1_PT_ii,@"STO_CUDA_ENTRY STV_DEFAULT"
_Z20kDequantizeBlockwiseI13__nv_bfloat16Li512ELi64ELi8ELi1EEvPfPhS1_PT_ii:
.text._Z20kDequantizeBlockwiseI13__nv_bfloat16Li512ELi64ELi8ELi1EEvPfPhS1_PT_ii:
        /* <DEDUP_REMOVED lines=16> */
[C---:B-1----:R-:W-:Y:S01]  /*0100*/  IMAD.SHL.U32 R8, R0.reuse, 0x10, RZ ;  /* 0x0000001000087824 */ /* 0x042fe200078e00ff */
[C---:B------:R-:W-:Y:S02]  /*0110*/  LOP3.LUT R2, R0.reuse, 0x1f, RZ, 0xc0, !PT ;  /* 0x0000001f00027812 */ /* 0x040fe400078ec0ff */
[----:B------:R-:W-:Y:S02]  /*0120*/  LOP3.LUT R3, R0, 0x3e0, RZ, 0xc0, !PT ;  /* 0x000003e000037812 */ /* 0x000fe400078ec0ff */
[CC--:B------:R-:W-:Y:S02]  /*0130*/  LOP3.LUT R5, R4.reuse, R15.reuse, RZ, 0xfc, !PT ;  /* 0x0000000f04057212 */ /* 0x0c0fe400078efcff */
[----:B------:R-:W-:Y:S01]  /*0140*/  LOP3.LUT R4, R4, R15, RZ, 0x3c, !PT ;  /* 0x0000000f04047212 */ /* 0x000fe200078e3cff */
[----:B------:R-:W-:Y:S01]  /*0150*/  IMAD R2, R3, 0x8, R2 ;  /* 0x0000000803027824 */ /* 0x000fe200078e0202 */
[----:B------:R-:W-:Y:S01]  /*0160*/  LOP3.LUT R9, R8, 0x3e00, RZ, 0xc0, !PT ;  /* 0x00003e0008097812 */ /* 0x000fe200078ec0ff */
[----:B------:R-:W-:Y:S01]  /*0170*/  IMAD.SHL.U32 R3, R0, 0x8, RZ ;  /* 0x0000000800037824 */ /* 0x000fe200078e00ff */
[----:B------:R-:W-:-:S02]  /*0180*/  SHF.R.S32.HI R6, RZ, 0x1, R4 ;  /* 0x00000001ff067819 */ /* 0x000fc40000011404 */
[----:B------:R0:W1:Y:S02]  /*0190*/  FLO.U32 R4, R14 ;  /* 0x0000000e00047300 */ /* 0x00006400000e0000 */
[----:B------:R-:W-:Y:S01]  /*01a0*/  LOP3.LUT R7, R3, 0x1f00, RZ, 0xc0, !PT ;  /* 0x00001f0003077812 */ /* 0x000fe200078ec0ff */
[----:B------:R-:W-:-:S03]  /*01b0*/  IMAD.IADD R5, R5, 0x1, -R6 ;  /* 0x0000000105057824 */ /* 0x000fc600078e0a06 */
[--C-:B------:R-:W-:Y:S02]  /*01c0*/  LOP3.LUT R10, R7, 0x1f, R0.reuse, 0xf8, !PT ;  /* 0x0000001f070a7812 */ /* 0x100fe400078ef800 */
[----:B------:R-:W-:Y:S02]  /*01d0*/  LOP3.LUT R7, R9, 0x1f, R0, 0xf8, !PT ;  /* 0x0000001f09077812 */ /* 0x000fe400078ef800 */
[C---:B------:R-:W-:Y:S02]  /*01e0*/  LOP3.LUT R8, R10.reuse, 0x80, RZ, 0xfc, !PT ;  /* 0x000000800a087812 */ /* 0x040fe400078efcff */
[C---:B------:R-:W-:Y:S02]  /*01f0*/  LOP3.LUT R9, R10.reuse, 0xa0, RZ, 0xfc, !PT ;  /* 0x000000a00a097812 */ /* 0x040fe400078efcff */
[----:B------:R-:W-:Y:S02]  /*0200*/  LOP3.LUT R10, R10, 0xc0, RZ, 0xfc, !PT ;  /* 0x000000c00a0a7812 */ /* 0x000fe400078efcff */
[----:B01234-:R-:W-:-:S07]  /*0210*/  LOP3.LUT R6, R7, 0xa0, RZ, 0xfc, !PT ;  /* 0x000000a007067812 */ /* 0x01ffce00078efcff */
.L_x_181:
[----:B--2---:R-:W-:Y:S01]  /*0220*/  LOP3.LUT R11, R3, 0x1f00, RZ, 0xc0, !PT ;  /* 0x00001f00030b7812 */ /* 0x004fe200078ec0ff */
[----:B------:R-:W-:Y:S01]  /*0230*/  BAR.SYNC.DEFER_BLOCKING 0x0 ;  /* 0x0000000000007b1d */ /* 0x000fe20000010000 */
[----:B------:R-:W-:Y:S01]  /*0240*/  VIADDMNMX R13, R5, -R12, 0x200, PT ;  /* 0x00000200050d7446 */ /* 0x000fe2000380090c */
[----:B------:R-:W-:Y:S01]  /*0250*/  IMAD.MOV.U32 R21, RZ, RZ, 0x80 ;  /* 0x00000080ff157424 */ /* 0x000fe200078e00ff */
[----:B------:R-:W-:Y:S01]  /*0260*/  LOP3.LUT R11, R11, 0x1f, R0, 0xf8, !PT ;  /* 0x0000001f0b0b7812 */ /* 0x000fe200078ef800 */
[----:B------:R-:W-:Y:S01]  /*0270*/  IMAD.MOV.U32 R22, RZ, RZ, 0x80 ;  /* 0x00000080ff167424 */ /* 0x000fe200078e00ff */
[----:B------:R-:W-:Y:S01]  /*0280*/  ISETP.GE.AND P6, PT, R2, R13, PT ;  /* 0x0000000d0200720c */ /* 0x000fe20003fc6270 */
[----:B------:R-:W-:Y:S01]  /*0290*/  IMAD.MOV.U32 R25, RZ, RZ, 0x80 ;  /* 0x00000080ff197424 */ /* 0x000fe200078e00ff */
[C---:B------:R-:W-:Y:S01]  /*02a0*/  LOP3.LUT R18, R11.reuse, 0x40, RZ, 0xfc, !PT ;  /* 0x000000400b127812 */ /* 0x040fe200078efcff */
[----:B------:R-:W-:Y:S01]  /*02b0*/  IMAD.MOV.U32 R26, RZ, RZ, 0x80 ;  /* 0x00000080ff1a7424 */ /* 0x000fe200078e00ff */
[----:B------:R-:W-:-:S02]  /*02c0*/  LOP3.LUT R16, R11, 0x20, RZ, 0xfc, !PT ;  /* 0x000000200b107812 */ /* 0x000fc400078efcff */
[----:B------:R-:W-:Y:S02]  /*02d0*/  ISETP.GE.AND P4, PT, R18, R13, PT ;  /* 0x0000000d1200720c */ /* 0x000fe40003f86270 */
[----:B------:R-:W-:Y:S02]  /*02e0*/  LOP3.LUT R14, R11, 0x60, RZ, 0xfc, !PT ;  /* 0x000000600b0e7812 */ /* 0x000fe400078efcff */
[--C-:B------:R-:W-:Y:S02]  /*02f0*/  IADD3 R18, P0, P1, R2, UR10, R12.reuse ;  /* 0x0000000a02127c10 */ /* 0x100fe4000f91e00c */
[----:B------:R-:W-:Y:S02]  /*0300*/  SHF.R.S32.HI R2, RZ, 0x1f, R12 ;  /* 0x0000001fff027819 */ /* 0x000fe4000001140c */
[C---:B------:R-:W-:Y:S02]  /*0310*/  LOP3.LUT R24, R0.reuse, 0x3e0, RZ, 0xc0, !PT ;  /* 0x000003e000187812 */ /* 0x040fe400078ec0ff */
[----:B------:R-:W-:-:S02]  /*0320*/  LOP3.LUT R11, R0, 0x1f, RZ, 0xc0, !PT ;  /* 0x0000001f000b7812 */ /* 0x000fc400078ec0ff */
[----:B------:R-:W-:Y:S02]  /*0330*/  IADD3.X R19, PT, PT, RZ, UR11, R2, P0, P1 ;  /* 0x0000000bff137c10 */ /* 0x000fe400087e2402 */
[-C--:B------:R-:W-:Y:S01]  /*0340*/  ISETP.GE.AND P5, PT, R16, R13.reuse, PT ;  /* 0x0000000d1000720c */ /* 0x080fe20003fa6270 */
[----:B------:R-:W-:Y:S01]  /*0350*/  IMAD R2, R24, 0x8, R11 ;  /* 0x0000000818027824 */ /* 0x000fe200078e020b */
[-C--:B------:R-:W-:Y:S01]  /*0360*/  ISETP.GE.AND P3, PT, R14, R13.reuse, PT ;  /* 0x0000000d0e00720c */ /* 0x080fe20003f66270 */
[----:B------:R-:W2:Y:S01]  /*0370*/  @!P6 LDG.E.U8 R21, desc[UR8][R18.64] ;  /* 0x000000081215e981 */ /* 0x000ea2000c1e1100 */
[-C--:B------:R-:W-:Y:S01]  /*0380*/  ISETP.GE.AND P2, PT, R8, R13.reuse, PT ;  /* 0x0000000d0800720c */ /* 0x080fe20003f46270 */
[----:B------:R-:W-:Y:S01]  /*0390*/  VIADD R11, R2, 0xe0 ;  /* 0x000000e0020b7836 */ /* 0x000fe20000000000 */
[-C--:B------:R-:W-:Y:S01]  /*03a0*/  ISETP.GE.AND P1, PT, R9, R13.reuse, PT ;  /* 0x0000000d0900720c */ /* 0x080fe20003f26270 */
[----:B------:R-:W-:Y:S01]  /*03b0*/  IMAD.MOV.U32 R20, RZ, RZ, 0x80 ;  /* 0x00000080ff147424 */ /* 0x000fe200078e00ff */
[-C--:B------:R-:W-:Y:S01]  /*03c0*/  ISETP.GE.AND P0, PT, R10, R13.reuse, PT ;  /* 0x0000000d0a00720c */ /* 0x080fe20003f06270 */
[----:B------:R-:W-:Y:S01]  /*03d0*/  IMAD.MOV.U32 R15, RZ, RZ, 0x80 ;  /* 0x00000080ff0f7424 */ /* 0x000fe200078e00ff */
[----:B------:R-:W-:Y:S01]  /*03e0*/  ISETP.GE.AND P6, PT, R11, R13, PT ;  /* 0x0000000d0b00720c */ /* 0x000fe20003fc6270 */
[----:B------:R-:W-:Y:S01]  /*03f0*/  IMAD.MOV.U32 R11, RZ, RZ, 0x80 ;  /* 0x00000080ff0b7424 */ /* 0x000fe200078e00ff */
[----:B------:R-:W3:Y:S01]  /*0400*/  @!P4 LDG.E.U8 R25, desc[UR8][R18.64+0x40] ;  /* 0x000040081219c981 */ /* 0x000ee2000c1e1100 */
[----:B------:R-:W-:-:S03]  /*0410*/  IMAD.MOV.U32 R16, RZ, RZ, 0x80 ;  /* 0x00000080ff107424 */ /* 0x000fc600078e00ff */
[----:B------:R-:W4:Y:S04]  /*0420*/  @!P5 LDG.E.U8 R22, desc[UR8][R18.64+0x20] ;  /* 0x000020081216d981 */ /* 0x000f28000c1e1100 */
[----:B------:R-:W5:Y:S04]  /*0430*/  @!P3 LDG.E.U8 R26, desc[UR8][R18.64+0x60] ;  /* 0x00006008121ab981 */ /* 0x000f68000c1e1100 */
[----:B------:R-:W5:Y:S04]  /*0440*/  @!P2 LDG.E.U8 R20, desc[UR8][R18.64+0x80] ;  /* 0x000080081214a981 */ /* 0x000f68000c1e1100 */
[----:B------:R-:W5:Y:S04]  /*0450*/  @!P1 LDG.E.U8 R11, desc[UR8][R18.64+0xa0] ;  /* 0x0000a008120b9981 */ /* 0x000f68000c1e1100 */
[----:B------:R-:W5:Y:S04]  /*0460*/  @!P0 LDG.E.U8 R16, desc[UR8][R18.64+0xc0] ;  /* 0x0000c00812108981 */ /* 0x000f68000c1e1100 */
[----:B------:R0:W5:Y:S01]  /*0470*/  @!P6 LDG.E.U8 R15, desc[UR8][R18.64+0xe0] ;  /* 0x0000e008120fe981 */ /* 0x000162000c1e1100 */
[----:B------:R-:W1:Y:S01]  /*0480*/  S2R R13, SR_LANEID ;  /* 0x00000000000d7919 */ /* 0x000e620000000000 */
[----:B------:R-:W0:Y:S01]  /*0490*/  S2UR UR6, SR_CgaCtaId ;  /* 0x00000000000679c3 */ /* 0x000e220000008800 */
[----:B------:R-:W-:Y:S01]  /*04a0*/  LOP3.LUT R14, R3, 0x1f00, RZ, 0xc0, !PT ;  /* 0x00001f00030e7812 */ /* 0x000fe200078ec0ff */
[----:B------:R-:W-:-:S02]  /*04b0*/  UMOV UR5, 0x400 ;  /* 0x0000040000057882 */ /* 0x000fc40000000000 */
[----:B0-----:R-:W-:Y:S02]  /*04c0*/  ULEA UR7, UR6, UR5, 0x18 ;  /* 0x0000000506077291 */ /* 0x001fe4000f8ec0ff */
[----:B-1----:R-:W-:-:S04]  /*04d0*/  IMAD.IADD R17, R14, 0x1, R13 ;  /* 0x000000010e117824 */ /* 0x002fc800078e020d */
[C---:B------:R-:W-:Y:S02]  /*04e0*/  VIADD R32, R17.reuse, 0x60 ;  /* 0x0000006011207836 */ /* 0x040fe40000000000 */
[C---:B------:R-:W-:Y:S02]  /*04f0*/  VIADD R14, R17.reuse, 0x20 ;  /* 0x00000020110e7836 */ /* 0x040fe40000000000 */
[C---:B------:R-:W-:Y:S02]  /*0500*/  VIADD R18, R17.reuse, 0x80 ;  /* 0x0000008011127836 */ /* 0x040fe40000000000 */
[C---:B------:R-:W-:Y:S01]  /*0510*/  VIADD R30, R17.reuse, 0x40 ;  /* 0x00000040111e7836 */ /* 0x040fe20000000000 */
[-C--:B------:R-:W-:Y:S01]  /*0520*/  LEA.HI.SX32 R27, R32, R17.reuse, 0x1b ;  /* 0x00000011201b7211 */ /* 0x080fe200078fdaff */
[C---:B------:R-:W-:Y:S01]  /*0530*/  VIADD R32, R17.reuse, 0xa0 ;  /* 0x000000a011207836 */ /* 0x040fe20000000000 */
[CC--:B------:R-:W-:Y:S01]  /*0540*/  LEA.HI.SX32 R28, R17.reuse, R17.reuse, 0x1b ;  /* 0x00000011111c7211 */ /* 0x0c0fe200078fdaff */
[----:B------:R-:W-:Y:S01]  /*0550*/  VIADD R34, R17, 0xc0 ;  /* 0x000000c011227836 */ /* 0x000fe20000000000 */
[----:B------:R-:W-:-:S02]  /*0560*/  LEA.HI.SX32 R19, R14, R17, 0x1b ;  /* 0x000000110e137211 */ /* 0x000fc400078fdaff */
[-C--:B------:R-:W-:Y:S01]  /*0570*/  LEA.HI.SX32 R31, R18, R17.reuse, 0x1b ;  /* 0x00000011121f7211 */ /* 0x080fe200078fdaff */
[----:B------:R-:W-:Y:S01]  /*0580*/  VIADD R18, R17, 0xe0 ;  /* 0x000000e011127836 */ /* 0x000fe20000000000 */
[-C--:B------:R-:W-:Y:S01]  /*0590*/  LEA.HI.SX32 R30, R30, R17.reuse, 0x1b ;  /* 0x000000111e1e7211 */ /* 0x080fe200078fdaff */
[----:B------:R-:W-:Y:S01]  /*05a0*/  IMAD R23, R13, 0x7, R17 ;  /* 0x000000070d177824 */ /* 0x000fe200078e0211 */
[-C--:B------:R-:W-:Y:S02]  /*05b0*/  LEA.HI.SX32 R32, R32, R17.reuse, 0x1b ;  /* 0x0000001120207211 */ /* 0x080fe400078fdaff */
[-C--:B------:R-:W-:Y:S02]  /*05c0*/  LEA.HI.SX32 R33, R34, R17.reuse, 0x1b ;  /* 0x0000001122217211 */ /* 0x080fe400078fdaff */
[----:B------:R-:W-:Y:S02]  /*05d0*/  LEA.HI.SX32 R18, R18, R17, 0x1b ;  /* 0x0000001112127211 */ /* 0x000fe400078fdaff */
[C---:B------:R-:W-:Y:S01]  /*05e0*/  LEA.HI.SX32 R29, R23.reuse, R23, 0x1b ;  /* 0x00000017171d7211 */ /* 0x040fe200078fdaff */
[----:B------:R-:W-:Y:S01]  /*05f0*/  IMAD.IADD R24, R24, 0x1, R13 ;  /* 0x0000000118187824 */ /* 0x000fe200078e020d */
[----:B--2---:R-:W-:Y:S04]  /*0600*/  STS.U8 [R28+UR7], R21 ;  /* 0x000000151c007988 */ /* 0x004fe80008000007 */
[----:B----4-:R0:W-:Y:S04]  /*0610*/  STS.U8 [R19+UR7+0x20], R22 ;  /* 0x0000201613007988 */ /* 0x0101e80008000007 */
[----:B---3--:R1:W-:Y:S04]  /*0620*/  STS.U8 [R30+UR7+0x40], R25 ;  /* 0x000040191e007988 */ /* 0x0083e80008000007 */
[----:B-----5:R-:W-:Y:S01]  /*0630*/  STS.U8 [R27+UR7+0x60], R26 ;  /* 0x0000601a1b007988 */ /* 0x020fe20008000007 */
[----:B0-----:R-:W-:-:S03]  /*0640*/  VIADD R22, R23, 0x1 ;  /* 0x0000000117167836 */ /* 0x001fc60000000000 */
[----:B------:R0:W-:Y:S04]  /*0650*/  STS.U8 [R31+UR7+0x80], R20 ;  /* 0x000080141f007988 */ /* 0x0001e80008000007 */
[----:B------:R-:W-:Y:S01]  /*0660*/  STS.U8 [R32+UR7+0xa0], R11 ;  /* 0x0000a00b20007988 */ /* 0x000fe20008000007 */
[----:B-1----:R-:W-:-:S03]  /*0670*/  LEA.HI.SX32 R30, R22, R23, 0x1b ;  /* 0x00000017161e7211 */ /* 0x002fc600078fdaff */
[----:B------:R1:W-:Y:S04]  /*0680*/  STS.U8 [R33+UR7+0xc0], R16 ;  /* 0x0000c01021007988 */ /* 0x0003e80008000007 */
[----:B------:R-:W-:Y:S01]  /*0690*/  STS.U8 [R18+UR7+0xe0], R15 ;  /* 0x0000e00f12007988 */ /* 0x000fe20008000007 */
[----:B------:R-:W-:-:S03]  /*06a0*/  NOP ;  /* 0x0000000000007918 */ /* 0x000fc60000000000 */
[----:B------:R-:W2:Y:S01]  /*06b0*/  LDS.U8 R29, [R29+UR7] ;  /* 0x000000071d1d7984 */ /* 0x000ea20008000000 */
[----:B0-----:R-:W-:-:S03]  /*06c0*/  VIADD R20, R23, 0x2 ;  /* 0x0000000217147836 */ /* 0x001fc60000000000 */
[----:B------:R-:W0:Y:S02]  /*06d0*/  LDS.U8 R30, [R30+UR7+0x1] ;  /* 0x000001071e1e7984 */ /* 0x000e240008000000 */
[----:B------:R-:W-:Y:S01]  /*06e0*/  LEA.HI.SX32 R20, R20, R23, 0x1b ;  /* 0x0000001714147211 */ /* 0x000fe200078fdaff */
[----:B-1----:R-:W-:-:S04]  /*06f0*/  VIADD R16, R23, 0x3 ;  /* 0x0000000317107836 */ /* 0x002fc80000000000 */
[----:B------:R1:W3:Y:S01]  /*0700*/  LDS.U8 R11, [R20+UR7+0x2] ;  /* 0x00000207140b7984 */ /* 0x0002e20008000000 */
[----:B------:R-:W-:-:S06]  /*0710*/  LEA.HI.SX32 R28, R16, R23, 0x1b ;  /* 0x00000017101c7211 */ /* 0x000fcc00078fdaff */
[----:B------:R-:W4:Y:S01]  /*0720*/  LDS.U8 R28, [R28+UR7+0x3] ;  /* 0x000003071c1c7984 */ /* 0x000f220008000000 */
[----:B--2---:R-:W-:Y:S01]  /*0730*/  SHF.R.U32.HI R16, RZ, 0x2, R29 ;  /* 0x00000002ff107819 */ /* 0x004fe2000001161d */
[----:B------:R-:W-:-:S03]  /*0740*/  IMAD.SHL.U32 R15, R29, 0x4, RZ ;  /* 0x000000041d0f7824 */ /* 0x000fc600078e00ff */
[----:B------:R-:W-:Y:S02]  /*0750*/  LOP3.LUT R36, R16, 0x1c, RZ, 0xc0, !PT ;  /* 0x0000001c10247812 */ /* 0x000fe400078ec0ff */
[----:B------:R-:W-:Y:S02]  /*0760*/  LOP3.LUT R18, R15, 0x1c, RZ, 0xc0, !PT ;  /* 0x0000001c0f127812 */ /* 0x000fe400078ec0ff */
[----:B0-----:R-:W-:Y:S01]  /*0770*/  SHF.R.U32.HI R34, RZ, 0x2, R30 ;  /* 0x00000002ff227819 */ /* 0x001fe2000001161e */
[----:B------:R-:W-:Y:S01]  /*0780*/  IMAD.SHL.U32 R15, R30, 0x4, RZ ;  /* 0x000000041e0f7824 */ /* 0x000fe200078e00ff */
[----:B------:R-:W-:Y:S02]  /*0790*/  IADD3 R36, P0, PT, R36, UR12, RZ ;  /* 0x0000000c24247c10 */ /* 0x000fe4000ff1e0ff */
[----:B------:R-:W-:Y:S02]  /*07a0*/  IADD3 R18, P1, PT, R18, UR12, RZ ;  /* 0x0000000c12127c10 */ /* 0x000fe4000ff3e0ff */
[----:B-1----:R-:W-:Y:S01]  /*07b0*/  LOP3.LUT R20, R34, 0x1c, RZ, 0xc0, !PT ;  /* 0x0000001c22147812 */ /* 0x002fe200078ec0ff */
[----:B------:R-:W-:Y:S01]  /*07c0*/  IMAD.X R37, RZ, RZ, UR13, P0 ;  /* 0x0000000dff257e24 */ /* 0x000fe200080e06ff */
[----:B---3--:R-:W-:Y:S01]  /*07d0*/  SHF.R.U32.HI R32, RZ, 0x2, R11 ;  /* 0x00000002ff207819 */ /* 0x008fe2000001160b */
[----:B------:R-:W-:Y:S01]  /*07e0*/  IMAD.X R19, RZ, RZ, UR13, P1 ;  /* 0x0000000dff137e24 */ /* 0x000fe200088e06ff */
[----:B------:R-:W-:-:S02]  /*07f0*/  LOP3.LUT R15, R15, 0x1c, RZ, 0xc0, !PT ;  /* 0x0000001c0f0f7812 */ /* 0x000fc400078ec0ff */
[----:B------:R-:W-:Y:S01]  /*0800*/  IADD3 R20, P0, PT, R20, UR12, RZ ;  /* 0x0000000c14147c10 */ /* 0x000fe2000ff1e0ff */
[----:B------:R-:W2:Y:S01]  /*0810*/  LDG.E R13, desc[UR8][R36.64] ;  /* 0x00000008240d7981 */ /* 0x000ea2000c1e1900 */
[----:B------:R-:W-:Y:S02]  /*0820*/  LOP3.LUT R25, R32, 0x1c, RZ, 0xc0, !PT ;  /* 0x0000001c20197812 */ /* 0x000fe400078ec0ff */
[----:B------:R-:W-:Y:S01]  /*0830*/  IADD3 R26, P1, PT, R15, UR12, RZ ;  /* 0x0000000c0f1a7c10 */ /* 0x000fe2000ff3e0ff */
[----:B------:R-:W-:Y:S01]  /*0840*/  IMAD.X R21, RZ, RZ, UR13, P0 ;  /* 0x0000000dff157e24 */ /* 0x000fe200080e06ff */
[----:B------:R0:W3:Y:S01]  /*0850*/  LDG.E R31, desc[UR8][R18.64] ;  /* 0x00000008121f7981 */ /* 0x0000e2000c1e1900 */
[----:B------:R-:W-:Y:S02]  /*0860*/  IMAD.SHL.U32 R15, R11, 0x4, RZ ;  /* 0x000000040b0f7824 */ /* 0x000fe400078e00ff */
[----:B------:R-:W-:Y:S01]  /*0870*/  IMAD.X R27, RZ, RZ, UR13, P1 ;  /* 0x0000000dff1b7e24 */ /* 0x000fe200088e06ff */
[----:B------:R1:W5:Y:S02]  /*0880*/  LDG.E R33, desc[UR8][R20.64] ;  /* 0x0000000814217981 */ /* 0x000364000c1e1900 */
[----:B------:R-:W-:-:S02]  /*0890*/  LOP3.LUT R15, R15, 0x1c, RZ, 0xc0, !PT ;  /* 0x0000001c0f0f7812 */ /* 0x000fc400078ec0ff */
[----:B------:R-:W5:Y:S01]  /*08a0*/  LDG.E R26, desc[UR8][R26.64] ;  /* 0x000000081a1a7981 */ /* 0x000f62000c1e1900 */
[----:B0-----:R-:W-:Y:S02]  /*08b0*/  IADD3 R18, P0, PT, R25, UR12, RZ ;  /* 0x0000000c19127c10 */ /* 0x001fe4000ff1e0ff */
[----:B----4-:R-:W-:Y:S01]  /*08c0*/  SHF.R.U32.HI R25, RZ, 0x2, R28 ;  /* 0x00000002ff197819 */ /* 0x010fe2000001161c */
[----:B-1----:R-:W0:Y:S02]  /*08d0*/  LDC.64 R20, c[0x0][0x390] ;  /* 0x0000e400ff147b82 */ /* 0x002e240000000a00 */
[----:B------:R-:W-:Y:S01]  /*08e0*/  IMAD.X R19, RZ, RZ, UR13, P0 ;  /* 0x0000000dff137e24 */ /* 0x000fe200080e06ff */
[----:B------:R-:W-:-:S04]  /*08f0*/  IADD3 R36, P1, PT, R15, UR12, RZ ;  /* 0x0000000c0f247c10 */ /* 0x000fc8000ff3e0ff */
[----:B------:R1:W4:Y:S01]  /*0900*/  LDG.E R15, desc[UR8][R18.64] ;  /* 0x00000008120f7981 */ /* 0x000322000c1e1900 */
[----:B------:R-:W-:-:S05]  /*0910*/  IMAD.X R37, RZ, RZ, UR13, P1 ;  /* 0x0000000dff257e24 */ /* 0x000fca00088e06ff */
[----:B------:R-:W4:Y:S01]  /*0920*/  LDG.E R27, desc[UR8][R36.64] ;  /* 0x00000008241b7981 */ /* 0x000f22000c1e1900 */
[----:B-1----:R-:W-:-:S04]  /*0930*/  LOP3.LUT R18, R25, 0x1c, RZ, 0xc0, !PT ;  /* 0x0000001c19127812 */ /* 0x002fc800078ec0ff */
[----:B------:R-:W-:-:S05]  /*0940*/  IADD3 R18, P0, PT, R18, UR12, RZ ;  /* 0x0000000c12127c10 */ /* 0x000fca000ff1e0ff */
[----:B------:R-:W-:-:S05]  /*0950*/  IMAD.X R19, RZ, RZ, UR13, P0 ;  /* 0x0000000dff137e24 */ /* 0x000fca00080e06ff */
[----:B------:R1:W4:Y:S01]  /*0960*/  LDG.E R18, desc[UR8][R18.64] ;  /* 0x0000000812127981 */ /* 0x000322000c1e1900 */
[----:B------:R-:W-:Y:S01]  /*0970*/  IMAD.IADD R35, R3, 0x1, R12 ;  /* 0x0000000103237824 */ /* 0x000fe200078e020c */
[----:B------:R-:W-:-:S04]  /*0980*/  SHF.R.U32.HI R29, RZ, 0x6, R29 ;  /* 0x00000006ff1d7819 */ /* 0x000fc8000001161d */
[----:B------:R-:W-:Y:S02]  /*0990*/  SHF.R.U32.HI R35, RZ, R4, R35 ;  /* 0x00000004ff237219 */ /* 0x000fe40000011623 */
[----:B------:R-:W-:Y:S02]  /*09a0*/  LOP3.LUT R29, R29, 0x2, RZ, 0xc0, !PT ;  /* 0x000000021d1d7812 */ /* 0x000fe400078ec0ff */
[----:B-1----:R-:W-:Y:S01]  /*09b0*/  LOP3.LUT R19, R16, 0x2, RZ, 0xc0, !PT ;  /* 0x0000000210137812 */ /* 0x002fe200078ec0ff */
[----:B0-----:R-:W-:-:S04]  /*09c0*/  IMAD.WIDE.U32 R20, R35, 0x4, R20 ;  /* 0x0000000423147825 */ /* 0x001fc800078e0014 */
[----:B------:R-:W-:Y:S02]  /*09d0*/  IMAD.SHL.U32 R35, R28, 0x4, RZ ;  /* 0x000000041c237824 */ /* 0x000fe400078e00ff */
[----:B------:R-:W-:Y:S01]  /*09e0*/  VIADD R16, R23, 0x4 ;  /* 0x0000000417107836 */ /* 0x000fe20000000000 */
[----:B------:R-:W0:Y:S02]  /*09f0*/  I2F.U16 R29, R29 ;  /* 0x0000001d001d7306 */ /* 0x000e240000101000 */
[----:B------:R-:W-:Y:S02]  /*0a00*/  LOP3.LUT R35, R35, 0x1c, RZ, 0xc0, !PT ;  /* 0x0000001c23237812 */ /* 0x000fe400078ec0ff */
[----:B------:R-:W-:Y:S02]  /*0a10*/  LEA.HI.SX32 R16, R16, R23, 0x1b ;  /* 0x0000001710107211 */ /* 0x000fe400078fdaff */
[----:B------:R-:W-:Y:S02]  /*0a20*/  IADD3 R36, P0, PT, R35, UR12, RZ ;  /* 0x0000000c23247c10 */ /* 0x000fe4000ff1e0ff */
[----:B------:R1:W4:Y:S01]  /*0a30*/  LDG.E.CONSTANT R35, desc[UR8][R20.64] ;  /* 0x0000000814237981 */ /* 0x000322000c1e9900 */
[----:B------:R-:W0:Y:S03]  /*0a40*/  I2F.U16 R19, R19 ;  /* 0x0000001300137306 */ /* 0x000e260000101000 */
[----:B------:R-:W5:Y:S01]  /*0a50*/  LDS.U8 R16, [R16+UR7+0x4] ;  /* 0x0000040710107984 */ /* 0x000f620008000000 */
[----:B-1----:R-:W-:Y:S01]  /*0a60*/  LOP3.LUT R20, R34, 0x2, RZ, 0xc0, !PT ;  /* 0x0000000222147812 */ /* 0x002fe200078ec0ff */
[----:B------:R-:W-:-:S02]  /*0a70*/  VIADD R34, R23, 0x5 ;  /* 0x0000000517227836 */ /* 0x000fc40000000000 */
[----:B------:R-:W-:Y:S01]  /*0a80*/  IMAD.X R37, RZ, RZ, UR13, P0 ;  /* 0x0000000dff257e24 */ /* 0x000fe200080e06ff */
[----:B------:R-:W-:Y:S02]  /*0a90*/  SHF.R.U32.HI R21, RZ, 0x6, R30 ;  /* 0x00000006ff157819 */ /* 0x000fe4000001161e */
[----:B------:R-:W-:Y:S01]  /*0aa0*/  LEA.HI.SX32 R34, R34, R23, 0x1b ;  /* 0x0000001722227211 */ /* 0x000fe200078fdaff */
[----:B0-----:R-:W-:Y:S01]  /*0ab0*/  FADD.FTZ R30, -R29, 1 ;  /* 0x3f8000001d1e7421 */ /* 0x001fe20000010100 */
[----:B------:R-:W-:Y:S01]  /*0ac0*/  SHF.R.U32.HI R29, RZ, 0x6, R11 ;  /* 0x00000006ff1d7819 */ /* 0x000fe2000001160b */
[----:B------:R0:W4:Y:S04]  /*0ad0*/  LDG.E R36, desc[UR8][R36.64] ;  /* 0x0000000824247981 */ /* 0x000128000c1e1900 */
[----:B------:R5:W1:Y:S01]  /*0ae0*/  LDS.U8 R11, [R34+UR7+0x5] ;  /* 0x00000507220b7984 */ /* 0x000a620008000000 */
[----:B0-----:R-:W-:-:S02]  /*0af0*/  LOP3.LUT R37, R21, 0x2, RZ, 0xc0, !PT ;  /* 0x0000000215257812 */ /* 0x001fc400078ec0ff */
[----:B------:R-:W-:Y:S02]  /*0b00*/  LOP3.LUT R21, R32, 0x2, RZ, 0xc0, !PT ;  /* 0x0000000220157812 */ /* 0x000fe400078ec0ff */
[----:B------:R-:W-:Y:S01]  /*0b10*/  SHF.R.U32.HI R32, RZ, 0x6, R28 ;  /* 0x00000006ff207819 */ /* 0x000fe2000001161c */
[----:B------:R-:W-:Y:S01]  /*0b20*/  FADD.FTZ R28, -R19, 1 ;  /* 0x3f800000131c7421 */ /* 0x000fe20000010100 */
[----:B------:R-:W-:Y:S02]  /*0b30*/  I2F.U16 R20, R20 ;  /* 0x0000001400147306 */ /* 0x000fe40000101000 */
[----:B------:R-:W-:Y:S02]  /*0b40*/  LOP3.LUT R19, R32, 0x2, RZ, 0xc0, !PT ;  /* 0x0000000220137812 */ /* 0x000fe400078ec0ff */
[----:B------:R-:W-:-:S04]  /*0b50*/  LOP3.LUT R29, R29, 0x2, RZ, 0xc0, !PT ;  /* 0x000000021d1d7812 */ /* 0x000fc800078ec0ff */
[----:B------:R-:W-:Y:S08]  /*0b60*/  I2F.U16 R21, R21 ;  /* 0x0000001500157306 */ /* 0x000ff00000101000 */
[----:B------:R-:W0:Y:S08]  /*0b70*/  I2F.U16 R19, R19 ;  /* 0x0000001300137306 */ /* 0x000e300000101000 */
[----:B------:R-:W-:Y:S01]  /*0b80*/  I2F.U16 R29, R29 ;  /* 0x0000001d001d7306 */ /* 0x000fe20000101000 */
[----:B0-----:R-:W-:Y:S01]  /*0b90*/  FADD.FTZ R19, -R19, 1 ;  /* 0x3f80000013137421 */ /* 0x001fe20000010100 */
[----:B--2---:R-:W-:-:S06]  /*0ba0*/  FMUL.FTZ R30, R30, R13 ;  /* 0x0000000d1e1e7220 */ /* 0x004fcc0000410000 */
[----:B------:R-:W0:Y:S01]  /*0bb0*/  I2F.U16 R13, R37 ;  /* 0x00000025000d7306 */ /* 0x000e220000101000 */
[----:B---3--:R-:W-:Y:S01]  /*0bc0*/  FMUL.FTZ R28, R28, R31 ;  /* 0x0000001f1c1c7220 */ /* 0x008fe20000410000 */
[----:B0-----:R-:W-:Y:S01]  /*0bd0*/  FADD.FTZ R32, -R13, 1 ;  /* 0x3f8000000d207421 */ /* 0x001fe20000010100 */
[----:B------:R-:W-:-:S04]  /*0be0*/  FADD.FTZ R13, -R20, 1 ;  /* 0x3f800000140d7421 */ /* 0x000fc80000010100 */
[----:B-----5:R-:W-:Y:S01]  /*0bf0*/  FMUL.FTZ R34, R13, R26 ;  /* 0x0000001a0d227220 */ /* 0x020fe20000410000 */
[----:B------:R-:W-:Y:S01]  /*0c00*/  FADD.FTZ R26, -R21, 1 ;  /* 0x3f800000151a7421 */ /* 0x000fe20000010100 */
[----:B------:R-:W-:Y:S01]  /*0c10*/  SHF.R.U32.HI R13, RZ, 0x2, R16 ;  /* 0x00000002ff0d7819 */ /* 0x000fe20000011610 */
[----:B------:R-:W-:Y:S02]  /*0c20*/  FADD.FTZ R20, -R29, 1 ;  /* 0x3f8000001d147421 */ /* 0x000fe40000010100 */
[----:B----4-:R-:W-:Y:S01]  /*0c30*/  FMUL.FTZ R29, R26, R27 ;  /* 0x0000001b1a1d7220 */ /* 0x010fe20000410000 */
[----:B------:R-:W-:-:S04]  /*0c40*/  LOP3.LUT R26, R13, 0x1c, RZ, 0xc0, !PT ;  /* 0x0000001c0d1a7812 */ /* 0x000fc800078ec0ff */
[----:B------:R-:W-:Y:S01]  /*0c50*/  IADD3 R26, P0, PT, R26, UR12, RZ ;  /* 0x0000000c1a1a7c10 */ /* 0x000fe2000ff1e0ff */
[----:B------:R-:W-:Y:S01]  /*0c60*/  FMUL.FTZ R15, R20, R15 ;  /* 0x0000000f140f7220 */ /* 0x000fe20000410000 */
[----:B-1----:R-:W-:Y:S01]  /*0c70*/  SHF.R.U32.HI R37, RZ, 0x2, R11 ;  /* 0x00000002ff257819 */ /* 0x002fe2000001160b */
[----:B------:R-:W-:Y:S01]  /*0c80*/  FMUL.FTZ R31, R19, R18 ;  /* 0x00000012131f7220 */ /* 0x000fe20000410000 */
[----:B------:R-:W-:Y:S02]  /*0c90*/  IMAD.SHL.U32 R18, R16, 0x4, RZ ;  /* 0x0000000410127824 */ /* 0x000fe400078e00ff */
[----:B------:R-:W-:-:S03]  /*0ca0*/  IMAD.X R27, RZ, RZ, UR13, P0 ;  /* 0x0000000dff1b7e24 */ /* 0x000fc600080e06ff */
[----:B------:R-:W-:-:S04]  /*0cb0*/  LOP3.LUT R18, R18, 0x1c, RZ, 0xc0, !PT ;  /* 0x0000001c12127812 */ /* 0x000fc800078ec0ff */
[----:B------:R-:W-:Y:S02]  /*0cc0*/  IADD3 R20, P0, PT, R18, UR12, RZ ;  /* 0x0000000c12147c10 */ /* 0x000fe4000ff1e0ff */
[----:B------:R-:W-:-:S03]  /*0cd0*/  LOP3.LUT R18, R37, 0x1c, RZ, 0xc0, !PT ;  /* 0x0000001c25127812 */ /* 0x000fc600078ec0ff */
[----:B------:R-:W-:Y:S01]  /*0ce0*/  IMAD.X R21, RZ, RZ, UR13, P0 ;  /* 0x0000000dff157e24 */ /* 0x000fe200080e06ff */
[----:B------:R-:W-:-:S04]  /*0cf0*/  IADD3 R18, P0, PT, R18, UR12, RZ ;  /* 0x0000000c12127c10 */ /* 0x000fc8000ff1e0ff */
[----:B------:R0:W2:Y:S01]  /*0d00*/  LDG.E R20, desc[UR8][R20.64] ;  /* 0x0000000814147981 */ /* 0x0000a2000c1e1900 */
[----:B------:R-:W-:-:S05]  /*0d10*/  IMAD.X R19, RZ, RZ, UR13, P0 ;  /* 0x0000000dff137e24 */ /* 0x000fca00080e06ff */
[----:B------:R-:W3:Y:S01]  /*0d20*/  LDG.E R18, desc[UR8][R18.64] ;  /* 0x0000000812127981 */ /* 0x000ee2000c1e1900 */
[----:B------:R-:W-:-:S03]  /*0d30*/  FMUL.FTZ R32, R32, R33 ;  /* 0x0000002120207220 */ /* 0x000fc60000410000 */
[----:B------:R1:W4:Y:S01]  /*0d40*/  LDG.E R33, desc[UR8][R26.64] ;  /* 0x000000081a217981 */ /* 0x000322000c1e1900 */
[----:B------:R-:W-:Y:S01]  /*0d50*/  LOP3.LUT R25, R25, 0x2, RZ, 0xc0, !PT ;  /* 0x0000000219197812 */ /* 0x000fe200078ec0ff */
[----:B0-----:R-:W-:-:S05]  /*0d60*/  VIADD R21, R23, 0x6 ;  /* 0x0000000617157836 */ /* 0x001fca0000000000 */
[----:B------:R-:W0:Y:S01]  /*0d70*/  I2F.U16 R25, R25 ;  /* 0x0000001900197306 */ /* 0x000e220000101000 */
[----:B------:R-:W-:Y:S01]  /*0d80*/  LEA.HI.SX32 R21, R21, R23, 0x1b ;  /* 0x0000001715157211 */ /* 0x000fe200078fdaff */
[----:B-1----:R-:W-:-:S05]  /*0d90*/  IMAD.SHL.U32 R26, R11, 0x4, RZ ;  /* 0x000000040b1a7824 */ /* 0x002fca00078e00ff */
[----:B------:R-:W1:Y:S01]  /*0da0*/  LDS.U8 R21, [R21+UR7+0x6] ;  /* 0x0000060715157984 */ /* 0x000e620008000000 */
[----:B------:R-:W-:-:S04]  /*0db0*/  LOP3.LUT R26, R26, 0x1c, RZ, 0xc0, !PT ;  /* 0x0000001c1a1a7812 */ /* 0x000fc800078ec0ff */
[----:B------:R-:W-:Y:S01]  /*0dc0*/  IADD3 R26, P0, PT, R26, UR12, RZ ;  /* 0x0000000c1a1a7c10 */ /* 0x000fe2000ff1e0ff */
[----:B0-----:R-:W-:-:S04]  /*0dd0*/  FADD.FTZ R27, -R25, 1 ;  /* 0x3f800000191b7421 */ /* 0x001fc80000010100 */
[----:B------:R-:W-:Y:S01]  /*0de0*/  FMUL.FTZ R36, R27, R36 ;  /* 0x000000241b247220 */ /* 0x000fe20000410000 */
[----:B------:R-:W-:Y:S01]  /*0df0*/  IMAD.X R27, RZ, RZ, UR13, P0 ;  /* 0x0000000dff1b7e24 */ /* 0x000fe200080e06ff */
[----:B------:R-:W-:-:S04]  /*0e00*/  SHF.R.U32.HI R11, RZ, 0x6, R11 ;  /* 0x00000006ff0b7819 */ /* 0x000fc8000001160b */
[----:B------:R0:W5:Y:S01]  /*0e10*/  LDG.E R26, desc[UR8][R26.64] ;  /* 0x000000081a1a7981 */ /* 0x000162000c1e1900 */
[----:B------:R-:W-:Y:S02]  /*0e20*/  LOP3.LUT R13, R13, 0x2, RZ, 0xc0, !PT ;  /* 0x000000020d0d7812 */ /* 0x000fe400078ec0ff */
[----:B------:R-:W-:Y:S02]  /*0e30*/  LOP3.LUT R25, R11, 0x2, RZ, 0xc0, !PT ;  /* 0x000000020b197812 */ /* 0x000fe400078ec0ff */
[----:B------:R-:W-:Y:S02]  /*0e40*/  SHF.R.U32.HI R16, RZ, 0x6, R16 ;  /* 0x00000006ff107819 */ /* 0x000fe40000011610 */
[----:B------:R-:W0:Y:S02]  /*0e50*/  I2F.U16 R13, R13 ;  /* 0x0000000d000d7306 */ /* 0x000e240000101000 */
[----:B------:R-:W-:-:S06]  /*0e60*/  LOP3.LUT R19, R16, 0x2, RZ, 0xc0, !PT ;  /* 0x0000000210137812 */ /* 0x000fcc00078ec0ff */
[----:B------:R-:W1:Y:S08]  /*0e70*/  I2F.U16 R25, R25 ;  /* 0x0000001900197306 */ /* 0x000e700000101000 */
[----:B------:R-:W1:Y:S01]  /*0e80*/  I2F.U16 R19, R19 ;  /* 0x0000001300137306 */ /* 0x000e620000101000 */
[----:B0-----:R-:W-:Y:S01]  /*0e90*/  FADD.FTZ R11, -R13, 1 ;  /* 0x3f8000000d0b7421 */ /* 0x001fe20000010100 */
[----:B-1----:R-:W-:Y:S01]  /*0ea0*/  SHF.R.U32.HI R13, RZ, 0x2, R21 ;  /* 0x00000002ff0d7819 */ /* 0x002fe20000011615 */
[----:B------:R-:W-:Y:S01]  /*0eb0*/  FADD.FTZ R27, -R25, 1 ;  /* 0x3f800000191b7421 */ /* 0x000fe20000010100 */
[----:B------:R-:W-:-:S02]  /*0ec0*/  IMAD.SHL.U32 R25, R21, 0x4, RZ ;  /* 0x0000000415197824 */ /* 0x000fc400078e00ff */
[----:B------:R-:W-:Y:S01]  /*0ed0*/  FADD.FTZ R16, -R19, 1 ;  /* 0x3f80000013107421 */ /* 0x000fe20000010100 */
[----:B--2---:R-:W-:Y:S01]  /*0ee0*/  FMUL.FTZ R20, R11, R20 ;  /* 0x000000140b147220 */ /* 0x004fe20000410000 */
[----:B---3--:R-:W-:Y:S01]  /*0ef0*/  FMUL.FTZ R11, R27, R18 ;  /* 0x000000121b0b7220 */ /* 0x008fe20000410000 */
[----:B------:R-:W-:-:S04]  /*0f00*/  LOP3.LUT R18, R13, 0x1c, RZ, 0xc0, !PT ;  /* 0x0000001c0d127812 */ /* 0x000fc800078ec0ff */
[----:B------:R-:W-:Y:S01]  /*0f10*/  IADD3 R18, P0, PT, R18, UR12, RZ ;  /* 0x0000000c12127c10 */ /* 0x000fe2000ff1e0ff */
[----:B----4-:R-:W-:Y:S01]  /*0f20*/  FMUL.FTZ R16, R16, R33 ;  /* 0x0000002110107220 */ /* 0x010fe20000410000 */
[----:B------:R-:W-:-:S03]  /*0f30*/  LOP3.LUT R33, R25, 0x1c, RZ, 0xc0, !PT ;  /* 0x0000001c19217812 */ /* 0x000fc600078ec0ff */
[----:B------:R-:W-:-:S05]  /*0f40*/  IMAD.X R19, RZ, RZ, UR13, P0 ;  /* 0x0000000dff137e24 */ /* 0x000fca00080e06ff */
[----:B------:R0:W2:Y:S02]  /*0f50*/  LDG.E R27, desc[UR8][R18.64] ;  /* 0x00000008121b7981 */ /* 0x0000a4000c1e1900 */
[----:B0-----:R-:W-:-:S05]  /*0f60*/  IADD3 R18, P0, PT, R33, UR12, RZ ;  /* 0x0000000c21127c10 */ /* 0x001fca000ff1e0ff */
[----:B------:R-:W-:-:S05]  /*0f70*/  IMAD.X R19, RZ, RZ, UR13, P0 ;  /* 0x0000000dff137e24 */ /* 0x000fca00080e06ff */
[----:B------:R0:W3:Y:S01]  /*0f80*/  LDG.E R33, desc[UR8][R18.64] ;  /* 0x0000000812217981 */ /* 0x0000e2000c1e1900 */
[----:B------:R-:W-:-:S06]  /*0f90*/  LOP3.LUT R37, R37, 0x2, RZ, 0xc0, !PT ;  /* 0x0000000225257812 */ /* 0x000fcc00078ec0ff */
[----:B------:R-:W1:Y:S02]  /*0fa0*/  I2F.U16 R37, R37 ;  /* 0x0000002500257306 */ /* 0x000e640000101000 */
[----:B-1----:R-:W-:-:S04]  /*0fb0*/  FADD.FTZ R25, -R37, 1 ;  /* 0x3f80000025197421 */ /* 0x002fc80000010100 */
[----:B-----5:R-:W-:Y:S01]  /*0fc0*/  FMUL.FTZ R26, R25, R26 ;  /* 0x0000001a191a7220 */ /* 0x020fe20000410000 */
[----:B------:R-:W-:-:S05]  /*0fd0*/  VIADD R25, R23, 0x7 ;  /* 0x0000000717197836 */ /* 0x000fca0000000000 */
[----:B------:R-:W-:-:S06]  /*0fe0*/  LEA.HI.SX32 R25, R25, R23, 0x1b ;  /* 0x0000001719197211 */ /* 0x000fcc00078fdaff */
[----:B------:R-:W1:Y:S01]  /*0ff0*/  LDS.U8 R25, [R25+UR7+0x7] ;  /* 0x0000070719197984 */ /* 0x000e620008000000 */
[----:B------:R-:W-:Y:S02]  /*1000*/  SHF.R.U32.HI R21, RZ, 0x6, R21 ;  /* 0x00000006ff157819 */ /* 0x000fe40000011615 */
[----:B------:R-:W-:Y:S02]  /*1010*/  LOP3.LUT R37, R13, 0x2, RZ, 0xc0, !PT ;  /* 0x000000020d257812 */ /* 0x000fe400078ec0ff */
[----:B------:R-:W-:-:S04]  /*1020*/  LOP3.LUT R21, R21, 0x2, RZ, 0xc0, !PT ;  /* 0x0000000215157812 */ /* 0x000fc800078ec0ff */
[----:B------:R-:W4:Y:S08]  /*1030*/  I2F.U16 R37, R37 ;  /* 0x0000002500257306 */ /* 0x000f300000101000 */
[----:B------:R-:W0:Y:S01]  /*1040*/  I2F.U16 R21, R21 ;  /* 0x0000001500157306 */ /* 0x000e220000101000 */
[----:B------:R-:W-:Y:S02]  /*1050*/  IMAD.IADD R13, R23, 0x1, R22 ;  /* 0x00000001170d7824 */ /* 0x000fe400078e0216 */
[----:B----4-:R-:W-:Y:S01]  /*1060*/  FADD.FTZ R22, -R37, 1 ;  /* 0x3f80000025167421 */ /* 0x010fe20000010100 */
[----:B0-----:R-:W-:Y:S01]  /*1070*/  FADD.FTZ R18, -R21, 1 ;  /* 0x3f80000015127421 */ /* 0x001fe20000010100 */
[----:B-1----:R-:W-:Y:S01]  /*1080*/  SHF.R.U32.HI R21, RZ, 0x2, R25 ;  /* 0x00000002ff157819 */ /* 0x002fe20000011619 */
[C---:B------:R-:W-:Y:S01]  /*1090*/  FMUL.FTZ R30, R35.reuse, R30 ;  /* 0x0000001e231e7220 */ /* 0x040fe20000410000 */
[----:B------:R-:W-:Y:S01]  /*10a0*/  FMUL.FTZ R23, R35, R28 ;  /* 0x0000001c23177220 */ /* 0x000fe20000410000 */
[----:B--2---:R-:W-:Y:S01]  /*10b0*/  FMUL.FTZ R27, R18, R27 ;  /* 0x0000001b121b7220 */ /* 0x004fe20000410000 */
[----:B------:R-:W-:-:S04]  /*10c0*/  LOP3.LUT R18, R21, 0x1c, RZ, 0xc0, !PT ;  /* 0x0000001c15127812 */ /* 0x000fc800078ec0ff */
[----:B------:R-:W-:-:S05]  /*10d0*/  IADD3 R18, P0, PT, R18, UR12, RZ ;  /* 0x0000000c12127c10 */ /* 0x000fca000ff1e0ff */
[----:B------:R-:W-:-:S05]  /*10e0*/  IMAD.X R19, RZ, RZ, UR13, P0 ;  /* 0x0000000dff137e24 */ /* 0x000fca00080e06ff */
[----:B------:R0:W2:Y:S01]  /*10f0*/  LDG.E R18, desc[UR8][R18.64] ;  /* 0x0000000812127981 */ /* 0x0000a2000c1e1900 */
[----:B---3--:R-:W-:Y:S01]  /*1100*/  FMUL.FTZ R33, R22, R33 ;  /* 0x0000002116217220 */ /* 0x008fe20000410000 */
[----:B------:R-:W-:-:S05]  /*1110*/  IMAD.SHL.U32 R22, R25, 0x4, RZ ;  /* 0x0000000419167824 */ /* 0x000fca00078e00ff */
[----:B------:R-:W-:-:S04]  /*1120*/  LOP3.LUT R22, R22, 0x1c, RZ, 0xc0, !PT ;  /* 0x0000001c16167812 */ /* 0x000fc800078ec0ff */
[----:B------:R-:W-:Y:S02]  /*1130*/  IADD3 R22, P0, PT, R22, UR12, RZ ;  /* 0x0000000c16167c10 */ /* 0x000fe4000ff1e0ff */
[----:B0-----:R-:W-:-:S03]  /*1140*/  F2FP.BF16.F32.PACK_AB R19, R23, R30 ;  /* 0x0000001e1713723e */ /* 0x001fc600000010ff */
[----:B------:R-:W-:-:S06]  /*1150*/  IMAD.X R23, RZ, RZ, UR13, P0 ;  /* 0x0000000dff177e24 */ /* 0x000fcc00080e06ff */
[----:B------:R0:W3:Y:S01]  /*1160*/  LDG.E R23, desc[UR8][R22.64] ;  /* 0x0000000816177981 */ /* 0x0000e2000c1e1900 */
[----:B------:R-:W-:Y:S01]  /*1170*/  UIADD3 UR5, UPT, UPT, UR5, 0x210, URZ ;  /* 0x0000021005057890 */ /* 0x000fe2000fffe0ff */
[----:B------:R-:W-:-:S03]  /*1180*/  IMAD.SHL.U32 R24, R24, 0x10, RZ ;  /* 0x0000001018187824 */ /* 0x000fc600078e00ff */
[----:B------:R-:W-:Y:S02]  /*1190*/  ULEA UR5, UR6, UR5, 0x18 ;  /* 0x0000000506057291 */ /* 0x000fe4000f8ec0ff */
[----:B------:R-:W-:-:S04]  /*11a0*/  LEA.HI.SX32 R28, R24, R24, 0x1b ;  /* 0x00000018181c7211 */ /* 0x000fc800078fdaff */
[----:B------:R-:W-:Y:S01]  /*11b0*/  LEA R30, R28, UR5, 0x1 ;  /* 0x000000051c1e7c11 */ /* 0x000fe2000f8e08ff */
[----:B------:R-:W-:Y:S01]  /*11c0*/  BAR.SYNC.DEFER_BLOCKING 0x0 ;  /* 0x0000000000007b1d */ /* 0x000fe20000010000 */
[----:B------:R-:W-:Y:S02]  /*11d0*/  LEA.HI.SX32 R28, R13, R24, 0x1b ;  /* 0x000000180d1c7211 */ /* 0x000fe400078fdaff */
[----:B------:R-:W-:Y:S02]  /*11e0*/  SHF.R.U32.HI R25, RZ, 0x6, R25 ;  /* 0x00000006ff197819 */ /* 0x000fe40000011619 */
[----:B------:R-:W-:Y:S02]  /*11f0*/  LEA R37, R28, UR5, 0x1 ;  /* 0x000000051c257c11 */ /* 0x000fe4000f8e08ff */
[----:B------:R-:W-:Y:S02]  /*1200*/  PRMT R28, R19, 0x7632, R28 ;  /* 0x00007632131c7816 */ /* 0x000fe4000000001c */
[----:B0-----:R-:W-:-:S06]  /*1210*/  LOP3.LUT R22, R25, 0x2, RZ, 0xc0, !PT ;  /* 0x0000000219167812 */ /* 0x001fcc00078ec0ff */
[----:B------:R-:W-:Y:S01]  /*1220*/  I2F.U16 R22, R22 ;  /* 0x0000001600167306 */ /* 0x000fe20000101000 */
[----:B------:R-:W-:Y:S04]  /*1230*/  STS.U16 [R30], R19 ;  /* 0x000000131e007388 */ /* 0x000fe80000000400 */
[----:B------:R0:W-:Y:S02]  /*1240*/  STS.U16 [R37+0x2], R28 ;  /* 0x0000021c25007388 */ /* 0x0001e40000000400 */
[----:B0-----:R-:W-:-:S04]  /*1250*/  LOP3.LUT R28, R21, 0x2, RZ, 0xc0, !PT ;  /* 0x00000002151c7812 */ /* 0x001fc800078ec0ff */
[----:B------:R0:W1:Y:S01]  /*1260*/  I2F.U16 R21, R28 ;  /* 0x0000001c00157306 */ /* 0x0000620000101000 */
[----:B------:R-:W-:Y:S02]  /*1270*/  VIADD R25, R13, 0x1 ;  /* 0x000000010d197836 */ /* 0x000fe40000000000 */
[C---:B------:R-:W-:Y:S01]  /*1280*/  FMUL.FTZ R19, R35.reuse, R32 ;  /* 0x0000002023137220 */ /* 0x040fe20000410000 */
[C---:B------:R-:W-:Y:S01]  /*1290*/  FMUL.FTZ R34, R35.reuse, R34 ;  /* 0x0000002223227220 */ /* 0x040fe20000410000 */
[----:B------:R-:W-:Y:S01]  /*12a0*/  FMUL.FTZ R15, R35, R15 ;  /* 0x0000000f230f7220 */ /* 0x000fe20000410000 */
[----:B------:R-:W-:Y:S01]  /*12b0*/  LEA.HI.SX32 R25, R25, R24, 0x1b ;  /* 0x0000001819197211 */ /* 0x000fe200078fdaff */
[----:B0-----:R-:W-:Y:S01]  /*12c0*/  FMUL.FTZ R28, R35, R29 ;  /* 0x0000001d231c7220 */ /* 0x001fe20000410000 */
[----:B-1----:R-:W-:Y:S01]  /*12d0*/  FADD.FTZ R30, -R21, 1 ;  /* 0x3f800000151e7421 */ /* 0x002fe20000010100 */
[----:B------:R-:W-:Y:S01]  /*12e0*/  FADD.FTZ R21, -R22, 1 ;  /* 0x3f80000016157421 */ /* 0x000fe20000010100 */
[----:B------:R-:W-:Y:S01]  /*12f0*/  VIADD R29, R13, 0x4 ;  /* 0x000000040d1d7836 */ /* 0x000fe20000000000 */
[----:B------:R-:W-:-:S02]  /*1300*/  F2FP.BF16.F32.PACK_AB R19, R34, R19 ;  /* 0x000000132213723e */ /* 0x000fc400000010ff */
[----:B------:R-:W-:Y:S02]  /*1310*/  LEA R25, R25, UR5, 0x1 ;  /* 0x0000000519197c11 */ /* 0x000fe4000f8e08ff */
[----:B------:R-:W-:Y:S02]  /*1320*/  F2FP.BF16.F32.PACK_AB R15, R28, R15 ;  /* 0x0000000f1c0f723e */ /* 0x000fe400000010ff */
[----:B------:R-:W-:Y:S01]  /*1330*/  LEA.HI.SX32 R29, R29, R24, 0x1b ;  /* 0x000000181d1d7211 */ /* 0x000fe200078fdaff */
[----:B------:R0:W-:Y:S01]  /*1340*/  STS.U16 [R25+0x4], R19 ;  /* 0x0000041319007388 */ /* 0x0001e20000000400 */
[----:B------:R-:W-:Y:S01]  /*1350*/  PRMT R37, R15, 0x7610, R37 ;  /* 0x000076100f257816 */ /* 0x000fe20000000025 */
[----:B------:R-:W-:Y:S01]  /*1360*/  FMUL.FTZ R31, R35, R31 ;  /* 0x0000001f231f7220 */ /* 0x000fe20000410000 */
[----:B------:R-:W-:Y:S01]  /*1370*/  LEA R32, R29, UR5, 0x1 ;  /* 0x000000051d207c11 */ /* 0x000fe2000f8e08ff */
[----:B------:R-:W-:Y:S01]  /*1380*/  FMUL.FTZ R36, R35, R36 ;  /* 0x0000002423247220 */ /* 0x000fe20000410000 */
[----:B------:R-:W-:-:S02]  /*1390*/  PRMT R15, R15, 0x7632, R15 ;  /* 0x000076320f0f7816 */ /* 0x000fc4000000000f */
[----:B0-----:R-:W-:Y:S01]  /*13a0*/  PRMT R19, R19, 0x7632, R19 ;  /* 0x0000763213137816 */ /* 0x001fe20000000013 */
[C---:B------:R-:W-:Y:S02]  /*13b0*/  VIADD R34, R13.reuse, 0x6 ;  /* 0x000000060d227836 */ /* 0x040fe40000000000 */
[C---:B------:R-:W-:Y:S02]  /*13c0*/  VIADD R29, R13.reuse, 0x9 ;  /* 0x000000090d1d7836 */ /* 0x040fe40000000000 */
[----:B------:R-:W-:-:S03]  /*13d0*/  VIADD R25, R13, 0xa ;  /* 0x0000000a0d197836 */ /* 0x000fc60000000000 */
[-C--:B------:R-:W-:Y:S02]  /*13e0*/  LEA.HI.SX32 R29, R29, R24.reuse, 0x1b ;  /* 0x000000181d1d7211 */ /* 0x080fe400078fdaff */
[----:B------:R-:W-:Y:S02]  /*13f0*/  LEA.HI.SX32 R25, R25, R24, 0x1b ;  /* 0x0000001819197211 */ /* 0x000fe400078fdaff */
[----:B------:R-:W-:Y:S01]  /*1400*/  ISETP.NE.AND P0, PT, R0, RZ, PT ;  /* 0x000000ff0000720c */ /* 0x000fe20003f05270 */
[C---:B------:R-:W-:Y:S01]  /*1410*/  FMUL.FTZ R16, R35.reuse, R16 ;  /* 0x0000001023107220 */ /* 0x040fe20000410000 */
[C---:B------:R-:W-:Y:S01]  /*1420*/  FMUL.FTZ R11, R35.reuse, R11 ;  /* 0x0000000b230b7220 */ /* 0x040fe20000410000 */
[C---:B------:R-:W-:Y:S01]  /*1430*/  FMUL.FTZ R26, R35.reuse, R26 ;  /* 0x0000001a231a7220 */ /* 0x040fe20000410000 */
[----:B------:R-:W-:Y:S01]  /*1440*/  FMUL.FTZ R27, R35, R27 ;  /* 0x0000001b231b7220 */ /* 0x000fe20000410000 */
[----:B------:R-:W-:-:S03]  /*1450*/  LEA R29, R29, UR5, 0x1 ;  /* 0x000000051d1d7c11 */ /* 0x000fc6000f8e08ff */
[----:B------:R-:W-:Y:S02]  /*1460*/  F2FP.BF16.F32.PACK_AB R11, R26, R11 ;  /* 0x0000000b1a0b723e */ /* 0x000fe400000010ff */
[----:B------:R-:W-:Y:S01]  /*1470*/  LEA R25, R25, UR5, 0x1 ;  /* 0x0000000519197c11 */ /* 0x000fe2000f8e08ff */
[----:B--2---:R-:W-:Y:S01]  /*1480*/  FMUL.FTZ R22, R21, R18 ;  /* 0x0000001215167220 */ /* 0x004fe20000410000 */
[----:B------:R-:W-:-:S05]  /*1490*/  VIADD R21, R13, 0x2 ;  /* 0x000000020d157836 */ /* 0x000fca0000000000 */
[----:B------:R-:W-:Y:S01]  /*14a0*/  LEA.HI.SX32 R21, R21, R24, 0x1b ;  /* 0x0000001815157211 */ /* 0x000fe200078fdaff */
[----:B---3--:R-:W-:Y:S01]  /*14b0*/  FMUL.FTZ R18, R30, R23 ;  /* 0x000000171e127220 */ /* 0x008fe20000410000 */
[----:B------:R-:W-:-:S05]  /*14c0*/  VIADD R23, R13, 0x3 ;  /* 0x000000030d177836 */ /* 0x000fca0000000000 */
[----:B------:R-:W-:Y:S02]  /*14d0*/  LEA.HI.SX32 R28, R23, R24, 0x1b ;  /* 0x00000018171c7211 */ /* 0x000fe400078fdaff */
[----:B------:R-:W-:Y:S02]  /*14e0*/  LEA R23, R21, UR5, 0x1 ;  /* 0x0000000515177c11 */ /* 0x000fe4000f8e08ff */
[----:B------:R-:W-:-:S03]  /*14f0*/  LEA R28, R28, UR5, 0x1 ;  /* 0x000000051c1c7c11 */ /* 0x000fc6000f8e08ff */
[----:B------:R0:W-:Y:S01]  /*1500*/  STS.U16 [R23+0x6], R19 ;  /* 0x0000061317007388 */ /* 0x0001e20000000400 */
[----:B------:R-:W-:-:S03]  /*1510*/  VIADD R30, R13, 0x8 ;  /* 0x000000080d1e7836 */ /* 0x000fc60000000000 */
[----:B------:R1:W-:Y:S01]  /*1520*/  STS.U16 [R28+0x8], R37 ;  /* 0x000008251c007388 */ /* 0x0003e20000000400 */
[----:B------:R-:W-:-:S03]  /*1530*/  VIADD R21, R13, 0xb ;  /* 0x0000000b0d157836 */ /* 0x000fc60000000000 */
[----:B------:R2:W-:Y:S01]  /*1540*/  STS.U16 [R32+0xa], R15 ;  /* 0x00000a0f20007388 */ /* 0x0005e20000000400 */
[C---:B0-----:R-:W-:Y:S02]  /*1550*/  VIADD R19, R13.reuse, 0xc ;  /* 0x0000000c0d137836 */ /* 0x041fe40000000000 */
[C---:B-1----:R-:W-:Y:S01]  /*1560*/  VIADD R37, R13.reuse, 0xd ;  /* 0x0000000d0d257836 */ /* 0x042fe20000000000 */
[----:B--2---:R-:W-:Y:S01]  /*1570*/  F2FP.BF16.F32.PACK_AB R15, R36, R31 ;  /* 0x0000001f240f723e */ /* 0x004fe200000010ff */
[C---:B------:R-:W-:Y:S02]  /*1580*/  VIADD R31, R13.reuse, 0x5 ;  /* 0x000000050d1f7836 */ /* 0x040fe40000000000 */
[C---:B------:R-:W-:Y:S02]  /*1590*/  VIADD R36, R13.reuse, 0x7 ;  /* 0x000000070d247836 */ /* 0x040fe40000000000 */
[----:B------:R-:W-:Y:S01]  /*15a0*/  VIADD R32, R13, 0xe ;  /* 0x0000000e0d207836 */ /* 0x000fe20000000000 */
[----:B------:R-:W-:-:S02]  /*15b0*/  LEA.HI.SX32 R31, R31, R24, 0x1b ;  /* 0x000000181f1f7211 */ /* 0x000fc400078fdaff */
[-C--:B------:R-:W-:Y:S02]  /*15c0*/  LEA.HI.SX32 R28, R34, R24.reuse, 0x1b ;  /* 0x00000018221c7211 */ /* 0x080fe400078fdaff */
[-C--:B------:R-:W-:Y:S02]  /*15d0*/  LEA.HI.SX32 R23, R36, R24.reuse, 0x1b ;  /* 0x0000001824177211 */ /* 0x080fe400078fdaff */
[-C--:B------:R-:W-:Y:S02]  /*15e0*/  LEA.HI.SX32 R30, R30, R24.reuse, 0x1b ;  /* 0x000000181e1e7211 */ /* 0x080fe400078fdaff */
[-C--:B------:R-:W-:Y:S02]  /*15f0*/  LEA.HI.SX32 R21, R21, R24.reuse, 0x1b ;  /* 0x0000001815157211 */ /* 0x080fe400078fdaff */
[-C--:B------:R-:W-:Y:S02]  /*1600*/  LEA.HI.SX32 R19, R19, R24.reuse, 0x1b ;  /* 0x0000001813137211 */ /* 0x080fe400078fdaff */
[----:B------:R-:W-:-:S02]  /*1610*/  LEA.HI.SX32 R13, R37, R24, 0x1b ;  /* 0x00000018250d7211 */ /* 0x000fc400078fdaff */
[----:B------:R-:W-:Y:S02]  /*1620*/  LEA.HI.SX32 R24, R32, R24, 0x1b ;  /* 0x0000001820187211 */ /* 0x000fe400078fdaff */
[----:B------:R-:W-:Y:S01]  /*1630*/  LOP3.LUT R32, R3, 0x1f00, RZ, 0xc0, !PT ;  /* 0x00001f0003207812 */ /* 0x000fe200078ec0ff */
[C---:B------:R-:W-:Y:S01]  /*1640*/  FMUL.FTZ R37, R35.reuse, R20 ;  /* 0x0000001423257220 */ /* 0x040fe20000410000 */
[----:B------:R-:W-:-:S03]  /*1650*/  FMUL.FTZ R22, R35, R22 ;  /* 0x0000001623167220 */ /* 0x000fc60000410000 */
[C---:B------:R-:W-:Y:S02]  /*1660*/  IMAD.IADD R17, R32.reuse, 0x1, R17 ;  /* 0x0000000120117824 */ /* 0x040fe400078e0211 */
[----:B------:R-:W-:Y:S02]  /*1670*/  IMAD.IADD R32, R32, 0x1, R14 ;  /* 0x0000000120207824 */ /* 0x000fe400078e020e */
[----:B------:R-:W-:Y:S01]  /*1680*/  FMUL.FTZ R14, R35, R33 ;  /* 0x00000021230e7220 */ /* 0x000fe20000410000 */
[----:B------:R-:W-:Y:S01]  /*1690*/  LEA R31, R31, UR5, 0x1 ;  /* 0x000000051f1f7c11 */ /* 0x000fe2000f8e08ff */
[----:B------:R-:W-:Y:S01]  /*16a0*/  FMUL.FTZ R35, R35, R18 ;  /* 0x0000001223237220 */ /* 0x000fe20000410000 */
[----:B------:R-:W-:Y:S02]  /*16b0*/  LEA R28, R28, UR5, 0x1 ;  /* 0x000000051c1c7c11 */ /* 0x000fe4000f8e08ff */
[----:B------:R-:W-:Y:S02]  /*16c0*/  PRMT R18, R15, 0x7632, R18 ;  /* 0x000076320f127816 */ /* 0x000fe40000000012 */
[----:B------:R-:W-:-:S02]  /*16d0*/  F2FP.BF16.F32.PACK_AB R16, R37, R16 ;  /* 0x000000102510723e */ /* 0x000fc400000010ff */
[----:B------:R-:W-:Y:S01]  /*16e0*/  LEA R23, R23, UR5, 0x1 ;  /* 0x0000000517177c11 */ /* 0x000fe2000f8e08ff */
[----:B------:R0:W-:Y:S01]  /*16f0*/  STS.U16 [R31+0xc], R15 ;  /* 0x00000c0f1f007388 */ /* 0x0001e20000000400 */
[----:B------:R-:W-:-:S03]  /*1700*/  PRMT R20, R16, 0x7632, R20 ;  /* 0x0000763210147816 */ /* 0x000fc60000000014 */
[----:B------:R-:W-:Y:S01]  /*1710*/  STS.U16 [R28+0xe], R18 ;  /* 0x00000e121c007388 */ /* 0x000fe20000000400 */
[----:B------:R-:W-:-:S03]  /*1720*/  F2FP.BF16.F32.PACK_AB R14, R14, R27 ;  /* 0x0000001b0e0e723e */ /* 0x000fc600000010ff */
[----:B------:R1:W-:Y:S01]  /*1730*/  STS.U16 [R23+0x10], R16 ;  /* 0x0000101017007388 */ /* 0x0003e20000000400 */
[----:B------:R-:W-:Y:S02]  /*1740*/  LEA R30, R30, UR5, 0x1 ;  /* 0x000000051e1e7c11 */ /* 0x000fe4000f8e08ff */
[----:B------:R-:W-:Y:S02]  /*1750*/  F2FP.BF16.F32.PACK_AB R22, R35, R22 ;  /* 0x000000162316723e */ /* 0x000fe400000010ff */
[----:B0-----:R-:W-:Y:S01]  /*1760*/  PRMT R15, R11, 0x7632, R15 ;  /* 0x000076320b0f7816 */ /* 0x001fe2000000000f */
[----:B-1----:R-:W0:Y:S01]  /*1770*/  @!P0 LDC R16, c[0x0][0x3a4] ;  /* 0x0000e900ff108b82 */ /* 0x002e220000000800 */
[----:B------:R-:W-:Y:S02]  /*1780*/  LEA R21, R21, UR5, 0x1 ;  /* 0x0000000515157c11 */ /* 0x000fe4000f8e08ff */
[----:B------:R-:W-:Y:S01]  /*1790*/  PRMT R18, R14, 0x7610, R18 ;  /* 0x000076100e127816 */ /* 0x000fe20000000012 */
[----:B------:R-:W-:Y:S01]  /*17a0*/  STS.U16 [R30+0x12], R20 ;  /* 0x000012141e007388 */ /* 0x000fe20000000400 */
[----:B------:R-:W-:-:S02]  /*17b0*/  LEA R19, R19, UR5, 0x1 ;  /* 0x0000000513137c11 */ /* 0x000fc4000f8e08ff */
[----:B------:R-:W-:Y:S01]  /*17c0*/  PRMT R26, R14, 0x7632, R26 ;  /* 0x000076320e1a7816 */ /* 0x000fe2000000001a */
[----:B------:R1:W-:Y:S01]  /*17d0*/  STS.U16 [R29+0x14], R11 ;  /* 0x0000140b1d007388 */ /* 0x0003e20000000400 */
[----:B------:R-:W-:Y:S02]  /*17e0*/  LEA R13, R13, UR5, 0x1 ;  /* 0x000000050d0d7c11 */ /* 0x000fe4000f8e08ff */
[----:B------:R-:W-:Y:S01]  /*17f0*/  PRMT R27, R22, 0x7610, R27 ;  /* 0x00007610161b7816 */ /* 0x000fe2000000001b */
[----:B------:R2:W-:Y:S01]  /*1800*/  STS.U16 [R25+0x16], R15 ;  /* 0x0000160f19007388 */ /* 0x0005e20000000400 */
[----:B------:R-:W-:Y:S02]  /*1810*/  LEA R24, R24, UR5, 0x1 ;  /* 0x0000000518187c11 */ /* 0x000fe4000f8e08ff */
[----:B------:R-:W-:Y:S01]  /*1820*/  PRMT R28, R22, 0x7632, R28 ;  /* 0x00007632161c7816 */ /* 0x000fe2000000001c */
[----:B------:R-:W-:Y:S01]  /*1830*/  STS.U16 [R21+0x18], R18 ;  /* 0x0000181215007388 */ /* 0x000fe20000000400 */
[----:B------:R-:W-:-:S03]  /*1840*/  VIADD R22, R17, 0x40 ;  /* 0x0000004011167836 */ /* 0x000fc60000000000 */
[----:B------:R3:W-:Y:S01]  /*1850*/  STS.U16 [R19+0x1a], R26 ;  /* 0x00001a1a13007388 */ /* 0x0007e20000000400 */
[C---:B-1----:R-:W-:Y:S02]  /*1860*/  VIADD R11, R17.reuse, 0x60 ;  /* 0x00000060110b7836 */ /* 0x042fe40000000000 */
[C---:B--2---:R-:W-:Y:S01]  /*1870*/  VIADD R15, R17.reuse, 0x80 ;  /* 0x00000080110f7836 */ /* 0x044fe20000000000 */
[----:B------:R1:W-:Y:S01]  /*1880*/  STS.U16 [R13+0x1c], R27 ;  /* 0x00001c1b0d007388 */ /* 0x0003e20000000400 */
[C---:B------:R-:W-:Y:S02]  /*1890*/  VIADD R25, R17.reuse, 0xc0 ;  /* 0x000000c011197836 */ /* 0x040fe40000000000 */
[C---:B------:R-:W-:Y:S01]  /*18a0*/  VIADD R23, R17.reuse, 0xa0 ;  /* 0x000000a011177836 */ /* 0x040fe20000000000 */
[----:B------:R2:W-:Y:S01]  /*18b0*/  STS.U16 [R24+0x1e], R28 ;  /* 0x00001e1c18007388 */ /* 0x0005e20000000400 */
[C---:B------:R-:W-:Y:S02]  /*18c0*/  VIADD R33, R17.reuse, 0xe0 ;  /* 0x000000e011217836 */ /* 0x040fe40000000000 */
[----:B---3--:R-:W-:-:S02]  /*18d0*/  VIADD R26, R17, 0x100 ;  /* 0x00000100111a7836 */ /* 0x008fc40000000000 */
[C---:B------:R-:W-:Y:S02]  /*18e0*/  VIADD R29, R17.reuse, 0x140 ;  /* 0x00000140111d7836 */ /* 0x040fe40000000000 */
[C---:B-1----:R-:W-:Y:S02]  /*18f0*/  VIADD R27, R17.reuse, 0x120 ;  /* 0x00000120111b7836 */ /* 0x042fe40000000000 */
[C---:B------:R-:W-:Y:S02]  /*1900*/  VIADD R36, R17.reuse, 0x180 ;  /* 0x0000018011247836 */ /* 0x040fe40000000000 */
[C---:B--2---:R-:W-:Y:S02]  /*1910*/  VIADD R28, R17.reuse, 0x160 ;  /* 0x00000160111c7836 */ /* 0x044fe40000000000 */
[C---:B------:R-:W-:Y:S02]  /*1920*/  VIADD R34, R17.reuse, 0x1a0 ;  /* 0x000001a011227836 */ /* 0x040fe40000000000 */
[----:B------:R-:W-:-:S02]  /*1930*/  VIADD R30, R17, 0x1c0 ;  /* 0x000001c0111e7836 */ /* 0x000fc40000000000 */
[----:B------:R-:W-:Y:S01]  /*1940*/  VIADD R18, R17, 0x1e0 ;  /* 0x000001e011127836 */ /* 0x000fe20000000000 */
[-C--:B------:R-:W-:Y:S01]  /*1950*/  LEA.HI.SX32 R19, R22, R17.reuse, 0x1b ;  /* 0x0000001116137211 */ /* 0x080fe200078fdaff */
[----:B------:R-:W-:Y:S01]  /*1960*/  IMAD.SHL.U32 R14, R12, 0x2, RZ ;  /* 0x000000020c0e7824 */ /* 0x000fe200078e00ff */
[-C--:B------:R-:W-:Y:S02]  /*1970*/  LEA.HI.SX32 R21, R11, R17.reuse, 0x1b ;  /* 0x000000110b157211 */ /* 0x080fe400078fdaff */
[-C--:B------:R-:W-:Y:S02]  /*1980*/  LEA.HI.SX32 R22, R15, R17.reuse, 0x1b ;  /* 0x000000110f167211 */ /* 0x080fe400078fdaff */
[-C--:B------:R-:W-:Y:S01]  /*1990*/  LEA.HI.SX32 R24, R25, R17.reuse, 0x1b ;  /* 0x0000001119187211 */ /* 0x080fe200078fdaff */
[----:B------:R-:W-:Y:S01]  /*19a0*/  @!P0 IMAD.MOV R31, RZ, RZ, -R14 ;  /* 0x000000ffff1f8224 */ /* 0x000fe200078e0a0e */
        /* <DEDUP_REMOVED lines=11> */
[----:B------:R-:W-:Y:S02]  /*1a60*/  LEA.HI.SX32 R20, R17, R17, 0x1b ;  /* 0x0000001111147211 */ /* 0x000fe400078fdaff */
[----:B------:R-:W-:Y:S01]  /*1a70*/  LEA R17, R32, UR5, 0x1 ;  /* 0x0000000520117c11 */ /* 0x000fe2000f8e08ff */
[----:B------:R-:W-:Y:S01]  /*1a80*/  NOP ;  /* 0x0000000000007918 */ /* 0x000fe20000000000 */
[----:B------:R-:W-:-:S04]  /*1a90*/  LEA R21, R21, UR5, 0x1 ;  /* 0x0000000515157c11 */ /* 0x000fc8000f8e08ff */
[----:B------:R-:W-:Y:S01]  /*1aa0*/  LDS.U16 R17, [R17+0x40] ;  /* 0x0000400011117984 */ /* 0x000fe20000000400 */
        /* <DEDUP_REMOVED lines=20> */
[----:B0-----:R-:W-:Y:S01]  /*1bf0*/  @!P0 VIADDMNMX R16, R31, R16, 0x400, PT ;  /* 0x000004001f108446 */ /* 0x001fe20003800110 */
[----:B------:R0:W-:Y:S04]  /*1c00*/  LDS.U16 R33, [R19+0x80] ;  /* 0x0000800013217984 */ /* 0x0001e80000000400 */
[----:B------:R-:W-:Y:S04]  /*1c10*/  LDS.U16 R31, [R20] ;  /* 0x00000000141f7984 */ /* 0x000fe80000000400 */
        /* <DEDUP_REMOVED lines=10> */
[----:B0-----:R-:W-:-:S04]  /*1cc0*/  IADD3 R19, P0, PT, R7, R14, RZ ;  /* 0x0000000e07137210 */ /* 0x001fc80007f1e0ff */
[----:B------:R-:W-:Y:S02]  /*1cd0*/  LEA.HI.X.SX32 R14, R14, RZ, 0x1, P0 ;  /* 0x000000ff0e0e7211 */ /* 0x000fe400000f0eff */
[----:B------:R-:W-:Y:S02]  /*1ce0*/  LEA R18, P0, R19, UR14, 0x1 ;  /* 0x0000000e13127c11 */ /* 0x000fe4000f8008ff */
[----:B-1----:R-:W-:Y:S02]  /*1cf0*/  LOP3.LUT R22, R7, 0x20, RZ, 0xfc, !PT ;  /* 0x0000002007167812 */ /* 0x002fe400078efcff */
[----:B------:R-:W-:Y:S02]  /*1d00*/  LEA.HI.X R19, R19, UR15, R14, 0x1, P0 ;  /* 0x0000000f13137c11 */ /* 0x000fe400080f0c0e */
[C---:B------:R-:W-:Y:S02]  /*1d10*/  LOP3.LUT R14, R7.reuse, 0x40, RZ, 0xfc, !PT ;  /* 0x00000040070e7812 */ /* 0x040fe400078efcff */
[----:B--2---:R-:W-:-:S02]  /*1d20*/  LOP3.LUT R16, R7, 0x80, RZ, 0xfc, !PT ;  /* 0x0000008007107812 */ /* 0x004fc400078efcff */
[CC--:B---3--:R-:W-:Y:S02]  /*1d30*/  ISETP.GE.AND P5, PT, R7.reuse, R20.reuse, PT ;  /* 0x000000140700720c */ /* 0x0c8fe40003fa6270 */
[-C--:B------:R-:W-:Y:S02]  /*1d40*/  ISETP.GE.AND P0, PT, R14, R20.reuse, PT ;  /* 0x000000140e00720c */ /* 0x080fe40003f06270 */
[-C--:B------:R-:W-:Y:S02]  /*1d50*/  ISETP.GE.AND P1, PT, R22, R20.reuse, PT ;  /* 0x000000141600720c */ /* 0x080fe40003f26270 */
[----:B------:R-:W-:Y:S02]  /*1d60*/  LOP3.LUT R14, R7, 0x60, RZ, 0xfc, !PT ;  /* 0x00000060070e7812 */ /* 0x000fe400078efcff */
[-C--:B------:R-:W-:Y:S02]  /*1d70*/  ISETP.GE.AND P6, PT, R16, R20.reuse, PT ;  /* 0x000000141000720c */ /* 0x080fe40003fc6270 */
[----:B------:R-:W-:-:S02]  /*1d80*/  ISETP.GE.AND P4, PT, R14, R20, PT ;  /* 0x000000140e00720c */ /* 0x000fc40003f86270 */
[C---:B------:R-:W-:Y:S02]  /*1d90*/  LOP3.LUT R14, R7.reuse, 0xc0, RZ, 0xfc, !PT ;  /* 0x000000c0070e7812 */ /* 0x040fe400078efcff */
[C---:B------:R-:W-:Y:S01]  /*1da0*/  LOP3.LUT R16, R7.reuse, 0xe0, RZ, 0xfc, !PT ;  /* 0x000000e007107812 */ /* 0x040fe200078efcff */
[----:B------:R0:W-:Y:S01]  /*1db0*/  @!P5 STG.E.U16 desc[UR8][R18.64], R31 ;  /* 0x0000001f1200d986 */ /* 0x0001e2000c101508 */
[-C--:B------:R-:W-:Y:S02]  /*1dc0*/  ISETP.GE.AND P3, PT, R14, R20.reuse, PT ;  /* 0x000000140e00720c */ /* 0x080fe40003f66270 */
[-C--:B------:R-:W-:Y:S02]  /*1dd0*/  ISETP.GE.AND P5, PT, R6, R20.reuse, PT ;  /* 0x000000140600720c */ /* 0x080fe40003fa6270 */
[----:B------:R-:W-:Y:S02]  /*1de0*/  ISETP.GE.AND P2, PT, R16, R20, PT ;  /* 0x000000141000720c */ /* 0x000fe40003f46270 */
[----:B------:R-:W-:-:S02]  /*1df0*/  LOP3.LUT R14, R7, 0x100, RZ, 0xfc, !PT ;  /* 0x00000100070e7812 */ /* 0x000fc400078efcff */
[----:B------:R-:W-:Y:S01]  /*1e00*/  LOP3.LUT R16, R7, 0x120, RZ, 0xfc, !PT ;  /* 0x0000012007107812 */ /* 0x000fe200078efcff */
[----:B------:R1:W-:Y:S01]  /*1e10*/  @!P1 STG.E.U16 desc[UR8][R18.64+0x40], R17 ;  /* 0x0000401112009986 */ /* 0x0003e2000c101508 */
[----:B------:R-:W-:-:S03]  /*1e20*/  ISETP.GE.AND P1, PT, R14, R20, PT ;  /* 0x000000140e00720c */ /* 0x000fc60003f26270 */
[----:B------:R2:W-:Y:S01]  /*1e30*/  @!P0 STG.E.U16 desc[UR8][R18.64+0x80], R33 ;  /* 0x0000802112008986 */ /* 0x0005e2000c101508 */
[----:B------:R-:W-:Y:S02]  /*1e40*/  ISETP.GE.AND P0, PT, R16, R20, PT ;  /* 0x000000141000720c */ /* 0x000fe40003f06270 */
[C---:B0-----:R-:W-:Y:S01]  /*1e50*/  LOP3.LUT R31, R7.reuse, 0x180, RZ, 0xfc, !PT ;  /* 0x00000180071f7812 */ /* 0x041fe200078efcff */
[----:B------:R2:W-:Y:S01]  /*1e60*/  @!P5 STG.E.U16 desc[UR8][R18.64+0x140], R23 ;  /* 0x000140171200d986 */ /* 0x0005e2000c101508 */
[----:B-1----:R-:W-:-:S03]  /*1e70*/  LOP3.LUT R17, R7, 0x1a0, RZ, 0xfc, !PT ;  /* 0x000001a007117812 */ /* 0x002fc600078efcff */
[----:B------:R2:W-:Y:S01]  /*1e80*/  @!P3 STG.E.U16 desc[UR8][R18.64+0x180], R37 ;  /* 0x000180251200b986 */ /* 0x0005e2000c101508 */
[-C--:B------:R-:W-:Y:S01]  /*1e90*/  ISETP.GE.AND P5, PT, R31, R20.reuse, PT ;  /* 0x000000141f00720c */ /* 0x080fe20003fa6270 */
[----:B------:R-:W-:Y:S01]  /*1ea0*/  VIADD R12, R12, UR4 ;  /* 0x000000040c0c7c36 */ /* 0x000fe20008000000 */
[-C--:B------:R-:W-:Y:S02]  /*1eb0*/  ISETP.GE.AND P3, PT, R17, R20.reuse, PT ;  /* 0x000000141100720c */ /* 0x080fe40003f66270 */
[C---:B------:R-:W-:Y:S02]  /*1ec0*/  LOP3.LUT R14, R7.reuse, 0x140, RZ, 0xfc, !PT ;  /* 0x00000140070e7812 */ /* 0x040fe400078efcff */
[C---:B------:R-:W-:Y:S02]  /*1ed0*/  LOP3.LUT R16, R7.reuse, 0x160, RZ, 0xfc, !PT ;  /* 0x0000016007107812 */ /* 0x040fe400078efcff */
[C---:B------:R-:W-:Y:S02]  /*1ee0*/  LOP3.LUT R31, R7.reuse, 0x1c0, RZ, 0xfc, !PT ;  /* 0x000001c0071f7812 */ /* 0x040fe400078efcff */
        /* <DEDUP_REMOVED lines=19> */
.L_x_182:
        /* <DEDUP_REMOVED lines=14> */
.L_x_1961:


//--------------------- .text._Z20kDequantizeBlockwiseIfLi512ELi64ELi8ELi2EEvPfPhS0_PT_ii --------------------------
	.section	.text._Z20kDequantizeBlockwiseIfLi512ELi64ELi8ELi2EEvPfPhS0_PT_ii,"ax",@progbits
	.align	128
        .global         _Z20kDequantizeBlockwiseIfLi512ELi64ELi8ELi2EEvPfPhS0_PT_ii
        .type           _Z20kDequantizeBlockwiseIfLi512ELi64ELi8ELi2EEvPfPhS0_PT_ii,@function
        .size           _Z20kDequantizeBlockwiseIfLi512ELi64ELi8ELi2EEvPfPhS0_PT_ii,(.L_x_1962 - _Z20kDequantizeBlockwiseIfLi512ELi64ELi8ELi2EEvPfPhS0_PT_ii)
        .other          _Z20kDequantizeBlockwiseIfLi512ELi64ELi8ELi2EEvPfPhS0_PT_ii,@"STO_CUDA_ENTRY STV_DEFAULT"
_Z20kDequantizeBlockwiseIfLi512ELi64ELi8ELi2EEvPfPhS0_PT_ii:
.text._Z20kDequantizeBlockwiseIfLi512ELi64ELi8ELi2EEvPfPhS0_PT_ii:
        /* <DEDUP_REMOVED lines=33> */
.L_x_183:
[----:B------:R-:W-:Y:S01]  /*0210*/  LOP3.LUT R13, R2, 0x1f00, RZ, 0xc0, !PT ;  /* 0x00001f00020d7812 */ /* 0x000fe200078ec0ff */
[----:B------:R-:W-:Y:S01]  /*0220*/  BAR.SYNC.DEFER_BLOCKING 0x0 ;  /* 0x0000000000007b1d */ /* 0x000fe20000010000 */
[----:B------:R-:W-:Y:S01]  /*0230*/  VIADDMNMX R22, R3, -R12, 0x200, PT ;  /* 0x0000020003167446 */ /* 0x000fe2000380090c */
[----:B--2---:R-:W-:Y:S01]  /*0240*/  IMAD.MOV.U32 R16, RZ, RZ, 0x80 ;  /* 0x00000080ff107424 */ /* 0x004fe200078e00ff */
[----:B------:R-:W-:Y:S01]  /*0250*/  LOP3.LUT R13, R13, 0x1f, R0, 0xf8, !PT ;  /* 0x0000001f0d0d7812 */ /* 0x000fe200078ef800 */
[----:B------:R-:W-:Y:S01]  /*0260*/  IMAD.MOV.U32 R18, RZ, RZ, 0x80 ;  /* 0x00000080ff127424 */ /* 0x000fe200078e00ff */
[C---:B------:R-:W-:Y:S01]  /*0270*/  LOP3.LUT R32, R0.reuse, 0x3e0, RZ, 0xc0, !PT ;  /* 0x000003e000207812 */ /* 0x040fe200078ec0ff */
[----:B------:R-:W-:Y:S01]  /*0280*/  IMAD.MOV.U32 R19, RZ, RZ, 0x80 ;  /* 0x00000080ff137424 */ /* 0x000fe200078e00ff */
[C---:B------:R-:W-:Y:S01]  /*0290*/  LOP3.LUT R15, R13.reuse, 0x20, RZ, 0xfc, !PT ;  /* 0x000000200d0f7812 */ /* 0x040fe200078efcff */
[----:B------:R-:W-:Y:S01]  /*02a0*/  IMAD.MOV.U32 R20, RZ, RZ, 0x80 ;  /* 0x00000080ff147424 */ /* 0x000fe200078e00ff */
[----:B------:R-:W-:Y:S01]  /*02b0*/  LOP3.LUT R13, R13, 0x40, RZ, 0xfc, !PT ;  /* 0x000000400d0d7812 */ /* 0x000fe200078efcff */
[----:B------:R-:W-:Y:S01]  /*02c0*/  IMAD.MOV.U32 R21, RZ, RZ, 0x80 ;  /* 0x00000080ff157424 */ /* 0x000fe200078e00ff */
[-C--:B------:R-:W-:Y:S01]  /*02d0*/  ISETP.GE.AND P5, PT, R15, R22.reuse, PT ;  /* 0x000000160f00720c */ /* 0x080fe20003fa6270 */
[----:B------:R-:W-:Y:S01]  /*02e0*/  IMAD.MOV.U32 R23, RZ, RZ, 0x80 ;  /* 0x00000080ff177424 */ /* 0x000fe200078e00ff */
[----:B------:R-:W-:Y:S01]  /*02f0*/  LOP3.LUT R15, R0, 0x1f, RZ, 0xc0, !PT ;  /* 0x0000001f000f7812 */ /* 0x000fe200078ec0ff */
[----:B------:R-:W-:Y:S01]  /*0300*/  IMAD.MOV.U32 R24, RZ, RZ, 0x80 ;  /* 0x00000080ff187424 */ /* 0x000fe200078e00ff */
[-C--:B------:R-:W-:Y:S01]  /*0310*/  ISETP.GE.AND P4, PT, R13, R22.reuse, PT ;  /* 0x000000160d00720c */ /* 0x080fe20003f86270 */
[----:B------:R-:W0:Y:S01]  /*0320*/  S2R R17, SR_LANEID ;  /* 0x0000000000117919 */ /* 0x000e220000000000 */
[----:B------:R-:W-:Y:S01]  /*0330*/  SHF.R.S32.HI R13, RZ, 0x1f, R12 ;  /* 0x0000001fff0d7819 */ /* 0x000fe2000001140c */
[----:B------:R-:W-:Y:S01]  /*0340*/  IMAD R15, R32, 0x8, R15 ;  /* 0x00000008200f7824 */ /* 0x000fe200078e020f */
[-C--:B------:R-:W-:Y:S01]  /*0350*/  ISETP.GE.AND P3, PT, R7, R22.reuse, PT ;  /* 0x000000160700720c */ /* 0x080fe20003f66270 */
[----:B------:R-:W1:Y:S01]  /*0360*/  S2UR UR6, SR_CgaCtaId ;  /* 0x00000000000679c3 */ /* 0x000e620000008800 */
[----:B------:R-:W-:-:S02]  /*0370*/  ISETP.GE.AND P2, PT, R8, R22, PT ;  /* 0x000000160800720c */ /* 0x000fc40003f46270 */
[CC--:B------:R-:W-:Y:S02]  /*0380*/  ISETP.GE.AND P6, PT, R15.reuse, R22.reuse, PT ;  /* 0x000000160f00720c */ /* 0x0c0fe40003fc6270 */
[----:B------:R-:W-:Y:S02]  /*0390*/  IADD3 R14, P0, P1, R15, UR10, R12 ;  /* 0x0000000a0f0e7c10 */ /* 0x000fe4000f91e00c */
[----:B------:R-:W-:Y:S01]  /*03a0*/  LOP3.LUT R40, R2, 0x1f00, RZ, 0xc0, !PT ;  /* 0x00001f0002287812 */ /* 0x000fe200078ec0ff */
[----:B------:R-:W-:Y:S01]  /*03b0*/  UMOV UR5, 0x400 ;  /* 0x0000040000057882 */ /* 0x000fe20000000000 */
[----:B------:R-:W-:Y:S01]  /*03c0*/  IADD3.X R15, PT, PT, RZ, UR11, R13, P0, P1 ;  /* 0x0000000bff0f7c10 */ /* 0x000fe200087e240d */
[----:B------:R-:W2:Y:S01]  /*03d0*/  LDC.64 R44, c[0x0][0x390] ;  /* 0x0000e400ff2c7b82 */ /* 0x000ea20000000a00 */
[-C--:B------:R-:W-:Y:S02]  /*03e0*/  ISETP.GE.AND P1, PT, R9, R22.reuse, PT ;  /* 0x000000160900720c */ /* 0x080fe40003f26270 */
[-C--:B------:R-:W-:Y:S01]  /*03f0*/  ISETP.GE.AND P0, PT, R10, R22.reuse, PT ;  /* 0x000000160a00720c */ /* 0x080fe20003f06270 */
[----:B------:R-:W3:Y:S04]  /*0400*/  @!P5 LDG.E.U8 R18, desc[UR8][R14.64+0x20] ;  /* 0x000020080e12d981 */ /* 0x000ee8000c1e1100 */
[----:B------:R-:W4:Y:S01]  /*0410*/  @!P6 LDG.E.U8 R16, desc[UR8][R14.64] ;  /* 0x000000080e10e981 */ /* 0x000f22000c1e1100 */
[----:B------:R-:W-:Y:S01]  /*0420*/  ISETP.GE.AND P6, PT, R11, R22, PT ;  /* 0x000000160b00720c */ /* 0x000fe20003fc6270 */
[----:B------:R-:W-:-:S02]  /*0430*/  IMAD.MOV.U32 R22, RZ, RZ, 0x80 ;  /* 0x00000080ff167424 */ /* 0x000fc400078e00ff */
[----:B------:R-:W5:Y:S04]  /*0440*/  @!P4 LDG.E.U8 R19, desc[UR8][R14.64+0x40] ;  /* 0x000040080e13c981 */ /* 0x000f68000c1e1100 */
[----:B------:R-:W2:Y:S04]  /*0450*/  @!P3 LDG.E.U8 R20, desc[UR8][R14.64+0x60] ;  /* 0x000060080e14b981 */ /* 0x000ea8000c1e1100 */
[----:B------:R-:W2:Y:S04]  /*0460*/  @!P2 LDG.E.U8 R21, desc[UR8][R14.64+0x80] ;  /* 0x000080080e15a981 */ /* 0x000ea8000c1e1100 */
[----:B------:R-:W2:Y:S04]  /*0470*/  @!P1 LDG.E.U8 R22, desc[UR8][R14.64+0xa0] ;  /* 0x0000a0080e169981 */ /* 0x000ea8000c1e1100 */
[----:B------:R-:W2:Y:S04]  /*0480*/  @!P0 LDG.E.U8 R23, desc[UR8][R14.64+0xc0] ;  /* 0x0000c0080e178981 */ /* 0x000ea8000c1e1100 */
[----:B------:R1:W2:Y:S01]  /*0490*/  @!P6 LDG.E.U8 R24, desc[UR8][R14.64+0xe0] ;  /* 0x0000e0080e18e981 */ /* 0x0002a2000c1e1100 */
[----:B0-----:R-:W-:-:S04]  /*04a0*/  IMAD.IADD R30, R40, 0x1, R17 ;  /* 0x00000001281e7824 */ /* 0x001fc800078e0211 */
[C---:B------:R-:W-:Y:S01]  /*04b0*/  VIADD R27, R30.reuse, 0x40 ;  /* 0x000000401e1b7836 */ /* 0x040fe20000000000 */
[----:B-1----:R-:W-:Y:S01]  /*04c0*/  ULEA UR7, UR6, UR5, 0x18 ;  /* 0x0000000506077291 */ /* 0x002fe2000f8ec0ff */
[----:B------:R-:W-:-:S03]  /*04d0*/  VIADD R13, R30, 0x20 ;  /* 0x000000201e0d7836 */ /* 0x000fc60000000000 */
[-C--:B------:R-:W-:Y:S01]  /*04e0*/  LEA.HI.SX32 R14, R27, R30.reuse, 0x1b ;  /* 0x0000001e1b0e7211 */ /* 0x080fe200078fdaff */
[C---:B------:R-:W-:Y:S02]  /*04f0*/  VIADD R27, R30.reuse, 0x80 ;  /* 0x000000801e1b7836 */ /* 0x040fe40000000000 */
[C---:B------:R-:W-:Y:S02]  /*0500*/  VIADD R31, R30.reuse, 0xa0 ;  /* 0x000000a01e1f7836 */ /* 0x040fe40000000000 */
[C---:B------:R-:W-:Y:S01]  /*0510*/  VIADD R29, R30.reuse, 0x60 ;  /* 0x000000601e1d7836 */ /* 0x040fe20000000000 */
[CC--:B------:R-:W-:Y:S01]  /*0520*/  LEA.HI.SX32 R25, R30.reuse, R30.reuse, 0x1b ;  /* 0x0000001e1e197211 */ /* 0x0c0fe200078fdaff */
[C---:B------:R-:W-:Y:S01]  /*0530*/  VIADD R33, R30.reuse, 0xc0 ;  /* 0x000000c01e217836 */ /* 0x040fe20000000000 */
[-C--:B------:R-:W-:Y:S01]  /*0540*/  LEA.HI.SX32 R15, R13, R30.reuse, 0x1b ;  /* 0x0000001e0d0f7211 */ /* 0x080fe200078fdaff */
[----:B------:R-:W-:Y:S01]  /*0550*/  VIADD R35, R30, 0xe0 ;  /* 0x000000e01e237836 */ /* 0x000fe20000000000 */
[----:B------:R-:W-:-:S02]  /*0560*/  LEA.HI.SX32 R26, R27, R30, 0x1b ;  /* 0x0000001e1b1a7211 */ /* 0x000fc400078fdaff */
[-C--:B------:R-:W-:Y:S01]  /*0570*/  LEA.HI.SX32 R27, R31, R30.reuse, 0x1b ;  /* 0x0000001e1f1b7211 */ /* 0x080fe200078fdaff */
[----:B------:R-:W-:Y:S01]  /*0580*/  IMAD R31, R17, 0x7, R30 ;  /* 0x00000007111f7824 */ /* 0x000fe200078e021e */
[-C--:B------:R-:W-:Y:S02]  /*0590*/  LEA.HI.SX32 R29, R29, R30.reuse, 0x1b ;  /* 0x0000001e1d1d7211 */ /* 0x080fe400078fdaff */
[-C--:B------:R-:W-:Y:S02]  /*05a0*/  LEA.HI.SX32 R34, R33, R30.reuse, 0x1b ;  /* 0x0000001e21227211 */ /* 0x080fe400078fdaff */
[----:B------:R-:W-:Y:S01]  /*05b0*/  LEA.HI.SX32 R35, R35, R30, 0x1b ;  /* 0x0000001e23237211 */ /* 0x000fe200078fdaff */
[----:B----4-:R-:W-:Y:S04]  /*05c0*/  STS.U8 [R25+UR7], R16 ;  /* 0x0000001019007988 */ /* 0x010fe80008000007 */
[----:B---3--:R0:W-:Y:S04]  /*05d0*/  STS.U8 [R15+UR7+0x20], R18 ;  /* 0x000020120f007988 */ /* 0x0081e80008000007 */
[----:B-----5:R-:W-:Y:S04]  /*05e0*/  STS.U8 [R14+UR7+0x40], R19 ;  /* 0x000040130e007988 */ /* 0x020fe80008000007 */
[----:B--2---:R-:W-:Y:S01]  /*05f0*/  STS.U8 [R29+UR7+0x60], R20 ;  /* 0x000060141d007988 */ /* 0x004fe20008000007 */
[----:B0-----:R-:W-:-:S03]  /*0600*/  LEA.HI.SX32 R15, R31, R31, 0x1b ;  /* 0x0000001f1f0f7211 */ /* 0x001fc600078fdaff */
[----:B------:R-:W-:Y:S04]  /*0610*/  STS.U8 [R26+UR7+0x80], R21 ;  /* 0x000080151a007988 */ /* 0x000fe80008000007 */
[----:B------:R-:W-:Y:S04]  /*0620*/  STS.U8 [R27+UR7+0xa0], R22 ;  /* 0x0000a0161b007988 */ /* 0x000fe80008000007 */
[----:B------:R0:W-:Y:S04]  /*0630*/  STS.U8 [R34+UR7+0xc0], R23 ;  /* 0x0000c01722007988 */ /* 0x0001e80008000007 */
[----:B------:R1:W-:Y:S01]  /*0640*/  STS.U8 [R35+UR7+0xe0], R24 ;  /* 0x0000e01823007988 */ /* 0x0003e20008000007 */
[----:B------:R-:W-:-:S03]  /*0650*/  NOP ;  /* 0x0000000000007918 */ /* 0x000fc60000000000 */
[----:B------:R-:W2:Y:S01]  /*0660*/  LDS.U8 R15, [R15+UR7] ;  /* 0x000000070f0f7984 */ /* 0x000ea20008000000 */
[C---:B------:R-:W-:Y:S01]  /*0670*/  VIADD R16, R31.reuse, 0x2 ;  /* 0x000000021f107836 */ /* 0x040fe20000000000 */
[----:B0-----:R-:W0:Y:S01]  /*0680*/  LDC.64 R22, c[0x4][0x8] ;  /* 0x01000200ff167b82 */ /* 0x001e220000000a00 */
[----:B------:R-:W-:-:S03]  /*0690*/  VIADD R14, R31, 0x1 ;  /* 0x000000011f0e7836 */ /* 0x000fc60000000000 */
[-C--:B------:R-:W-:Y:S01]  /*06a0*/  LEA.HI.SX32 R28, R16, R31.reuse, 0x1b ;  /* 0x0000001f101c7211 */ /* 0x080fe200078fdaff */
[C---:B------:R-:W-:Y:S01]  /*06b0*/  VIADD R18, R31.reuse, 0x3 ;  /* 0x000000031f127836 */ /* 0x040fe20000000000 */
[----:B------:R-:W-:Y:S01]  /*06c0*/  LEA.HI.SX32 R16, R14, R31, 0x1b ;  /* 0x0000001f0e107211 */ /* 0x000fe200078fdaff */
[----:B------:R-:W-:-:S03]  /*06d0*/  VIADD R20, R31, 0x4 ;  /* 0x000000041f147836 */ /* 0x000fc60000000000 */
[----:B------:R-:W3:Y:S01]  /*06e0*/  LDS.U8 R28, [R28+UR7+0x2] ;  /* 0x000002071c1c7984 */ /* 0x000ee20008000000 */
[-C--:B------:R-:W-:Y:S02]  /*06f0*/  LEA.HI.SX32 R18, R18, R31.reuse, 0x1b ;  /* 0x0000001f12127211 */ /* 0x080fe400078fdaff */
[----:B------:R-:W-:Y:S01]  /*0700*/  LEA.HI.SX32 R37, R20, R31, 0x1b ;  /* 0x0000001f14257211 */ /* 0x000fe200078fdaff */
[----:B------:R-:W4:Y:S04]  /*0710*/  LDS.U8 R16, [R16+UR7+0x1] ;  /* 0x0000010710107984 */ /* 0x000f280008000000 */
[----:B------:R5:W-:Y:S01]  /*0720*/  LDS.U8 R33, [R18+UR7+0x3] ;  /* 0x0000030712217984 */ /* 0x000be20008000000 */
[----:B-1----:R-:W-:-:S03]  /*0730*/  VIADD R24, R31, 0x5 ;  /* 0x000000051f187836 */ /* 0x002fc60000000000 */
[----:B------:R-:W1:Y:S02]  /*0740*/  LDS.U8 R37, [R37+UR7+0x4] ;  /* 0x0000040725257984 */ /* 0x000e640008000000 */
[----:B------:R-:W-:Y:S01]  /*0750*/  LEA.HI.SX32 R39, R24, R31, 0x1b ;  /* 0x0000001f18277211 */ /* 0x000fe200078fdaff */
[C---:B------:R-:W-:Y:S02]  /*0760*/  VIADD R26, R31.reuse, 0x7 ;  /* 0x000000071f1a7836 */ /* 0x040fe40000000000 */
[----:B-----5:R-:W-:-:S03]  /*0770*/  VIADD R18, R31, 0x6 ;  /* 0x000000061f127836 */ /* 0x020fc60000000000 */
[----:B------:R-:W5:Y:S01]  /*0780*/  LDS.U8 R39, [R39+UR7+0x5] ;  /* 0x0000050727277984 */ /* 0x000f620008000000 */
[----:B--2---:R-:W-:-:S05]  /*0790*/  IMAD.SHL.U32 R19, R15, 0x4, RZ ;  /* 0x000000040f137824 */ /* 0x004fca00078e00ff */
[----:B------:R-:W-:Y:S02]  /*07a0*/  LOP3.LUT R19, R19, 0x3c, RZ, 0xc0, !PT ;  /* 0x0000003c13137812 */ /* 0x000fe400078ec0ff */
[-C--:B------:R-:W-:Y:S02]  /*07b0*/  LEA.HI.SX32 R18, R18, R31.reuse, 0x1b ;  /* 0x0000001f12127211 */ /* 0x080fe400078fdaff */
[----:B------:R-:W-:Y:S02]  /*07c0*/  IADD3 R20, P0, PT, R19, UR12, RZ ;  /* 0x0000000c13147c10 */ /* 0x000fe4000ff1e0ff */
[----:B------:R-:W-:Y:S02]  /*07d0*/  LEA.HI.SX32 R19, R26, R31, 0x1b ;  /* 0x0000001f1a137211 */ /* 0x000fe400078fdaff */
[----:B------:R-:W-:Y:S04]  /*07e0*/  LDS.U8 R18, [R18+UR7+0x6] ;  /* 0x0000060712127984 */ /* 0x000fe80008000000 */
[----:B------:R-:W2:Y:S01]  /*07f0*/  LDS.U8 R19, [R19+UR7+0x7] ;  /* 0x0000070713137984 */ /* 0x000ea20008000000 */
[----:B---3--:R-:W-:Y:S01]  /*0800*/  IMAD.SHL.U32 R29, R28, 0x4, RZ ;  /* 0x000000041c1d7824 */ /* 0x008fe200078e00ff */
[----:B------:R-:W-:Y:S01]  /*0810*/  SHF.R.U32.HI R25, RZ, 0x4, R15 ;  /* 0x00000004ff197819 */ /* 0x000fe2000001160f */
[----:B------:R-:W-:-:S02]  /*0820*/  IMAD.X R21, RZ, RZ, UR13, P0 ;  /* 0x0000000dff157e24 */ /* 0x000fc400080e06ff */
[----:B----4-:R-:W-:Y:S01]  /*0830*/  IMAD.SHL.U32 R26, R16, 0x4, RZ ;  /* 0x00000004101a7824 */ /* 0x010fe200078e00ff */
[----:B------:R-:W-:Y:S01]  /*0840*/  LOP3.LUT R29, R29, 0x3c, RZ, 0xc0, !PT ;  /* 0x0000003c1d1d7812 */ /* 0x000fe200078ec0ff */
[----:B0-----:R-:W-:Y:S01]  /*0850*/  IMAD.WIDE.U32 R24, R25, 0x4, R22 ;  /* 0x0000000419187825 */ /* 0x001fe200078e0016 */
[----:B------:R0:W3:Y:S03]  /*0860*/  LDG.E R15, desc[UR8][R20.64] ;  /* 0x00000008140f7981 */ /* 0x0000e6000c1e1900 */
[----:B------:R-:W-:Y:S01]  /*0870*/  IMAD.IADD R27, R2, 0x1, R12 ;  /* 0x00000001021b7824 */ /* 0x000fe200078e020c */
[----:B------:R-:W-:Y:S01]  /*0880*/  LOP3.LUT R26, R26, 0x3c, RZ, 0xc0, !PT ;  /* 0x0000003c1a1a7812 */ /* 0x000fe200078ec0ff */
[----:B-1----:R-:W-:Y:S01]  /*0890*/  IMAD.SHL.U32 R41, R37, 0x4, RZ ;  /* 0x0000000425297824 */ /* 0x002fe200078e00ff */
[----:B------:R1:W4:Y:S01]  /*08a0*/  LDG.E R36, desc[UR8][R24.64] ;  /* 0x0000000818247981 */ /* 0x000322000c1e1900 */
[----:B0-----:R-:W-:Y:S01]  /*08b0*/  IMAD.SHL.U32 R21, R33, 0x4, RZ ;  /* 0x0000000421157824 */ /* 0x001fe200078e00ff */
[----:B------:R-:W-:-:S02]  /*08c0*/  IADD3 R20, P1, PT, R29, UR12, RZ ;  /* 0x0000000c1d147c10 */ /* 0x000fc4000ff3e0ff */
[----:B------:R-:W-:Y:S02]  /*08d0*/  SHF.R.U32.HI R27, RZ, R4, R27 ;  /* 0x00000004ff1b7219 */ /* 0x000fe4000001161b */
[----:B------:R-:W-:Y:S02]  /*08e0*/  SHF.R.U32.HI R35, RZ, 0x4, R16 ;  /* 0x00000004ff237819 */ /* 0x000fe40000011610 */
[----:B-1----:R-:W-:Y:S01]  /*08f0*/  LOP3.LUT R24, R21, 0x3c, RZ, 0xc0, !PT ;  /* 0x0000003c15187812 */ /* 0x002fe200078ec0ff */
[----:B------:R-:W-:Y:S01]  /*0900*/  IMAD.X R21, RZ, RZ, UR13, P1 ;  /* 0x0000000dff157e24 */ /* 0x000fe200088e06ff */
[----:B------:R-:W-:Y:S01]  /*0910*/  IADD3 R26, P0, PT, R26, UR12, RZ ;  /* 0x0000000c1a1a7c10 */ /* 0x000fe2000ff1e0ff */
[----:B------:R-:W-:Y:S01]  /*0920*/  IMAD.WIDE.U32 R44, R27, 0x4, R44 ;  /* 0x000000041b2c7825 */ /* 0x000fe200078e002c */
[----:B------:R-:W-:Y:S02]  /*0930*/  LOP3.LUT R41, R41, 0x3c, RZ, 0xc0, !PT ;  /* 0x0000003c29297812 */ /* 0x000fe400078ec0ff */
[----:B------:R-:W-:Y:S01]  /*0940*/  IADD3 R24, P1, PT, R24, UR12, RZ ;  /* 0x0000000c18187c10 */ /* 0x000fe2000ff3e0ff */
[----:B------:R-:W-:Y:S01]  /*0950*/  IMAD.WIDE.U32 R34, R35, 0x4, R22 ;  /* 0x0000000423227825 */ /* 0x000fe200078e0016 */
[----:B------:R0:W3:Y:S01]  /*0960*/  LDG.E R16, desc[UR8][R20.64] ;  /* 0x0000000814107981 */ /* 0x0000e2000c1e1900 */
[----:B------:R-:W-:-:S02]  /*0970*/  SHF.R.U32.HI R43, RZ, 0x4, R28 ;  /* 0x00000004ff2b7819 */ /* 0x000fc4000001161c */
[----:B------:R-:W-:Y:S01]  /*0980*/  IMAD.X R27, RZ, RZ, UR13, P0 ;  /* 0x0000000dff1b7e24 */ /* 0x000fe200080e06ff */
[----:B------:R-:W4:Y:S01]  /*0990*/  LDG.E.CONSTANT R29, desc[UR8][R44.64] ;  /* 0x000000082c1d7981 */ /* 0x000f22000c1e9900 */
[----:B------:R-:W-:Y:S01]  /*09a0*/  IMAD.X R25, RZ, RZ, UR13, P1 ;  /* 0x0000000dff197e24 */ /* 0x000fe200088e06ff */
[----:B------:R-:W-:Y:S02]  /*09b0*/  SHF.R.U32.HI R37, RZ, 0x4, R37 ;  /* 0x00000004ff257819 */ /* 0x000fe40000011625 */
[----:B------:R5:W3:Y:S01]  /*09c0*/  LDG.E R34, desc[UR8][R34.64] ;  /* 0x0000000822227981 */ /* 0x000ae2000c1e1900 */
[----:B0-----:R-:W-:Y:S01]  /*09d0*/  IADD3 R20, P0, PT, R41, UR12, RZ ;  /* 0x0000000c29147c10 */ /* 0x001fe2000ff1e0ff */
[----:B------:R-:W-:Y:S02]  /*09e0*/  IMAD.WIDE.U32 R42, R43, 0x4, R22 ;  /* 0x000000042b2a7825 */ /* 0x000fe400078e0016 */
[----:B------:R0:W3:Y:S02]  /*09f0*/  LDG.E R38, desc[UR8][R26.64] ;  /* 0x000000081a267981 */ /* 0x0000e4000c1e1900 */
[----:B------:R-:W-:-:S02]  /*0a00*/  IMAD.X R21, RZ, RZ, UR13, P0 ;  /* 0x0000000dff157e24 */ /* 0x000fc400080e06ff */
[----:B------:R1:W3:Y:S01]  /*0a10*/  LDG.E R28, desc[UR8][R24.64] ;  /* 0x00000008181c7981 */ /* 0x0002e2000c1e1900 */
[----:B-----5:R-:W-:Y:S01]  /*0a20*/  SHF.R.U32.HI R35, RZ, 0x4, R39 ;  /* 0x00000004ff237819 */ /* 0x020fe20000011627 */
[----:B------:R-:W-:Y:S01]  /*0a30*/  IMAD.SHL.U32 R41, R39, 0x4, RZ ;  /* 0x0000000427297824 */ /* 0x000fe200078e00ff */
[----:B------:R-:W-:Y:S01]  /*0a40*/  SHF.R.U32.HI R33, RZ, 0x4, R33 ;  /* 0x00000004ff217819 */ /* 0x000fe20000011621 */
[----:B------:R5:W3:Y:S01]  /*0a50*/  LDG.E R42, desc[UR8][R42.64] ;  /* 0x000000082a2a7981 */ /* 0x000ae2000c1e1900 */
[----:B0-----:R-:W-:-:S04]  /*0a60*/  IMAD.WIDE.U32 R26, R37, 0x4, R22 ;  /* 0x00000004251a7825 */ /* 0x001fc800078e0016 */
[--C-:B-1----:R-:W-:Y:S02]  /*0a70*/  IMAD.WIDE.U32 R24, R35, 0x4, R22.reuse ;  /* 0x0000000423187825 */ /* 0x102fe400078e0016 */
[----:B------:R0:W3:Y:S02]  /*0a80*/  LDG.E R35, desc[UR8][R20.64] ;  /* 0x0000000814237981 */ /* 0x0000e4000c1e1900 */
[----:B------:R-:W-:Y:S01]  /*0a90*/  IMAD.WIDE.U32 R44, R33, 0x4, R22 ;  /* 0x00000004212c7825 */ /* 0x000fe200078e0016 */
[----:B-----5:R-:W-:Y:S01]  /*0aa0*/  LOP3.LUT R43, R41, 0x3c, RZ, 0xc0, !PT ;  /* 0x0000003c292b7812 */ /* 0x020fe200078ec0ff */
[----:B------:R1:W5:Y:S01]  /*0ab0*/  LDG.E R33, desc[UR8][R26.64] ;  /* 0x000000081a217981 */ /* 0x000362000c1e1900 */
[----:B--2---:R-:W-:-:S03]  /*0ac0*/  SHF.R.U32.HI R39, RZ, 0x4, R19 ;  /* 0x00000004ff277819 */ /* 0x004fc60000011613 */
[----:B------:R2:W5:Y:S01]  /*0ad0*/  LDG.E R37, desc[UR8][R24.64] ;  /* 0x0000000818257981 */ /* 0x000562000c1e1900 */
[----:B0-----:R-:W-:Y:S01]  /*0ae0*/  IMAD.SHL.U32 R20, R19, 0x4, RZ ;  /* 0x0000000413147824 */ /* 0x001fe200078e00ff */
[----:B------:R-:W-:Y:S01]  /*0af0*/  SHF.R.U32.HI R21, RZ, 0x4, R18 ;  /* 0x00000004ff157819 */ /* 0x000fe20000011612 */
[----:B------:R-:W-:Y:S01]  /*0b00*/  IMAD.SHL.U32 R18, R18, 0x4, RZ ;  /* 0x0000000412127824 */ /* 0x000fe200078e00ff */
[----:B------:R-:W5:Y:S02]  /*0b10*/  LDG.E R44, desc[UR8][R44.64] ;  /* 0x000000082c2c7981 */ /* 0x000f64000c1e1900 */
[----:B-1----:R-:W-:Y:S02]  /*0b20*/  LOP3.LUT R26, R20, 0x3c, RZ, 0xc0, !PT ;  /* 0x0000003c141a7812 */ /* 0x002fe400078ec0ff */
[----:B------:R-:W-:Y:S02]  /*0b30*/  IADD3 R20, P0, PT, R43, UR12, RZ ;  /* 0x0000000c2b147c10 */ /* 0x000fe4000ff1e0ff */
[----:B------:R-:W-:Y:S01]  /*0b40*/  LOP3.LUT R41, R18, 0x3c, RZ, 0xc0, !PT ;  /* 0x0000003c12297812 */ /* 0x000fe200078ec0ff */
[----:B------:R-:W-:-:S03]  /*0b50*/  IMAD.WIDE.U32 R18, R21, 0x4, R22 ;  /* 0x0000000415127825 */ /* 0x000fc600078e0016 */
[----:B--2---:R-:W-:Y:S01]  /*0b60*/  IADD3 R24, P1, PT, R41, UR12, RZ ;  /* 0x0000000c29187c10 */ /* 0x004fe2000ff3e0ff */
[----:B------:R-:W-:Y:S02]  /*0b70*/  IMAD.X R21, RZ, RZ, UR13, P0 ;  /* 0x0000000dff157e24 */ /* 0x000fe400080e06ff */
[----:B------:R-:W2:Y:S02]  /*0b80*/  LDG.E R18, desc[UR8][R18.64] ;  /* 0x0000000812127981 */ /* 0x000ea4000c1e1900 */
[----:B------:R-:W-:Y:S02]  /*0b90*/  IMAD.X R25, RZ, RZ, UR13, P1 ;  /* 0x0000000dff197e24 */ /* 0x000fe400088e06ff */
[----:B------:R-:W2:Y:S01]  /*0ba0*/  LDG.E R20, desc[UR8][R20.64] ;  /* 0x0000000814147981 */ /* 0x000ea2000c1e1900 */
[----:B------:R-:W-:-:S03]  /*0bb0*/  IADD3 R26, P2, PT, R26, UR12, RZ ;  /* 0x0000000c1a1a7c10 */ /* 0x000fc6000ff5e0ff */
[----:B------:R-:W2:Y:S01]  /*0bc0*/  LDG.E R24, desc[UR8][R24.64] ;  /* 0x0000000818187981 */ /* 0x000ea2000c1e1900 */
[----:B------:R-:W-:-:S04]  /*0bd0*/  IMAD.WIDE.U32 R22, R39, 0x4, R22 ;  /* 0x0000000427167825 */ /* 0x000fc800078e0016 */
[----:B------:R-:W-:Y:S02]  /*0be0*/  IMAD.X R27, RZ, RZ, UR13, P2 ;  /* 0x0000000dff1b7e24 */ /* 0x000fe400090e06ff */
[----:B------:R0:W2:Y:S04]  /*0bf0*/  LDG.E R22, desc[UR8][R22.64] ;  /* 0x0000000816167981 */ /* 0x0000a8000c1e1900 */
[----:B------:R1:W2:Y:S01]  /*0c00*/  LDG.E R26, desc[UR8][R26.64] ;  /* 0x000000081a1a7981 */ /* 0x0002a2000c1e1900 */
[----:B------:R-:W-:Y:S01]  /*0c10*/  IMAD.IADD R32, R32, 0x1, R17 ;  /* 0x0000000120207824 */ /* 0x000fe200078e0211 */
[----:B------:R-:W-:Y:S01]  /*0c20*/  UIADD3 UR5, UPT, UPT, UR5, 0x210, URZ ;  /* 0x0000021005057890 */ /* 0x000fe2000fffe0ff */
[----:B------:R-:W-:Y:S02]  /*0c30*/  IMAD.IADD R39, R31, 0x1, R14 ;  /* 0x000000011f277824 */ /* 0x000fe400078e020e */
[----:B------:R-:W-:Y:S01]  /*0c40*/  IMAD.SHL.U32 R32, R32, 0x10, RZ ;  /* 0x0000001020207824 */ /* 0x000fe200078e00ff */
[----:B------:R-:W-:Y:S01]  /*0c50*/  ULEA UR5, UR6, UR5, 0x18 ;  /* 0x0000000506057291 */ /* 0x000fe2000f8ec0ff */
[----:B------:R-:W-:-:S02]  /*0c60*/  VIADD R17, R39, 0x1 ;  /* 0x0000000127117836 */ /* 0x000fc40000000000 */
[C---:B0-----:R-:W-:Y:S01]  /*0c70*/  VIADD R23, R39.reuse, 0x2 ;  /* 0x0000000227177836 */ /* 0x041fe20000000000 */
[-C--:B------:R-:W-:Y:S02]  /*0c80*/  LEA.HI.SX32 R14, R32, R32.reuse, 0x1b ;  /* 0x00000020200e7211 */ /* 0x080fe400078fdaff */
[-C--:B------:R-:W-:Y:S02]  /*0c90*/  LEA.HI.SX32 R19, R39, R32.reuse, 0x1b ;  /* 0x0000002027137211 */ /* 0x080fe400078fdaff */
[-C--:B------:R-:W-:Y:S02]  /*0ca0*/  LEA.HI.SX32 R21, R17, R32.reuse, 0x1b ;  /* 0x0000002011157211 */ /* 0x080fe400078fdaff */
[----:B------:R-:W-:Y:S02]  /*0cb0*/  LEA.HI.SX32 R23, R23, R32, 0x1b ;  /* 0x0000002017177211 */ /* 0x000fe400078fdaff */
[----:B------:R-:W-:Y:S02]  /*0cc0*/  LEA R17, R14, UR5, 0x2 ;  /* 0x000000050e117c11 */ /* 0x000fe4000f8e10ff */
[----:B------:R-:W-:-:S02]  /*0cd0*/  LEA R14, R19, UR5, 0x2 ;  /* 0x00000005130e7c11 */ /* 0x000fc4000f8e10ff */
[----:B------:R-:W-:Y:S02]  /*0ce0*/  LEA R19, R21, UR5, 0x2 ;  /* 0x0000000515137c11 */ /* 0x000fe4000f8e10ff */
[----:B-1----:R-:W-:Y:S01]  /*0cf0*/  LEA R27, R23, UR5, 0x2 ;  /* 0x00000005171b7c11 */ /* 0x002fe2000f8e10ff */
[C---:B------:R-:W-:Y:S01]  /*0d00*/  VIADD R43, R39.reuse, 0x3 ;  /* 0x00000003272b7836 */ /* 0x040fe20000000000 */
[----:B------:R-:W-:Y:S01]  /*0d10*/  ISETP.NE.AND P0, PT, R0, RZ, PT ;  /* 0x000000ff0000720c */ /* 0x000fe20003f05270 */
[C---:B------:R-:W-:Y:S02]  /*0d20*/  IMAD.IADD R30, R40.reuse, 0x1, R30 ;  /* 0x00000001281e7824 */ /* 0x040fe400078e021e */
[----:B------:R-:W-:Y:S02]  /*0d30*/  IMAD.IADD R13, R40, 0x1, R13 ;  /* 0x00000001280d7824 */ /* 0x000fe400078e020d */
[C---:B------:R-:W-:Y:S02]  /*0d40*/  VIADD R45, R39.reuse, 0x4 ;  /* 0x00000004272d7836 */ /* 0x040fe40000000000 */
[----:B------:R-:W-:-:S02]  /*0d50*/  VIADD R40, R39, 0x5 ;  /* 0x0000000527287836 */ /* 0x000fc40000000000 */
[C---:B------:R-:W-:Y:S02]  /*0d60*/  VIADD R25, R39.reuse, 0x8 ;  /* 0x0000000827197836 */ /* 0x040fe40000000000 */
[C---:B------:R-:W-:Y:S02]  /*0d70*/  VIADD R23, R39.reuse, 0x9 ;  /* 0x0000000927177836 */ /* 0x040fe40000000000 */
[C---:B------:R-:W-:Y:S02]  /*0d80*/  VIADD R21, R39.reuse, 0xa ;  /* 0x0000000a27157836 */ /* 0x040fe40000000000 */
[C---:B------:R-:W-:Y:S02]  /*0d90*/  VIADD R41, R39.reuse, 0xb ;  /* 0x0000000b27297836 */ /* 0x040fe40000000000 */
[----:B------:R-:W-:Y:S01]  /*0da0*/  VIADD R31, R39, 0xd ;  /* 0x0000000d271f7836 */ /* 0x000fe20000000000 */
[-C--:B------:R-:W-:Y:S02]  /*0db0*/  LEA.HI.SX32 R25, R25, R32.reuse, 0x1b ;  /* 0x0000002019197211 */ /* 0x080fe400078fdaff */
[----:B------:R-:W-:-:S02]  /*0dc0*/  LEA.HI.SX32 R23, R23, R32, 0x1b ;  /* 0x0000002017177211 */ /* 0x000fc400078fdaff */
[-C--:B------:R-:W-:Y:S02]  /*0dd0*/  LEA.HI.SX32 R21, R21, R32.reuse, 0x1b ;  /* 0x0000002015157211 */ /* 0x080fe400078fdaff */
[----:B------:R-:W-:Y:S02]  /*0de0*/  LEA.HI.SX32 R31, R31, R32, 0x1b ;  /* 0x000000201f1f7211 */ /* 0x000fe400078fdaff */
[----:B------:R-:W-:Y:S02]  /*0df0*/  LEA R21, R21, UR5, 0x2 ;  /* 0x0000000515157c11 */ /* 0x000fe4000f8e10ff */
[----:B------:R-:W-:Y:S01]  /*0e00*/  LEA R31, R31, UR5, 0x2 ;  /* 0x000000051f1f7c11 */ /* 0x000fe2000f8e10ff */
[C---:B----4-:R-:W-:Y:S01]  /*0e10*/  FMUL.FTZ R36, R29.reuse, R36 ;  /* 0x000000241d247220 */ /* 0x050fe20000410000 */
[----:B------:R-:W-:Y:S01]  /*0e20*/  BAR.SYNC.DEFER_BLOCKING 0x0 ;  /* 0x0000000000007b1d */ /* 0x000fe20000010000 */
[C---:B---3--:R-:W-:Y:S01]  /*0e30*/  FMUL.FTZ R15, R29.reuse, R15 ;  /* 0x0000000f1d0f7220 */ /* 0x048fe20000410000 */
[C---:B------:R-:W-:Y:S01]  /*0e40*/  FMUL.FTZ R34, R29.reuse, R34 ;  /* 0x000000221d227220 */ /* 0x040fe20000410000 */
[----:B------:R-:W-:-:S03]  /*0e50*/  FMUL.FTZ R38, R29, R38 ;  /* 0x000000261d267220 */ /* 0x000fc60000410000 */
[----:B------:R0:W-:Y:S04]  /*0e60*/  STS [R17], R36 ;  /* 0x0000002411007388 */ /* 0x0001e80000000800 */
[----:B------:R-:W-:Y:S04]  /*0e70*/  STS [R14+0x4], R15 ;  /* 0x0000040f0e007388 */ /* 0x000fe80000000800 */
[----:B------:R1:W-:Y:S01]  /*0e80*/  STS [R19+0x8], R34 ;  /* 0x0000082213007388 */ /* 0x0003e20000000800 */
[----:B0-----:R-:W-:-:S03]  /*0e90*/  VIADD R17, R39, 0x7 ;  /* 0x0000000727117836 */ /* 0x001fc60000000000 */
[----:B------:R0:W-:Y:S01]  /*0ea0*/  STS [R27+0xc], R38 ;  /* 0x00000c261b007388 */ /* 0x0001e20000000800 */
[-C--:B------:R-:W-:Y:S01]  /*0eb0*/  LEA.HI.SX32 R36, R45, R32.reuse, 0x1b ;  /* 0x000000202d247211 */ /* 0x080fe200078fdaff */
[----:B-1----:R-:W-:Y:S01]  /*0ec0*/  VIADD R19, R39, 0xc ;  /* 0x0000000c27137836 */ /* 0x002fe20000000000 */
[-C--:B------:R-:W-:Y:S01]  /*0ed0*/  LEA.HI.SX32 R34, R43, R32.reuse, 0x1b ;  /* 0x000000202b227211 */ /* 0x080fe200078fdaff */
[C---:B0-----:R-:W-:Y:S02]  /*0ee0*/  VIADD R27, R39.reuse, 0x6 ;  /* 0x00000006271b7836 */ /* 0x041fe40000000000 */
[----:B------:R-:W-:Y:S01]  /*0ef0*/  VIADD R39, R39, 0xe ;  /* 0x0000000e27277836 */ /* 0x000fe20000000000 */
[-C--:B------:R-:W-:Y:S02]  /*0f00*/  LEA.HI.SX32 R15, R40, R32.reuse, 0x1b ;  /* 0x00000020280f7211 */ /* 0x080fe400078fdaff */
[-C--:B------:R-:W-:Y:S02]  /*0f10*/  LEA.HI.SX32 R27, R27, R32.reuse, 0x1b ;  /* 0x000000201b1b7211 */ /* 0x080fe400078fdaff */
[----:B------:R-:W-:-:S02]  /*0f20*/  LEA.HI.SX32 R17, R17, R32, 0x1b ;  /* 0x0000002011117211 */ /* 0x000fc400078fdaff */
[-C--:B------:R-:W-:Y:S02]  /*0f30*/  LEA.HI.SX32 R14, R41, R32.reuse, 0x1b ;  /* 0x00000020290e7211 */ /* 0x080fe400078fdaff */
[-C--:B------:R-:W-:Y:S02]  /*0f40*/  LEA.HI.SX32 R19, R19, R32.reuse, 0x1b ;  /* 0x0000002013137211 */ /* 0x080fe400078fdaff */
[----:B------:R-:W-:Y:S01]  /*0f50*/  LEA.HI.SX32 R32, R39, R32, 0x1b ;  /* 0x0000002027207211 */ /* 0x000fe200078fdaff */
[C---:B------:R-:W-:Y:S01]  /*0f60*/  FMUL.FTZ R39, R29.reuse, R42 ;  /* 0x0000002a1d277220 */ /* 0x040fe20000410000 */
[----:B------:R-:W-:Y:S01]  /*0f70*/  LEA R34, R34, UR5, 0x2 ;  /* 0x0000000522227c11 */ /* 0x000fe2000f8e10ff */
[C---:B------:R-:W-:Y:S01]  /*0f80*/  FMUL.FTZ R41, R29.reuse, R16 ;  /* 0x000000101d297220 */ /* 0x040fe20000410000 */
[----:B------:R-:W-:Y:S01]  /*0f90*/  LEA R36, R36, UR5, 0x2 ;  /* 0x0000000524247c11 */ /* 0x000fe2000f8e10ff */
[----:B-----5:R-:W-:Y:S01]  /*0fa0*/  FMUL.FTZ R44, R29, R44 ;  /* 0x0000002c1d2c7220 */ /* 0x020fe20000410000 */
[----:B------:R-:W-:Y:S01]  /*0fb0*/  LEA R15, R15, UR5, 0x2 ;  /* 0x000000050f0f7c11 */ /* 0x000fe2000f8e10ff */
[----:B------:R-:W-:Y:S01]  /*0fc0*/  FMUL.FTZ R28, R29, R28 ;  /* 0x0000001c1d1c7220 */ /* 0x000fe20000410000 */
[----:B------:R0:W-:Y:S01]  /*0fd0*/  STS [R34+0x10], R39 ;  /* 0x0000102722007388 */ /* 0x0001e20000000800 */
[----:B------:R-:W-:Y:S01]  /*0fe0*/  LEA R27, R27, UR5, 0x2 ;  /* 0x000000051b1b7c11 */ /* 0x000fe2000f8e10ff */
[----:B------:R-:W-:Y:S01]  /*0ff0*/  FMUL.FTZ R33, R29, R33 ;  /* 0x000000211d217220 */ /* 0x000fe20000410000 */
[----:B------:R-:W-:Y:S01]  /*1000*/  LEA R16, R17, UR5, 0x2 ;  /* 0x0000000511107c11 */ /* 0x000fe2000f8e10ff */
[----:B------:R-:W-:Y:S01]  /*1010*/  FMUL.FTZ R35, R29, R35 ;  /* 0x000000231d237220 */ /* 0x000fe20000410000 */
[----:B------:R-:W-:Y:S01]  /*1020*/  LEA R38, R25, UR5, 0x2 ;  /* 0x0000000519267c11 */ /* 0x000fe2000f8e10ff */
[----:B------:R-:W-:Y:S01]  /*1030*/  FMUL.FTZ R37, R29, R37 ;  /* 0x000000251d257220 */ /* 0x000fe20000410000 */
[----:B------:R-:W-:Y:S01]  /*1040*/  STS [R36+0x14], R41 ;  /* 0x0000142924007388 */ /* 0x000fe20000000800 */
[----:B------:R-:W-:Y:S01]  /*1050*/  LEA R40, R23, UR5, 0x2 ;  /* 0x0000000517287c11 */ /* 0x000fe2000f8e10ff */
[----:B0-----:R-:W0:Y:S01]  /*1060*/  @!P0 LDC R34, c[0x0][0x3a4] ;  /* 0x0000e900ff228b82 */ /* 0x001e220000000800 */
[C---:B--2---:R-:W-:Y:S01]  /*1070*/  FMUL.FTZ R20, R29.reuse, R20 ;  /* 0x000000141d147220 */ /* 0x044fe20000410000 */
[----:B------:R-:W-:Y:S01]  /*1080*/  STS [R15+0x18], R44 ;  /* 0x0000182c0f007388 */ /* 0x000fe20000000800 */
[----:B------:R-:W-:Y:S01]  /*1090*/  FMUL.FTZ R18, R29, R18 ;  /* 0x000000121d127220 */ /* 0x000fe20000410000 */
[----:B------:R-:W-:-:S02]  /*10a0*/  LEA R17, R14, UR5, 0x2 ;  /* 0x000000050e117c11 */ /* 0x000fc4000f8e10ff */
[----:B------:R-:W-:Y:S01]  /*10b0*/  STS [R27+0x1c], R28 ;  /* 0x00001c1c1b007388 */ /* 0x000fe20000000800 */
[----:B------:R-:W-:-:S03]  /*10c0*/  FMUL.FTZ R24, R29, R24 ;  /* 0x000000181d187220 */ /* 0x000fc60000410000 */
[----:B------:R1:W-:Y:S01]  /*10d0*/  STS [R16+0x20], R33 ;  /* 0x0000202110007388 */ /* 0x0003e20000000800 */
[----:B------:R-:W-:-:S03]  /*10e0*/  LEA R19, R19, UR5, 0x2 ;  /* 0x0000000513137c11 */ /* 0x000fc6000f8e10ff */
[----:B------:R-:W-:Y:S04]  /*10f0*/  STS [R38+0x24], R35 ;  /* 0x0000242326007388 */ /* 0x000fe80000000800 */
[----:B------:R-:W-:Y:S01]  /*1100*/  STS [R40+0x28], R37 ;  /* 0x0000282528007388 */ /* 0x000fe20000000800 */
[----:B-1----:R-:W-:-:S03]  /*1110*/  VIADD R16, R30, 0x100 ;  /* 0x000001001e107836 */ /* 0x002fc60000000000 */
[----:B------:R-:W-:Y:S01]  /*1120*/  STS [R21+0x2c], R20 ;  /* 0x00002c1415007388 */ /* 0x000fe20000000800 */
[----:B------:R-:W-:-:S03]  /*1130*/  VIADD R28, R30, 0x140 ;  /* 0x000001401e1c7836 */ /* 0x000fc60000000000 */
[----:B------:R1:W-:Y:S01]  /*1140*/  STS [R17+0x30], R18 ;  /* 0x0000301211007388 */ /* 0x0003e20000000800 */
[C---:B------:R-:W-:Y:S02]  /*1150*/  VIADD R39, R30.reuse, 0x180 ;  /* 0x000001801e277836 */ /* 0x040fe40000000000 */
[C---:B------:R-:W-:Y:S01]  /*1160*/  VIADD R23, R30.reuse, 0x60 ;  /* 0x000000601e177836 */ /* 0x040fe20000000000 */
[----:B------:R2:W-:Y:S01]  /*1170*/  STS [R19+0x34], R24 ;  /* 0x0000341813007388 */ /* 0x0005e20000000800 */
[C---:B------:R-:W-:Y:S02]  /*1180*/  VIADD R14, R30.reuse, 0xe0 ;  /* 0x000000e01e0e7836 */ /* 0x040fe40000000000 */
[----:B-1----:R-:W-:Y:S02]  /*1190*/  VIADD R17, R30, 0x120 ;  /* 0x000001201e117836 */ /* 0x002fe40000000000 */
[----:B------:R-:W-:Y:S01]  /*11a0*/  IMAD.SHL.U32 R15, R12, 0x2, RZ ;  /* 0x000000020c0f7824 */ /* 0x000fe200078e00ff */
[-C--:B--2---:R-:W-:Y:S01]  /*11b0*/  LEA.HI.SX32 R19, R16, R30.reuse, 0x1b ;  /* 0x0000001e10137211 */ /* 0x084fe200078fdaff */
[C---:B------:R-:W-:Y:S01]  /*11c0*/  VIADD R27, R30.reuse, 0x40 ;  /* 0x000000401e1b7836 */ /* 0x040fe20000000000 */
[-C--:B------:R-:W-:Y:S01]  /*11d0*/  LEA.HI.SX32 R16, R17, R30.reuse, 0x1b ;  /* 0x0000001e11107211 */ /* 0x080fe200078fdaff */
[----:B------:R-:W-:Y:S01]  /*11e0*/  VIADD R41, R30, 0x80 ;  /* 0x000000801e297836 */ /* 0x000fe20000000000 */
[----:B------:R-:W-:Y:S01]  /*11f0*/  LEA.HI.SX32 R17, R28, R30, 0x1b ;  /* 0x0000001e1c117211 */ /* 0x000fe200078fdaff */
[----:B------:R-:W-:-:S02]  /*1200*/  VIADD R43, R30, 0xa0 ;  /* 0x000000a01e2b7836 */ /* 0x000fc40000000000 */
[C---:B------:R-:W-:Y:S02]  /*1210*/  VIADD R45, R30.reuse, 0xc0 ;  /* 0x000000c01e2d7836 */ /* 0x040fe40000000000 */
[C---:B------:R-:W-:Y:S02]  /*1220*/  VIADD R36, R30.reuse, 0x160 ;  /* 0x000001601e247836 */ /* 0x040fe40000000000 */
[C---:B------:R-:W-:Y:S02]  /*1230*/  VIADD R33, R30.reuse, 0x1a0 ;  /* 0x000001a01e217836 */ /* 0x040fe40000000000 */
[C---:B------:R-:W-:Y:S02]  /*1240*/  VIADD R37, R30.reuse, 0x1c0 ;  /* 0x000001c01e257836 */ /* 0x040fe40000000000 */
[----:B------:R-:W-:Y:S02]  /*1250*/  VIADD R35, R30, 0x1e0 ;  /* 0x000001e01e237836 */ /* 0x000fe40000000000 */
[----:B------:R-:W-:Y:S01]  /*1260*/  FMUL.FTZ R22, R29, R22 ;  /* 0x000000161d167220 */ /* 0x000fe20000410000 */
[----:B------:R-:W-:Y:S01]  /*1270*/  LEA.HI.SX32 R28, R39, R30, 0x1b ;  /* 0x0000001e271c7211 */ /* 0x000fe200078fdaff */
[----:B------:R-:W-:Y:S01]  /*1280*/  FMUL.FTZ R26, R29, R26 ;  /* 0x0000001a1d1a7220 */ /* 0x000fe20000410000 */
[----:B------:R-:W-:Y:S01]  /*1290*/  LEA R39, R32, UR5, 0x2 ;  /* 0x0000000520277c11 */ /* 0x000fe2000f8e10ff */
[----:B------:R-:W-:Y:S01]  /*12a0*/  @!P0 IMAD.MOV R29, RZ, RZ, -R15 ;  /* 0x000000ffff1d8224 */ /* 0x000fe200078e0a0f */
        /* <DEDUP_REMOVED lines=10> */
[-C--:B------:R-:W-:Y:S01]  /*1350*/  LEA.HI.SX32 R35, R35, R30.reuse, 0x1b ;  /* 0x0000001e23237211 */ /* 0x080fe200078fdaff */
[----:B------:R-:W-:Y:S01]  /*1360*/  STS [R31+0x38], R22 ;  /* 0x000038161f007388 */ /* 0x000fe20000000800 */
[----:B------:R-:W-:Y:S02]  /*1370*/  LEA.HI.SX32 R30, R30, R30, 0x1b ;  /* 0x0000001e1e1e7211 */ /* 0x000fe400078fdaff */
[----:B0-----:R-:W-:Y:S01]  /*1380*/  @!P0 VIADDMNMX R13, R29, R34, 0x400, PT ;  /* 0x000004001d0d8446 */ /* 0x001fe20003800122 */
[----:B------:R0:W-:Y:S01]  /*1390*/  STS [R39+0x3c], R26 ;  /* 0x00003c1a27007388 */ /* 0x0001e20000000800 */
[----:B------:R-:W-:-:S02]  /*13a0*/  LEA R32, R27, UR5, 0x2 ;  /* 0x000000051b207c11 */ /* 0x000fc4000f8e10ff */
[----:B------:R-:W-:Y:S02]  /*13b0*/  LEA R29, R30, UR5, 0x2 ;  /* 0x000000051e1d7c11 */ /* 0x000fe4000f8e10ff */
[----:B------:R-:W-:Y:S01]  /*13c0*/  LEA R27, R23, UR5, 0x2 ;  /* 0x00000005171b7c11 */ /* 0x000fe2000f8e10ff */
[----:B------:R-:W-:Y:S01]  /*13d0*/  NOP ;  /* 0x0000000000007918 */ /* 0x000fe20000000000 */
[----:B0-----:R-:W-:-:S04]  /*13e0*/  LEA R26, R16, UR5, 0x2 ;  /* 0x00000005101a7c11 */ /* 0x001fc8000f8e10ff */
[----:B------:R-:W-:Y:S01]  /*13f0*/  LDS R27, [R27+0x280] ;  /* 0x000280001b1b7984 */ /* 0x000fe20000000800 */
[----:B------:R-:W-:Y:S02]  /*1400*/  LEA R39, R17, UR5, 0x2 ;  /* 0x0000000511277c11 */ /* 0x000fe4000f8e10ff */
[----:B------:R-:W-:Y:S02]  /*1410*/  LEA R41, R14, UR5, 0x2 ;  /* 0x000000050e297c11 */ /* 0x000fe4000f8e10ff */
[----:B------:R-:W-:Y:S02]  /*1420*/  LEA R43, R33, UR5, 0x2 ;  /* 0x00000005212b7c11 */ /* 0x000fe4000f8e10ff */
[----:B------:R-:W-:Y:S01]  /*1430*/  LEA R45, R37, UR5, 0x2 ;  /* 0x00000005252d7c11 */ /* 0x000fe2000f8e10ff */
[----:B------:R-:W-:Y:S01]  /*1440*/  LDS R39, [R39+0x500] ;  /* 0x0005000027277984 */ /* 0x000fe20000000800 */
[----:B------:R-:W-:Y:S02]  /*1450*/  LEA R16, R35, UR5, 0x2 ;  /* 0x0000000523107c11 */ /* 0x000fe4000f8e10ff */
[----:B------:R-:W-:Y:S01]  /*1460*/  LEA R30, R25, UR5, 0x2 ;  /* 0x00000005191e7c11 */ /* 0x000fe2000f8e10ff */
[----:B------:R-:W-:Y:S01]  /*1470*/  LDS R37, [R26+0x480] ;  /* 0x000480001a257984 */ /* 0x000fe20000000800 */
[----:B------:R-:W-:-:S02]  /*1480*/  LEA R24, R24, UR5, 0x2 ;  /* 0x0000000518187c11 */ /* 0x000fc4000f8e10ff */
[----:B------:R-:W-:Y:S01]  /*1490*/  LEA R18, R18, UR5, 0x2 ;  /* 0x0000000512127c11 */ /* 0x000fe2000f8e10ff */
[----:B------:R-:W-:Y:S01]  /*14a0*/  LDS R17, [R30+0x80] ;  /* 0x000080001e117984 */ /* 0x000fe20000000800 */
[----:B------:R-:W-:Y:S02]  /*14b0*/  LEA R34, R21, UR5, 0x2 ;  /* 0x0000000515227c11 */ /* 0x000fe4000f8e10ff */
[----:B------:R-:W-:Y:S01]  /*14c0*/  LEA R20, R20, UR5, 0x2 ;  /* 0x0000000514147c11 */ /* 0x000fe2000f8e10ff */
[----:B------:R-:W-:Y:S01]  /*14d0*/  LDS R21, [R32+0x100] ;  /* 0x0001000020157984 */ /* 0x000fe20000000800 */
[----:B------:R-:W-:Y:S02]  /*14e0*/  LEA R22, R19, UR5, 0x2 ;  /* 0x0000000513167c11 */ /* 0x000fe4000f8e10ff */
[----:B------:R-:W-:Y:S01]  /*14f0*/  LEA R28, R28, UR5, 0x2 ;  /* 0x000000051c1c7c11 */ /* 0x000fe2000f8e10ff */
[----:B------:R-:W-:Y:S04]  /*1500*/  LDS R19, [R29] ;  /* 0x000000001d137984 */ /* 0x000fe80000000800 */
[----:B------:R-:W-:Y:S04]  /*1510*/  LDS R23, [R24+0x180] ;  /* 0x0001800018177984 */ /* 0x000fe80000000800 */
[----:B------:R-:W-:Y:S04]  /*1520*/  LDS R25, [R18+0x200] ;  /* 0x0002000012197984 */ /* 0x000fe80000000800 */
[----:B------:R-:W-:Y:S04]  /*1530*/  LDS R31, [R34+0x300] ;  /* 0x00030000221f7984 */ /* 0x000fe80000000800 */
[----:B------:R0:W-:Y:S04]  /*1540*/  LDS R33, [R20+0x380] ;  /* 0x0003800014217984 */ /* 0x0001e80000000800 */
[----:B------:R1:W-:Y:S04]  /*1550*/  LDS R35, [R22+0x400] ;  /* 0x0004000016237984 */ /* 0x0003e80000000800 */
[----:B------:R-:W-:Y:S04]  /*1560*/  LDS R41, [R41+0x580] ;  /* 0x0005800029297984 */ /* 0x000fe80000000800 */
[----:B------:R-:W-:Y:S04]  /*1570*/  LDS R29, [R28+0x600] ;  /* 0x000600001c1d7984 */ /* 0x000fe80000000800 */
[----:B------:R-:W-:Y:S04]  /*1580*/  LDS R43, [R43+0x680] ;  /* 0x000680002b2b7984 */ /* 0x000fe80000000800 */
[----:B------:R-:W-:Y:S04]  /*1590*/  LDS R45, [R45+0x700] ;  /* 0x000700002d2d7984 */ /* 0x000fe80000000800 */
[----:B------:R-:W-:Y:S04]  /*15a0*/  LDS R16, [R16+0x780] ;  /* 0x0007800010107984 */ /* 0x000fe80000000800 */
[----:B------:R2:W-:Y:S01]  /*15b0*/  @!P0 STS [UR7+0x1290], R13 ;  /* 0x0012900dff008988 */ /* 0x0005e20008000807 */
[----:B------:R-:W-:Y:S06]  /*15c0*/  BAR.SYNC.DEFER_BLOCKING 0x0 ;  /* 0x0000000000007b1d */ /* 0x000fec0000010000 */
[----:B------:R-:W3:Y:S01]  /*15d0*/  LDS R18, [UR7+0x1290] ;  /* 0x00129007ff127984 */ /* 0x000ee20008000800 */
[----:B0-----:R-:W-:-:S02]  /*15e0*/  IADD3 R20, P0, PT, R6, R15, RZ ;  /* 0x0000000f06147210 */ /* 0x001fc40007f1e0ff */
[----:B-1----:R-:W-:Y:S02]  /*15f0*/  LOP3.LUT R22, R6, 0x20, RZ, 0xfc, !PT ;  /* 0x0000002006167812 */ /* 0x002fe400078efcff */
[----:B------:R-:W-:Y:S02]  /*1600*/  LEA.HI.X.SX32 R15, R15, RZ, 0x1, P0 ;  /* 0x000000ff0f0f7211 */ /* 0x000fe400000f0eff */
[----:B------:R-:W-:-:S04]  /*1610*/  LEA R14, P0, R20, UR14, 0x2 ;  /* 0x0000000e140e7c11 */ /* 0x000fc8000f8010ff */
[----:B------:R-:W-:Y:S02]  /*1620*/  LEA.HI.X R15, R20, UR15, R15, 0x2, P0 ;  /* 0x0000000f140f7c11 */ /* 0x000fe400080f140f */
[C---:B------:R-:W-:Y:S02]  /*1630*/  LOP3.LUT R20, R6.reuse, 0x40, RZ, 0xfc, !PT ;  /* 0x0000004006147812 */ /* 0x040fe400078efcff */
[C---:B--2---:R-:W-:Y:S02]  /*1640*/  LOP3.LUT R13, R6.reuse, 0xa0, RZ, 0xfc, !PT ;  /* 0x000000a0060d7812 */ /* 0x044fe400078efcff */
[-C--:B---3--:R-:W-:Y:S02]  /*1650*/  ISETP.GE.AND P1, PT, R6, R18.reuse, PT ;  /* 0x000000120600720c */ /* 0x088fe40003f26270 */
[-C--:B------:R-:W-:Y:S02]  /*1660*/  ISETP.GE.AND P3, PT, R22, R18.reuse, PT ;  /* 0x000000121600720c */ /* 0x080fe40003f66270 */
[----:B------:R-:W-:-:S02]  /*1670*/  ISETP.GE.AND P0, PT, R20, R18, PT ;  /* 0x000000121400720c */ /* 0x000fc40003f06270 */
[----:B------:R-:W-:Y:S02]  /*1680*/  LOP3.LUT R20, R6, 0x80, RZ, 0xfc, !PT ;  /* 0x0000008006147812 */ /* 0x000fe400078efcff */
[-C--:B------:R-:W-:Y:S02]  /*1690*/  ISETP.GE.AND P5, PT, R13, R18.reuse, PT ;  /* 0x000000120d00720c */ /* 0x080fe40003fa6270 */
[-C--:B------:R-:W-:Y:S02]  /*16a0*/  ISETP.GE.AND P6, PT, R20, R18.reuse, PT ;  /* 0x000000121400720c */ /* 0x080fe40003fc6270 */
[C---:B------:R-:W-:Y:S02]  /*16b0*/  LOP3.LUT R13, R6.reuse, 0x100, RZ, 0xfc, !PT ;  /* 0x00000100060d7812 */ /* 0x040fe400078efcff */
[----:B------:R-:W-:Y:S01]  /*16c0*/  LOP3.LUT R22, R6, 0x60, RZ, 0xfc, !PT ;  /* 0x0000006006167812 */ /* 0x000fe200078efcff */
[----:B------:R0:W-:Y:S01]  /*16d0*/  @!P1 STG.E desc[UR8][R14.64], R19 ;  /* 0x000000130e009986 */ /* 0x0001e2000c101908 */
[----:B------:R-:W-:-:S02]  /*16e0*/  ISETP.GE.AND P1, PT, R13, R18, PT ;  /* 0x000000120d00720c */ /* 0x000fc40003f26270 */
[-C--:B------:R-:W-:Y:S01]  /*16f0*/  ISETP.GE.AND P4, PT, R22, R18.reuse, PT ;  /* 0x000000121600720c */ /* 0x080fe20003f86270 */
[----:B------:R1:W-:Y:S01]  /*1700*/  @!P3 STG.E desc[UR8][R14.64+0x80], R17 ;  /* 0x000080110e00b986 */ /* 0x0003e2000c101908 */
[C---:B------:R-:W-:Y:S02]  /*1710*/  LOP3.LUT R13, R6.reuse, 0x120, RZ, 0xfc, !PT ;  /* 0x00000120060d7812 */ /* 0x040fe400078efcff */
[-C--:B------:R-:W-:Y:S02]  /*1720*/  ISETP.GE.AND P3, PT, R5, R18.reuse, PT ;  /* 0x000000120500720c */ /* 0x080fe40003f66270 */
[----:B------:R-:W-:Y:S01]  /*1730*/  LOP3.LUT R22, R6, 0xe0, RZ, 0xfc, !PT ;  /* 0x000000e006167812 */ /* 0x000fe200078efcff */
[----:B------:R2:W-:Y:S01]  /*1740*/  @!P0 STG.E desc[UR8][R14.64+0x100], R21 ;  /* 0x000100150e008986 */ /* 0x0005e2000c101908 */
[-C--:B------:R-:W-:Y:S02]  /*1750*/  ISETP.GE.AND P0, PT, R13, R18.reuse, PT ;  /* 0x000000120d00720c */ /* 0x080fe40003f06270 */
[----:B------:R-:W-:-:S02]  /*1760*/  ISETP.GE.AND P2, PT, R22, R18, PT ;  /* 0x000000121600720c */ /* 0x000fc40003f46270 */
[C---:B------:R-:W-:Y:S01]  /*1770*/  LOP3.LUT R13, R6.reuse, 0x160, RZ, 0xfc, !PT ;  /* 0x00000160060d7812 */ /* 0x040fe200078efcff */
[----:B------:R2:W-:Y:S03]  /*1780*/  @!P6 STG.E desc[UR8][R14.64+0x200], R25 ;  /* 0x000200190e00e986 */ /* 0x0005e6000c101908 */
[-C--:B------:R-:W-:Y:S02]  /*1790*/  ISETP.GE.AND P6, PT, R13, R18.reuse, PT ;  /* 0x000000120d00720c */ /* 0x080fe40003fc6270 */
[C---:B------:R-:W-:Y:S01]  /*17a0*/  LOP3.LUT R13, R6.reuse, 0x1a0, RZ, 0xfc, !PT ;  /* 0x000001a0060d7812 */ /* 0x040fe200078efcff */
[----:B------:R2:W-:Y:S01]  /*17b0*/  @!P3 STG.E desc[UR8][R14.64+0x300], R31 ;  /* 0x0003001f0e00b986 */ /* 0x0005e2000c101908 */
[----:B------:R-:W-:Y:S01]  /*17c0*/  LOP3.LUT R20, R6, 0x140, RZ, 0xfc, !PT ;  /* 0x0000014006147812 */ /* 0x000fe200078efcff */
[----:B------:R-:W-:Y:S01]  /*17d0*/  VIADD R12, R12, UR4 ;  /* 0x000000040c0c7c36 */ /* 0x000fe20008000000 */
[----:B------:R-:W-:-:S02]  /*17e0*/  ISETP.GE.AND P3, PT, R13, R18, PT ;  /* 0x000000120d00720c */ /* 0x000fc40003f66270 */
[C---:B0-----:R-:W-:Y:S02]  /*17f0*/  LOP3.LUT R19, R6.reuse, 0x180, RZ, 0xfc, !PT ;  /* 0x0000018006137812 */ /* 0x041fe400078efcff */
[C---:B-1----:R-:W-:Y:S02]  /*1800*/  LOP3.LUT R17, R6.reuse, 0x1c0, RZ, 0xfc, !PT ;  /* 0x000001c006117812 */ /* 0x042fe400078efcff */
[----:B------:R-:W-:Y:S01]  /*1810*/  LOP3.LUT R13, R6, 0x1e0, RZ, 0xfc, !PT ;  /* 0x000001e0060d7812 */ /* 0x000fe200078efcff */
[----:B------:R2:W-:Y:S01]  /*1820*/  @!P4 STG.E desc[UR8][R14.64+0x180], R23 ;  /* 0x000180170e00c986 */ /* 0x0005e2000c101908 */
[----:B------:R-:W-:-:S03]  /*1830*/  ISETP.GE.AND P4, PT, R20, R18, PT ;  /* 0x000000121400720c */ /* 0x000fc60003f86270 */
[----:B------:R2:W-:Y:S01]  /*1840*/  @!P5 STG.E desc[UR8][R14.64+0x280], R27 ;  /* 0x0002801b0e00d986 */ /* 0x0005e2000c101908 */
[----:B------:R-:W-:-:S03]  /*1850*/  ISETP.GE.AND P5, PT, R19, R18, PT ;  /* 0x000000121300720c */ /* 0x000fc60003fa6270 */
[----:B------:R2:W-:Y:S01]  /*1860*/  @!P2 STG.E desc[UR8][R14.64+0x380], R33 ;  /* 0x000380210e00a986 */ /* 0x0005e2000c101908 */
[----:B------:R-:W-:-:S03]  /*1870*/  ISETP.GE.AND P2, PT, R17, R18, PT ;  /* 0x000000121100720c */ /* 0x000fc60003f46270 */
[----:B------:R2:W-:Y:S01]  /*1880*/  @!P1 STG.E desc[UR8][R14.64+0x400], R35 ;  /* 0x000400230e009986 */ /* 0x0005e2000c101908 */
[----:B------:R-:W-:-:S03]  /*1890*/  ISETP.GE.AND P1, PT, R13, R18, PT ;  /* 0x000000120d00720c */ /* 0x000fc60003f26270 */
[----:B------:R2:W-:Y:S01]  /*18a0*/  @!P0 STG.E desc[UR8][R14.64+0x480], R37 ;  /* 0x000480250e008986 */ /* 0x0005e2000c101908 */
[----:B------:R-:W-:-:S03]  /*18b0*/  ISETP.GE.AND P0, PT, R12, UR4, PT ;  /* 0x000000040c007c0c */ /* 0x000fc6000bf06270 */
[----:B------:R2:W-:Y:S04]  /*18c0*/  @!P4 STG.E desc[UR8][R14.64+0x500], R39 ;  /* 0x000500270e00c986 */ /* 0x0005e8000c101908 */
[----:B------:R2:W-:Y:S04]  /*18d0*/  @!P6 STG.E desc[UR8][R14.64+0x580], R41 ;  /* 0x000580290e00e986 */ /* 0x0005e8000c101908 */
[----:B------:R2:W-:Y:S04]  /*18e0*/  @!P5 STG.E desc[UR8][R14.64+0x600], R29 ;  /* 0x0006001d0e00d986 */ /* 0x0005e8000c101908 */
[----:B------:R2:W-:Y:S04]  /*18f0*/  @!P3 STG.E desc[UR8][R14.64+0x680], R43 ;  /* 0x0006802b0e00b986 */ /* 0x0005e8000c101908 */
[----:B------:R2:W-:Y:S04]  /*1900*/  @!P2 STG.E desc[UR8][R14.64+0x700], R45 ;  /* 0x0007002d0e00a986 */ /* 0x0005e8000c101908 */
[----:B------:R2:W-:Y:S01]  /*1910*/  @!P1 STG.E desc[UR8][R14.64+0x780], R16 ;  /* 0x000780100e009986 */ /* 0x0005e2000c101908 */
[----:B------:R-:W-:Y:S05]  /*1920*/  @!P0 BRA `(.L_x_183) ;  /* 0xffffffe800388947 */ /* 0x000fea000383ffff */
[----:B------:R-:W-:Y:S05]  /*1930*/  EXIT ;  /* 0x000000000000794d */ /* 0x000fea0003800000 */
.L_x_184:
        /* <DEDUP_REMOVED lines=12> */
.L_x_1962:


//--------------------- .text._Z20kDequantizeBlockwiseIfLi512ELi64ELi8ELi0EEvPfPhS0_PT_ii --------------------------
	.section	.text._Z20kDequantizeBlockwiseIfLi512ELi64ELi8ELi0EEvPfPhS0_PT_ii,"ax",@progbits
	.align	128
        .global         _Z20kDequantizeBlockwiseIfLi512ELi64ELi8ELi0EEvPfPhS0_PT_ii
        .type           _Z20kDequantizeBlockwiseIfLi512ELi64ELi8ELi0EEvPfPhS0_PT_ii,@function
        .size           _Z20kDequantizeBlockwiseIfLi512ELi64ELi8ELi0EEvPfPhS0_PT_ii,(.L_x_1963 - _Z20kDequantizeBlockwiseIfLi512ELi64ELi8ELi0EEvPfPhS0_PT_ii)
        .other          _Z20kDequantizeBlockwiseIfLi512ELi64ELi8ELi0EEvPfPhS0_PT_ii,@"STO_CUDA_ENTRY STV_DEFAULT"
_Z20kDequantizeBlockwiseIfLi512ELi64ELi8ELi0EEvPfPhS0_PT_ii:
.text._Z20kDequantizeBlockwiseIfLi512ELi64ELi8ELi0EEvPfPhS0_PT_ii:
        /* <DEDUP_REMOVED lines=13> */
.L_x_185:
        /* <DEDUP_REMOVED lines=23> */
[----:B------:R-:W-:Y:S02]  /*0240*/  ISETP.GE.AND P1, PT, R8, R3, PT ;  /* 0x000000030800720c */ /* 0x000fe40003f26270 */
[----:B------:R-:W-:-:S02]  /*0250*/  LOP3.LUT R8, R5, 0xe0, RZ, 0xfc, !PT ;  /* 0x000000e005087812 */ /* 0x000fc400078efcff */
[-C--:B------:R-:W-:Y:S01]  /*0260*/  ISETP.GE.AND P0, PT, R10, R3.reuse, PT ;  /* 0x000000030a00720c */ /* 0x080fe20003f06270 */
[----:B------:R-:W-:Y:S02]  /*0270*/  IMAD.MOV.U32 R18, RZ, RZ, 0x80 ;  /* 0x00000080ff127424 */ /* 0x000fe400078e00ff */
[----:B------:R-:W-:Y:S02]  /*0280*/  IMAD.MOV.U32 R5, RZ, RZ, 0x80 ;  /* 0x00000080ff057424 */ /* 0x000fe400078e00ff */
[----:B------:R-:W-:Y:S02]  /*0290*/  IMAD.MOV.U32 R17, RZ, RZ, 0x80 ;  /* 0x00000080ff117424 */ /* 0x000fe400078e00ff */
[----:B------:R-:W-:Y:S02]  /*02a0*/  IMAD.MOV.U32 R19, RZ, RZ, 0x80 ;  /* 0x00000080ff137424 */ /* 0x000fe400078e00ff */
[----:B------:R-:W-:Y:S01]  /*02b0*/  IMAD.MOV.U32 R20, RZ, RZ, 0x80 ;  /* 0x00000080ff147424 */ /* 0x000fe200078e00ff */
[----:B--2---:R-:W2:Y:S01]  /*02c0*/  @!P6 LDG.E.U8 R16, desc[UR10][R6.64] ;  /* 0x0000000a0610e981 */ /* 0x004ea2000c1e1100 */
[----:B------:R-:W-:Y:S01]  /*02d0*/  ISETP.GE.AND P6, PT, R8, R3, PT ;  /* 0x000000030800720c */ /* 0x000fe20003fc6270 */
[----:B------:R-:W-:-:S02]  /*02e0*/  IMAD.MOV.U32 R24, RZ, RZ, 0x80 ;  /* 0x00000080ff187424 */ /* 0x000fc400078e00ff */
[----:B------:R-:W-:Y:S01]  /*02f0*/  IMAD.MOV.U32 R21, RZ, RZ, 0x80 ;  /* 0x00000080ff157424 */ /* 0x000fe200078e00ff */
        /* <DEDUP_REMOVED lines=15> */
[----:B------:R-:W-:Y:S01]  /*03f0*/  IMAD R14, R9, 0x7, R22 ;  /* 0x00000007090e7824 */ /* 0x000fe200078e0216 */
[CC--:B------:R-:W-:Y:S01]  /*0400*/  LEA.HI.SX32 R15, R22.reuse, R22.reuse, 0x1b ;  /* 0x00000016160f7211 */ /* 0x0c0fe200078fdaff */
[C---:B------:R-:W-:Y:S02]  /*0410*/  VIADD R13, R22.reuse, 0x20 ;  /* 0x00000020160d7836 */ /* 0x040fe40000000000 */
        /* <DEDUP_REMOVED lines=11> */
[C---:B------:R-:W-:Y:S01]  /*04d0*/  VIADD R29, R14.reuse, 0x1 ;  /* 0x000000010e1d7836 */ /* 0x040fe20000000000 */
[-C--:B------:R-:W-:Y:S01]  /*04e0*/  LEA.HI.SX32 R9, R25, R22.reuse, 0x1b ;  /* 0x0000001619097211 */ /* 0x080fe200078fdaff */
[C---:B------:R-:W-:Y:S01]  /*04f0*/  VIADD R23, R14.reuse, 0x3 ;  /* 0x000000030e177836 */ /* 0x040fe20000000000 */
[----:B------:R-:W-:Y:S01]  /*0500*/  LEA.HI.SX32 R7, R27, R22, 0x1b ;  /* 0x000000161b077211 */ /* 0x000fe200078fdaff */
[C---:B------:R-:W-:Y:S01]  /*0510*/  VIADD R31, R14.reuse, 0x2 ;  /* 0x000000020e1f7836 */ /* 0x040fe20000000000 */
[----:B------:R-:W-:-:S02]  /*0520*/  LEA.HI.SX32 R22, R14, R14, 0x1b ;  /* 0x0000000e0e167211 */ /* 0x000fc400078fdaff */
[-C--:B------:R-:W-:Y:S02]  /*0530*/  LEA.HI.SX32 R29, R29, R14.reuse, 0x1b ;  /* 0x0000000e1d1d7211 */ /* 0x080fe400078fdaff */
[-C--:B------:R-:W-:Y:S01]  /*0540*/  LEA.HI.SX32 R30, R23, R14.reuse, 0x1b ;  /* 0x0000000e171e7211 */ /* 0x080fe200078fdaff */
[----:B------:R-:W-:Y:S01]  /*0550*/  VIADD R23, R14, 0x5 ;  /* 0x000000050e177836 */ /* 0x000fe20000000000 */
[----:B------:R-:W-:-:S04]  /*0560*/  LEA.HI.SX32 R31, R31, R14, 0x1b ;  /* 0x0000000e1f1f7211 */ /* 0x000fc800078fdaff */
[----:B------:R-:W-:Y:S01]  /*0570*/  LEA.HI.SX32 R23, R23, R14, 0x1b ;  /* 0x0000000e17177211 */ /* 0x000fe200078fdaff */
[----:B--2---:R-:W-:Y:S04]  /*0580*/  STS.U8 [R15+UR8], R16 ;  /* 0x000000100f007988 */ /* 0x004fe80008000008 */
[----:B---3--:R-:W-:Y:S04]  /*0590*/  STS.U8 [R13+UR8+0x20], R18 ;  /* 0x000020120d007988 */ /* 0x008fe80008000008 */
[----:B-----5:R0:W-:Y:S04]  /*05a0*/  STS.U8 [R8+UR8+0x40], R5 ;  /* 0x0000400508007988 */ /* 0x0201e80008000008 */
[----:B----4-:R1:W-:Y:S04]  /*05b0*/  STS.U8 [R12+UR8+0x60], R17 ;  /* 0x000060110c007988 */ /* 0x0103e80008000008 */
[----:B------:R-:W-:Y:S01]  /*05c0*/  STS.U8 [R10+UR8+0x80], R19 ;  /* 0x000080130a007988 */ /* 0x000fe20008000008 */
[----:B0-----:R-:W-:-:S03]  /*05d0*/  VIADD R5, R14, 0x4 ;  /* 0x000000040e057836 */ /* 0x001fc60000000000 */
[----:B------:R-:W-:Y:S01]  /*05e0*/  STS.U8 [R9+UR8+0xa0], R20 ;  /* 0x0000a01409007988 */ /* 0x000fe20008000008 */
[C---:B-1----:R-:W-:Y:S01]  /*05f0*/  VIADD R17, R14.reuse, 0x7 ;  /* 0x000000070e117836 */ /* 0x042fe20000000000 */
[----:B------:R-:W-:Y:S02]  /*0600*/  LEA.HI.SX32 R28, R5, R14, 0x1b ;  /* 0x0000000e051c7211 */ /* 0x000fe400078fdaff */
[----:B------:R0:W-:Y:S01]  /*0610*/  STS.U8 [R7+UR8+0xc0], R24 ;  /* 0x0000c01807007988 */ /* 0x0001e20008000008 */
[----:B------:R-:W-:-:S03]  /*0620*/  VIADD R5, R14, 0x6 ;  /* 0x000000060e057836 */ /* 0x000fc60000000000 */
[----:B------:R1:W-:Y:S01]  /*0630*/  STS.U8 [R6+UR8+0xe0], R21 ;  /* 0x0000e01506007988 */ /* 0x0003e20008000008 */
[----:B------:R-:W-:-:S03]  /*0640*/  NOP ;  /* 0x0000000000007918 */ /* 0x000fc60000000000 */
[----:B------:R-:W2:Y:S01]  /*0650*/  LDS.U8 R37, [R22+UR8] ;  /* 0x0000000816257984 */ /* 0x000ea20008000000 */
[-C--:B------:R-:W-:Y:S01]  /*0660*/  LEA.HI.SX32 R5, R5, R14.reuse, 0x1b ;  /* 0x0000000e05057211 */ /* 0x080fe200078fdaff */
[----:B0-----:R-:W0:Y:S01]  /*0670*/  LDC.64 R24, c[0x0][0x390] ;  /* 0x0000e400ff187b82 */ /* 0x001e220000000a00 */
[----:B------:R-:W-:Y:S01]  /*0680*/  LEA.HI.SX32 R14, R17, R14, 0x1b ;  /* 0x0000000e110e7211 */ /* 0x000fe200078fdaff */
[----:B------:R-:W3:Y:S04]  /*0690*/  LDS.U8 R35, [R29+UR8+0x1] ;  /* 0x000001081d237984 */ /* 0x000ee80008000000 */
[----:B------:R-:W4:Y:S02]  /*06a0*/  LDS.U8 R18, [R31+UR8+0x2] ;  /* 0x000002081f127984 */ /* 0x000f240008000000 */
[----:B-1----:R-:W2:Y:S02]  /*06b0*/  LDC.64 R20, c[0x0][0x380] ;  /* 0x0000e000ff147b82 */ /* 0x002ea40000000a00 */
[----:B------:R-:W1:Y:S04]  /*06c0*/  LDS.U8 R16, [R30+UR8+0x3] ;  /* 0x000003081e107984 */ /* 0x000e680008000000 */
[----:B------:R-:W5:Y:S04]  /*06d0*/  LDS.U8 R27, [R28+UR8+0x4] ;  /* 0x000004081c1b7984 */ /* 0x000f680008000000 */
[----:B------:R-:W5:Y:S04]  /*06e0*/  LDS.U8 R19, [R23+UR8+0x5] ;  /* 0x0000050817137984 */ /* 0x000f680008000000 */
[----:B------:R-:W5:Y:S01]  /*06f0*/  LDS.U8 R17, [R5+UR8+0x6] ;  /* 0x0000060805117984 */ /* 0x000f620008000000 */
[----:B0-----:R-:W-:-:S03]  /*0700*/  IMAD.WIDE.U32 R32, R33, 0x4, R24 ;  /* 0x0000000421207825 */ /* 0x001fc600078e0018 */
[----:B------:R-:W0:Y:S04]  /*0710*/  LDS.U8 R34, [R14+UR8+0x7] ;  /* 0x000007080e227984 */ /* 0x000e280008000000 */
[----:B------:R-:W5:Y:S01]  /*0720*/  LDG.E.CONSTANT R32, desc[UR10][R32.64] ;  /* 0x0000000a20207981 */ /* 0x000f62000c1e9900 */
[----:B--2---:R-:W-:-:S04]  /*0730*/  IMAD.WIDE.U32 R36, R37, 0x4, R20 ;  /* 0x0000000425247825 */ /* 0x004fc800078e0014 */
[--C-:B---3--:R-:W-:Y:S01]  /*0740*/  IMAD.WIDE.U32 R24, R35, 0x4, R20.reuse ;  /* 0x0000000423187825 */ /* 0x108fe200078e0014 */
[----:B------:R4:W2:Y:S04]  /*0750*/  LDG.E.CONSTANT R33, desc[UR10][R36.64] ;  /* 0x0000000a24217981 */ /* 0x0008a8000c1e9900 */
[----:B------:R1:W3:Y:S01]  /*0760*/  LDG.E.CONSTANT R35, desc[UR10][R24.64] ;  /* 0x0000000a18237981 */ /* 0x0002e2000c1e9900 */
[----:B----4-:R-:W-:-:S04]  /*0770*/  IMAD.WIDE.U32 R36, R18, 0x4, R20 ;  /* 0x0000000412247825 */ /* 0x010fc800078e0014 */
[--C-:B-1----:R-:W-:Y:S02]  /*0780*/  IMAD.WIDE.U32 R24, R16, 0x4, R20.reuse ;  /* 0x0000000410187825 */ /* 0x102fe400078e0014 */
[----:B------:R-:W4:Y:S02]  /*0790*/  LDG.E.CONSTANT R37, desc[UR10][R36.64] ;  /* 0x0000000a24257981 */ /* 0x000f24000c1e9900 */
[--C-:B-----5:R-:W-:Y:S02]  /*07a0*/  IMAD.WIDE.U32 R26, R27, 0x4, R20.reuse ;  /* 0x000000041b1a7825 */ /* 0x120fe400078e0014 */
[----:B------:R1:W5:Y:S02]  /*07b0*/  LDG.E.CONSTANT R25, desc[UR10][R24.64] ;  /* 0x0000000a18197981 */ /* 0x000364000c1e9900 */
[--C-:B------:R-:W-:Y:S02]  /*07c0*/  IMAD.WIDE.U32 R18, R19, 0x4, R20.reuse ;  /* 0x0000000413127825 */ /* 0x100fe400078e0014 */
[----:B------:R1:W5:Y:S02]  /*07d0*/  LDG.E.CONSTANT R27, desc[UR10][R26.64] ;  /* 0x0000000a1a1b7981 */ /* 0x000364000c1e9900 */
[----:B------:R-:W-:-:S02]  /*07e0*/  IMAD.WIDE.U32 R16, R17, 0x4, R20 ;  /* 0x0000000411107825 */ /* 0x000fc400078e0014 */
[----:B------:R-:W5:Y:S02]  /*07f0*/  LDG.E.CONSTANT R19, desc[UR10][R18.64] ;  /* 0x0000000a12137981 */ /* 0x000f64000c1e9900 */
[----:B0-----:R-:W-:Y:S02]  /*0800*/  IMAD.WIDE.U32 R20, R34, 0x4, R20 ;  /* 0x0000000422147825 */ /* 0x001fe400078e0014 */
[----:B------:R0:W5:Y:S04]  /*0810*/  LDG.E.CONSTANT R17, desc[UR10][R16.64] ;  /* 0x0000000a10117981 */ /* 0x000168000c1e9900 */
[----:B------:R0:W5:Y:S01]  /*0820*/  LDG.E.CONSTANT R21, desc[UR10][R20.64] ;  /* 0x0000000a14157981 */ /* 0x000162000c1e9900 */
[----:B------:R-:W-:-:S04]  /*0830*/  UIADD3 UR6, UPT, UPT, UR6, 0x210, URZ ;  /* 0x0000021006067890 */ /* 0x000fc8000fffe0ff */
[----:B------:R-:W-:Y:S01]  /*0840*/  ULEA UR6, UR7, UR6, 0x18 ;  /* 0x0000000607067291 */ /* 0x000fe2000f8ec0ff */
[----:B------:R-:W-:-:S05]  /*0850*/  ISETP.NE.AND P0, PT, R0, RZ, PT ;  /* 0x000000ff0000720c */ /* 0x000fca0003f05270 */
[----:B------:R-:W-:Y:S02]  /*0860*/  LEA R22, R22, UR6, 0x2 ;  /* 0x0000000616167c11 */ /* 0x000fe4000f8e10ff */
[----:B-1----:R-:W-:Y:S02]  /*0870*/  LEA R24, R29, UR6, 0x2 ;  /* 0x000000061d187c11 */ /* 0x002fe4000f8e10ff */
[----:B------:R-:W-:Y:S02]  /*0880*/  LEA R26, R31, UR6, 0x2 ;  /* 0x000000061f1a7c11 */ /* 0x000fe4000f8e10ff */
[----:B------:R-:W-:Y:S02]  /*0890*/  LEA R30, R30, UR6, 0x2 ;  /* 0x000000061e1e7c11 */ /* 0x000fe4000f8e10ff */
[----:B------:R-:W-:Y:S02]  /*08a0*/  LEA R28, R28, UR6, 0x2 ;  /* 0x000000061c1c7c11 */ /* 0x000fe4000f8e10ff */
[----:B0-----:R-:W-:-:S02]  /*08b0*/  LEA R16, R23, UR6, 0x2 ;  /* 0x0000000617107c11 */ /* 0x001fc4000f8e10ff */
[----:B------:R-:W-:Y:S02]  /*08c0*/  LEA R18, R5, UR6, 0x2 ;  /* 0x0000000605127c11 */ /* 0x000fe4000f8e10ff */
[----:B------:R-:W-:Y:S02]  /*08d0*/  LEA R14, R14, UR6, 0x2 ;  /* 0x000000060e0e7c11 */ /* 0x000fe4000f8e10ff */
[----:B------:R-:W-:Y:S01]  /*08e0*/  LEA R15, R15, UR6, 0x2 ;  /* 0x000000060f0f7c11 */ /* 0x000fe2000f8e10ff */
[----:B------:R-:W-:Y:S01]  /*08f0*/  BAR.SYNC.DEFER_BLOCKING 0x0 ;  /* 0x0000000000007b1d */ /* 0x000fe20000010000 */
[----:B------:R-:W-:Y:S02]  /*0900*/  LEA R13, R13, UR6, 0x2 ;  /* 0x000000060d0d7c11 */ /* 0x000fe4000f8e10ff */
[----:B------:R-:W-:Y:S02]  /*0910*/  LEA R8, R8, UR6, 0x2 ;  /* 0x0000000608087c11 */ /* 0x000fe4000f8e10ff */
[----:B------:R-:W-:-:S02]  /*0920*/  LEA R12, R12, UR6, 0x2 ;  /* 0x000000060c0c7c11 */ /* 0x000fc4000f8e10ff */
[----:B------:R-:W-:Y:S02]  /*0930*/  LEA R10, R10, UR6, 0x2 ;  /* 0x000000060a0a7c11 */ /* 0x000fe4000f8e10ff */
[----:B------:R-:W-:Y:S01]  /*0940*/  LEA R20, R9, UR6, 0x2 ;  /* 0x0000000609147c11 */ /* 0x000fe2000f8e10ff */
[----:B------:R-:W-:Y:S02]  /*0950*/  VIADD R2, R2, UR4 ;  /* 0x0000000402027c36 */ /* 0x000fe40008000000 */
[C---:B--2---:R-:W-:Y:S01]  /*0960*/  FMUL.FTZ R33, R32.reuse, R33 ;  /* 0x0000002120217220 */ /* 0x044fe20000410000 */
[----:B---3--:R-:W-:-:S04]  /*0970*/  FMUL.FTZ R35, R32, R35 ;  /* 0x0000002320237220 */ /* 0x008fc80000410000 */
[----:B------:R0:W-:Y:S04]  /*0980*/  STS [R22], R33 ;  /* 0x0000002116007388 */ /* 0x0001e80000000800 */
[----:B------:R-:W-:Y:S01]  /*0990*/  STS [R24+0x4], R35 ;  /* 0x0000042318007388 */ /* 0x000fe20000000800 */
[C---:B----4-:R-:W-:Y:S01]  /*09a0*/  FMUL.FTZ R37, R32.reuse, R37 ;  /* 0x0000002520257220 */ /* 0x050fe20000410000 */
[----:B-----5:R-:W-:-:S04]  /*09b0*/  FMUL.FTZ R25, R32, R25 ;  /* 0x0000001920197220 */ /* 0x020fc80000410000 */
[----:B------:R-:W-:Y:S01]  /*09c0*/  STS [R26+0x8], R37 ;  /* 0x000008251a007388 */ /* 0x000fe20000000800 */
[----:B------:R-:W-:-:S03]  /*09d0*/  FMUL.FTZ R27, R32, R27 ;  /* 0x0000001b201b7220 */ /* 0x000fc60000410000 */
[----:B------:R-:W-:Y:S01]  /*09e0*/  STS [R30+0xc], R25 ;  /* 0x00000c191e007388 */ /* 0x000fe20000000800 */
[----:B------:R-:W-:-:S03]  /*09f0*/  FMUL.FTZ R19, R32, R19 ;  /* 0x0000001320137220 */ /* 0x000fc60000410000 */
[----:B------:R-:W-:Y:S01]  /*0a00*/  STS [R28+0x10], R27 ;  /* 0x0000101b1c007388 */ /* 0x000fe20000000800 */
[----:B------:R-:W-:-:S03]  /*0a10*/  FMUL.FTZ R17, R32, R17 ;  /* 0x0000001120117220 */ /* 0x000fc60000410000 */
[----:B------:R1:W-:Y:S01]  /*0a20*/  STS [R16+0x14], R19 ;  /* 0x0000141310007388 */ /* 0x0003e20000000800 */
[----:B0-----:R-:W-:Y:S01]  /*0a30*/  LEA R22, R7, UR6, 0x2 ;  /* 0x0000000607167c11 */ /* 0x001fe2000f8e10ff */
[----:B------:R-:W-:Y:S02]  /*0a40*/  FMUL.FTZ R21, R32, R21 ;  /* 0x0000001520157220 */ /* 0x000fe40000410000 */
[----:B------:R-:W-:Y:S01]  /*0a50*/  STS [R18+0x18], R17 ;  /* 0x0000181112007388 */ /* 0x000fe20000000800 */
[----:B-1----:R-:W-:-:S03]  /*0a60*/  LEA R16, R6, UR6, 0x2 ;  /* 0x0000000606107c11 */ /* 0x002fc6000f8e10ff */
[----:B------:R-:W-:Y:S01]  /*0a70*/  STS [R14+0x1c], R21 ;  /* 0x00001c150e007388 */ /* 0x000fe20000000800 */
[----:B------:R-:W-:-:S03]  /*0a80*/  NOP ;  /* 0x0000000000007918 */ /* 0x000fc60000000000 */
[----:B------:R-:W-:Y:S04]  /*0a90*/  LDS R15, [R15] ;  /* 0x000000000f0f7984 */ /* 0x000fe80000000800 */
[----:B------:R-:W-:Y:S04]  /*0aa0*/  LDS R13, [R13+0x80] ;  /* 0x000080000d0d7984 */ /* 0x000fe80000000800 */
[----:B------:R-:W-:Y:S04]  /*0ab0*/  LDS R5, [R8+0x100] ;  /* 0x0001000008057984 */ /* 0x000fe80000000800 */
[----:B------:R-:W-:Y:S04]  /*0ac0*/  LDS R9, [R12+0x180] ;  /* 0x000180000c097984 */ /* 0x000fe80000000800 */
[----:B------:R-:W-:Y:S04]  /*0ad0*/  LDS R17, [R10+0x200] ;  /* 0x000200000a117984 */ /* 0x000fe80000000800 */
[----:B------:R-:W-:Y:S04]  /*0ae0*/  LDS R19, [R20+0x280] ;  /* 0x0002800014137984 */ /* 0x000fe80000000800 */
[----:B------:R-:W-:Y:S04]  /*0af0*/  LDS R21, [R22+0x300] ;  /* 0x0003000016157984 */ /* 0x000fe80000000800 */
[----:B------:R-:W-:Y:S04]  /*0b00*/  LDS R23, [R16+0x380] ;  /* 0x0003800010177984 */ /* 0x000fe80000000800 */
        /* <DEDUP_REMOVED lines=21> */
[----:B------:R1:W-:Y:S01]  /*0c60*/  @!P6 STG.E desc[UR10][R6.64+0x80], R13 ;  /* 0x0000800d0600e986 */ /* 0x0003e2000c10190a */
[----:B------:R-:W-:-:S02]  /*0c70*/  ISETP.GE.AND P1, PT, R3, R14, PT ;  /* 0x0000000e0300720c */ /* 0x000fc40003f26270 */
[----:B------:R-:W-:Y:S01]  /*0c80*/  ISETP.GE.AND P6, PT, R25, R14, PT ;  /* 0x0000000e1900720c */ /* 0x000fe20003fc6270 */
        /* <DEDUP_REMOVED lines=10> */
.L_x_186:
        /* <DEDUP_REMOVED lines=13> */
.L_x_1963:


//--------------------- .text._Z20kDequantizeBlockwiseIfLi512ELi64ELi8ELi1EEvPfPhS0_PT_ii --------------------------
	.section	.text._Z20kDequantizeBlockwiseIfLi512ELi64ELi8ELi1EEvPfPhS0_PT_ii,"ax",@progbits
	.align	128
        .global         _Z20kDequantizeBlockwiseIfLi512ELi64ELi8ELi1EEvPfPhS0_PT_ii
        .type           _Z20kDequantizeBlockwiseIfLi512ELi64ELi8ELi1EEvPfPhS0_PT_ii,@function
        .size           _Z20kDequantizeBlockwiseIfLi512ELi64ELi8ELi1EEvPfPhS0_PT_ii,(.L_x_1964 - _Z20kDequantizeBlockwiseIfLi512ELi64ELi8ELi1EEvPfPhS0_PT_ii)
        .other          _Z20kDequantizeBlockwiseIfLi512ELi64ELi8ELi1EEvPfPhS0_PT_ii,@"STO_CUDA_ENTRY STV_DEFAULT"
_Z20kDequantizeBlockwiseIfLi512ELi64ELi8ELi1EEvPfPhS0_PT_ii:
.text._Z20kDequantizeBlockwiseIfLi512ELi64ELi8ELi1EEvPfPhS0_PT_ii:
        /* <DEDUP_REMOVED lines=21> */
[----:B------:R0:W1:Y:S01]  /*0150*/  FLO.U32 R3, R12 ;  /* 0x0000000c00037300 */ /* 0x00006200000e0000 */
[----:B------:R-:W-:Y:S02]  /*0160*/  LOP3.LUT R7, R2, 0x1f00, RZ, 0xc0, !PT ;  /* 0x00001f0002077812 */ /* 0x000fe400078ec0ff */
[----:B------:R-:W-:Y:S01]  /*0170*/  LOP3.LUT R9, R6, 0x3e00, RZ, 0xc0, !PT ;  /* 0x00003e0006097812 */ /* 0x000fe200078ec0ff */
[----:B------:R-:W-:Y:S01]  /*0180*/  IMAD.IADD R4, R4, 0x1, -R5 ;  /* 0x0000000104047824 */ /* 0x000fe200078e0a05 */
[----:B------:R-:W-:-:S02]  /*0190*/  LOP3.LUT R10, R7, 0x1f, R0, 0xf8, !PT ;  /* 0x0000001f070a7812 */ /* 0x000fc400078ef800 */
[----:B------:R-:W-:Y:S02]  /*01a0*/  LOP3.LUT R6, R9, 0x1f, R0, 0xf8, !PT ;  /* 0x0000001f09067812 */ /* 0x000fe400078ef800 */
[C---:B------:R-:W-:Y:S02]  /*01b0*/  LOP3.LUT R7, R10.reuse, 0x60, RZ, 0xfc, !PT ;  /* 0x000000600a077812 */ /* 0x040fe400078efcff */
[C---:B------:R-:W-:Y:S02]  /*01c0*/  LOP3.LUT R8, R10.reuse, 0x80, RZ, 0xfc, !PT ;  /* 0x000000800a087812 */ /* 0x040fe400078efcff */
[C---:B------:R-:W-:Y:S02]  /*01d0*/  LOP3.LUT R9, R10.reuse, 0xa0, RZ, 0xfc, !PT ;  /* 0x000000a00a097812 */ /* 0x040fe400078efcff */
[----:B------:R-:W-:Y:S02]  /*01e0*/  LOP3.LUT R10, R10, 0xc0, RZ, 0xfc, !PT ;  /* 0x000000c00a0a7812 */ /* 0x000fe400078efcff */
[----:B01234-:R-:W-:-:S07]  /*01f0*/  LOP3.LUT R5, R6, 0xa0, RZ, 0xfc, !PT ;  /* 0x000000a006057812 */ /* 0x01ffce00078efcff */
.L_x_187:
[----:B-1----:R-:W-:Y:S01]  /*0200*/  LOP3.LUT R13, R2, 0x1f00, RZ, 0xc0, !PT ;  /* 0x00001f00020d7812 */ /* 0x002fe200078ec0ff */
[----:B------:R-:W-:Y:S01]  /*0210*/  BAR.SYNC.DEFER_BLOCKING 0x0 ;  /* 0x0000000000007b1d */ /* 0x000fe20000010000 */
[----:B------:R-:W-:Y:S01]  /*0220*/  VIADDMNMX R15, R4, -R11, 0x200, PT ;  /* 0x00000200040f7446 */ /* 0x000fe2000380090b */
[----:B------:R-:W-:Y:S01]  /*0230*/  IMAD.MOV.U32 R22, RZ, RZ, 0x80 ;  /* 0x00000080ff167424 */ /* 0x000fe200078e00ff */
[----:B------:R-:W-:Y:S01]  /*0240*/  LOP3.LUT R13, R13, 0x1f, R0, 0xf8, !PT ;  /* 0x0000001f0d0d7812 */ /* 0x000fe200078ef800 */
[----:B------:R-:W-:Y:S01]  /*0250*/  IMAD.MOV.U32 R23, RZ, RZ, 0x80 ;  /* 0x00000080ff177424 */ /* 0x000fe200078e00ff */
[----:B------:R-:W-:Y:S02]  /*0260*/  LOP3.LUT R25, R0, 0x3e0, RZ, 0xc0, !PT ;  /* 0x000003e000197812 */ /* 0x000fe400078ec0ff */
[C---:B------:R-:W-:Y:S02]  /*0270*/  LOP3.LUT R12, R13.reuse, 0x40, RZ, 0xfc, !PT ;  /* 0x000000400d0c7812 */ /* 0x040fe400078efcff */
[----:B------:R-:W-:Y:S01]  /*0280*/  LOP3.LUT R14, R13, 0x20, RZ, 0xfc, !PT ;  /* 0x000000200d0e7812 */ /* 0x000fe200078efcff */
[----:B------:R-:W-:Y:S01]  /*0290*/  IMAD.MOV.U32 R13, RZ, RZ, 0x80 ;  /* 0x00000080ff0d7424 */ /* 0x000fe200078e00ff */
[----:B------:R-:W-:-:S02]  /*02a0*/  ISETP.GE.AND P4, PT, R12, R15, PT ;  /* 0x0000000f0c00720c */ /* 0x000fc40003f86270 */
[----:B------:R-:W-:Y:S02]  /*02b0*/  LOP3.LUT R12, R0, 0x1f, RZ, 0xc0, !PT ;  /* 0x0000001f000c7812 */ /* 0x000fe400078ec0ff */
[----:B------:R-:W-:Y:S02]  /*02c0*/  SHF.R.S32.HI R17, RZ, 0x1f, R11 ;  /* 0x0000001fff117819 */ /* 0x000fe4000001140b */
[-C--:B------:R-:W-:Y:S01]  /*02d0*/  ISETP.GE.AND P5, PT, R14, R15.reuse, PT ;  /* 0x0000000f0e00720c */ /* 0x080fe20003fa6270 */
[----:B------:R-:W-:Y:S01]  /*02e0*/  IMAD R12, R25, 0x8, R12 ;  /* 0x00000008190c7824 */ /* 0x000fe200078e020c */
[-C--:B------:R-:W-:Y:S01]  /*02f0*/  ISETP.GE.AND P3, PT, R7, R15.reuse, PT ;  /* 0x0000000f0700720c */ /* 0x080fe20003f66270 */
[----:B------:R-:W-:Y:S01]  /*0300*/  IMAD.MOV.U32 R14, RZ, RZ, 0x80 ;  /* 0x00000080ff0e7424 */ /* 0x000fe200078e00ff */
[-C--:B------:R-:W-:Y:S02]  /*0310*/  ISETP.GE.AND P2, PT, R8, R15.reuse, PT ;  /* 0x0000000f0800720c */ /* 0x080fe40003f46270 */
[----:B------:R-:W-:-:S02]  /*0320*/  ISETP.GE.AND P6, PT, R12, R15, PT ;  /* 0x0000000f0c00720c */ /* 0x000fc40003fc6270 */
[C---:B------:R-:W-:Y:S01]  /*0330*/  IADD3 R16, P0, P1, R12.reuse, UR10, R11 ;  /* 0x0000000a0c107c10 */ /* 0x040fe2000f91e00b */
[----:B------:R-:W-:-:S03]  /*0340*/  VIADD R12, R12, 0xe0 ;  /* 0x000000e00c0c7836 */ /* 0x000fc60000000000 */
[----:B------:R-:W-:Y:S02]  /*0350*/  IADD3.X R17, PT, PT, RZ, UR11, R17, P0, P1 ;  /* 0x0000000bff117c10 */ /* 0x000fe400087e2411 */
[-C--:B------:R-:W-:Y:S02]  /*0360*/  ISETP.GE.AND P1, PT, R9, R15.reuse, PT ;  /* 0x0000000f0900720c */ /* 0x080fe40003f26270 */
[-C--:B------:R-:W-:Y:S01]  /*0370*/  ISETP.GE.AND P0, PT, R10, R15.reuse, PT ;  /* 0x0000000f0a00720c */ /* 0x080fe20003f06270 */
[----:B------:R-:W-:Y:S01]  /*0380*/  IMAD.MOV.U32 R21, RZ, RZ, 0x80 ;  /* 0x00000080ff157424 */ /* 0x000fe200078e00ff */
[----:B------:R-:W2:Y:S04]  /*0390*/  @!P5 LDG.E.U8 R22, desc[UR8][R16.64+0x20] ;  /* 0x000020081016d981 */ /* 0x000ea8000c1e1100 */
[----:B------:R-:W3:Y:S01]  /*03a0*/  @!P6 LDG.E.U8 R13, desc[UR8][R16.64] ;  /* 0x00000008100de981 */ /* 0x000ee2000c1e1100 */
[----:B------:R-:W-:Y:S01]  /*03b0*/  ISETP.GE.AND P6, PT, R12, R15, PT ;  /* 0x0000000f0c00720c */ /* 0x000fe20003fc6270 */
[----:B------:R-:W-:-:S02]  /*03c0*/  IMAD.MOV.U32 R20, RZ, RZ, 0x80 ;  /* 0x00000080ff147424 */ /* 0x000fc400078e00ff */
        /* <DEDUP_REMOVED lines=22> */
[----:B------:R-:W-:Y:S01]  /*0530*/  LEA.HI.SX32 R28, R28, R15, 0x1b ;  /* 0x0000000f1c1c7211 */ /* 0x000fe200078fdaff */
[----:B------:R-:W-:-:S02]  /*0540*/  VIADD R32, R15, 0xc0 ;  /* 0x000000c00f207836 */ /* 0x000fc40000000000 */
[----:B------:R-:W-:Y:S01]  /*0550*/  VIADD R34, R15, 0xe0 ;  /* 0x000000e00f227836 */ /* 0x000fe20000000000 */
[-C--:B------:R-:W-:Y:S02]  /*0560*/  LEA.HI.SX32 R16, R16, R15.reuse, 0x1b ;  /* 0x0000000f10107211 */ /* 0x080fe400078fdaff */
[-C--:B------:R-:W-:Y:S02]  /*0570*/  LEA.HI.SX32 R29, R30, R15.reuse, 0x1b ;  /* 0x0000000f1e1d7211 */ /* 0x080fe400078fdaff */
[----:B------:R-:W-:Y:S01]  /*0580*/  LEA.HI.SX32 R32, R32, R15, 0x1b ;  /* 0x0000000f20207211 */ /* 0x000fe200078fdaff */
[----:B---3--:R0:W-:Y:S04]  /*0590*/  STS.U8 [R24+UR7], R13 ;  /* 0x0000000d18007988 */ /* 0x0081e80008000007 */
[----:B--2---:R1:W-:Y:S01]  /*05a0*/  STS.U8 [R17+UR7+0x20], R22 ;  /* 0x0000201611007988 */ /* 0x0043e20008000007 */
[----:B0-----:R-:W-:-:S03]  /*05b0*/  IMAD R13, R26, 0x7, R15 ;  /* 0x000000071a0d7824 */ /* 0x001fc600078e020f */
[----:B----4-:R-:W-:Y:S01]  /*05c0*/  STS.U8 [R28+UR7+0x40], R23 ;  /* 0x000040171c007988 */ /* 0x010fe20008000007 */
[----:B-1----:R-:W-:-:S03]  /*05d0*/  LEA.HI.SX32 R17, R34, R15, 0x1b ;  /* 0x0000000f22117211 */ /* 0x002fc600078fdaff */
[----:B-----5:R0:W-:Y:S01]  /*05e0*/  STS.U8 [R27+UR7+0x60], R14 ;  /* 0x0000600e1b007988 */ /* 0x0201e20008000007 */
[----:B------:R-:W-:-:S03]  /*05f0*/  LEA.HI.SX32 R24, R13, R13, 0x1b ;  /* 0x0000000d0d187211 */ /* 0x000fc600078fdaff */
[----:B------:R-:W-:Y:S04]  /*0600*/  STS.U8 [R16+UR7+0x80], R21 ;  /* 0x0000801510007988 */ /* 0x000fe80008000007 */
[----:B------:R-:W-:Y:S01]  /*0610*/  STS.U8 [R29+UR7+0xa0], R20 ;  /* 0x0000a0141d007988 */ /* 0x000fe20008000007 */
[----:B0-----:R-:W-:-:S03]  /*0620*/  VIADD R14, R13, 0x1 ;  /* 0x000000010d0e7836 */ /* 0x001fc60000000000 */
[----:B------:R-:W-:Y:S04]  /*0630*/  STS.U8 [R32+UR7+0xc0], R19 ;  /* 0x0000c01320007988 */ /* 0x000fe80008000007 */
[----:B------:R-:W-:Y:S01]  /*0640*/  STS.U8 [R17+UR7+0xe0], R18 ;  /* 0x0000e01211007988 */ /* 0x000fe20008000007 */
[----:B------:R-:W-:-:S03]  /*0650*/  NOP ;  /* 0x0000000000007918 */ /* 0x000fc60000000000 */
[----:B------:R-:W0:Y:S01]  /*0660*/  LDS.U8 R24, [R24+UR7] ;  /* 0x0000000718187984 */ /* 0x000e220008000000 */
[----:B------:R-:W-:-:S06]  /*0670*/  LEA.HI.SX32 R22, R14, R13, 0x1b ;  /* 0x0000000d0e167211 */ /* 0x000fcc00078fdaff */
[----:B------:R-:W1:Y:S01]  /*0680*/  LDS.U8 R22, [R22+UR7+0x1] ;  /* 0x0000010716167984 */ /* 0x000e620008000000 */
[----:B------:R-:W-:-:S05]  /*0690*/  VIADD R30, R13, 0x2 ;  /* 0x000000020d1e7836 */ /* 0x000fca0000000000 */
[----:B------:R-:W-:-:S05]  /*06a0*/  LEA.HI.SX32 R30, R30, R13, 0x1b ;  /* 0x0000000d1e1e7211 */ /* 0x000fca00078fdaff */
[----:B------:R-:W2:Y:S01]  /*06b0*/  LDS.U8 R33, [R30+UR7+0x2] ;  /* 0x000002071e217984 */ /* 0x000ea20008000000 */
[----:B0-----:R-:W-:Y:S01]  /*06c0*/  SHF.R.U32.HI R23, RZ, 0x2, R24 ;  /* 0x00000002ff177819 */ /* 0x001fe20000011618 */
[----:B------:R-:W-:-:S03]  /*06d0*/  IMAD.SHL.U32 R16, R24, 0x4, RZ ;  /* 0x0000000418107824 */ /* 0x000fc600078e00ff */
[----:B------:R-:W-:Y:S02]  /*06e0*/  LOP3.LUT R20, R23, 0x1c, RZ, 0xc0, !PT ;  /* 0x0000001c17147812 */ /* 0x000fe400078ec0ff */
[----:B------:R-:W-:Y:S02]  /*06f0*/  LOP3.LUT R16, R16, 0x1c, RZ, 0xc0, !PT ;  /* 0x0000001c10107812 */ /* 0x000fe400078ec0ff */
[----:B-1----:R-:W-:Y:S02]  /*0700*/  SHF.R.U32.HI R32, RZ, 0x2, R22 ;  /* 0x00000002ff207819 */ /* 0x002fe40000011616 */
[----:B------:R-:W-:Y:S02]  /*0710*/  IADD3 R20, P0, PT, R20, UR12, RZ ;  /* 0x0000000c14147c10 */ /* 0x000fe4000ff1e0ff */
[----:B------:R-:W-:Y:S02]  /*0720*/  IADD3 R18, P1, PT, R16, UR12, RZ ;  /* 0x0000000c10127c10 */ /* 0x000fe4000ff3e0ff */
[----:B------:R-:W-:Y:S01]  /*0730*/  LOP3.LUT R16, R32, 0x1c, RZ, 0xc0, !PT ;  /* 0x0000001c20107812 */ /* 0x000fe200078ec0ff */
[----:B------:R-:W-:-:S03]  /*0740*/  IMAD.X R21, RZ, RZ, UR13, P0 ;  /* 0x0000000dff157e24 */ /* 0x000fc600080e06ff */
[----:B------:R-:W-:Y:S01]  /*0750*/  IADD3 R16, P0, PT, R16, UR12, RZ ;  /* 0x0000000c10107c10 */ /* 0x000fe2000ff1e0ff */
[----:B------:R-:W-:Y:S01]  /*0760*/  IMAD.X R19, RZ, RZ, UR13, P1 ;  /* 0x0000000dff137e24 */ /* 0x000fe200088e06ff */
[----:B------:R0:W3:Y:S03]  /*0770*/  LDG.E R27, desc[UR8][R20.64] ;  /* 0x00000008141b7981 */ /* 0x0000e6000c1e1900 */
[----:B------:R-:W-:Y:S01]  /*0780*/  IMAD.X R17, RZ, RZ, UR13, P0 ;  /* 0x0000000dff117e24 */ /* 0x000fe200080e06ff */
[----:B------:R-:W4:Y:S04]  /*0790*/  LDG.E R28, desc[UR8][R18.64] ;  /* 0x00000008121c7981 */ /* 0x000f28000c1e1900 */
[----:B------:R1:W5:Y:S01]  /*07a0*/  LDG.E R29, desc[UR8][R16.64] ;  /* 0x00000008101d7981 */ /* 0x000362000c1e1900 */
[----:B--2---:R-:W-:Y:S01]  /*07b0*/  SHF.R.U32.HI R35, RZ, 0x2, R33 ;  /* 0x00000002ff237819 */ /* 0x004fe20000011621 */
[----:B------:R-:W-:-:S03]  /*07c0*/  IMAD.SHL.U32 R31, R22, 0x4, RZ ;  /* 0x00000004161f7824 */ /* 0x000fc600078e00ff */
[----:B0-----:R-:W-:-:S04]  /*07d0*/  LOP3.LUT R20, R35, 0x1c, RZ, 0xc0, !PT ;  /* 0x0000001c23147812 */ /* 0x001fc800078ec0ff */
[----:B------:R-:W-:Y:S01]  /*07e0*/  IADD3 R20, P1, PT, R20, UR12, RZ ;  /* 0x0000000c14147c10 */ /* 0x000fe2000ff3e0ff */
[----:B-1----:R-:W-:Y:S01]  /*07f0*/  IMAD.SHL.U32 R16, R33, 0x4, RZ ;  /* 0x0000000421107824 */ /* 0x002fe200078e00ff */
[----:B------:R-:W-:-:S03]  /*0800*/  LOP3.LUT R31, R31, 0x1c, RZ, 0xc0, !PT ;  /* 0x0000001c1f1f7812 */ /* 0x000fc600078ec0ff */
[----:B------:R-:W-:Y:S01]  /*0810*/  IMAD.X R21, RZ, RZ, UR13, P1 ;  /* 0x0000000dff157e24 */ /* 0x000fe200088e06ff */
[----:B------:R-:W-:Y:S02]  /*0820*/  IADD3 R36, P0, PT, R31, UR12, RZ ;  /* 0x0000000c1f247c10 */ /* 0x000fe4000ff1e0ff */
[----:B------:R-:W-:Y:S02]  /*0830*/  LOP3.LUT R16, R16, 0x1c, RZ, 0xc0, !PT ;  /* 0x0000001c10107812 */ /* 0x000fe400078ec0ff */
[----:B------:R-:W2:Y:S01]  /*0840*/  LDG.E R34, desc[UR8][R20.64] ;  /* 0x0000000814227981 */ /* 0x000ea2000c1e1900 */
[----:B------:R-:W-:Y:S01]  /*0850*/  IMAD.X R37, RZ, RZ, UR13, P0 ;  /* 0x0000000dff257e24 */ /* 0x000fe200080e06ff */
[----:B------:R-:W-:-:S04]  /*0860*/  IADD3 R18, P0, PT, R16, UR12, RZ ;  /* 0x0000000c10127c10 */ /* 0x000fc8000ff1e0ff */
[----:B------:R-:W2:Y:S01]  /*0870*/  LDG.E R36, desc[UR8][R36.64] ;  /* 0x0000000824247981 */ /* 0x000ea2000c1e1900 */
[----:B------:R-:W-:-:S05]  /*0880*/  IMAD.X R19, RZ, RZ, UR13, P0 ;  /* 0x0000000dff137e24 */ /* 0x000fca00080e06ff */
[----:B------:R0:W2:Y:S01]  /*0890*/  LDG.E R16, desc[UR8][R18.64] ;  /* 0x0000000812107981 */ /* 0x0000a2000c1e1900 */
[----:B------:R-:W-:-:S05]  /*08a0*/  VIADD R30, R13, 0x3 ;  /* 0x000000030d1e7836 */ /* 0x000fca0000000000 */
[----:B------:R-:W-:-:S06]  /*08b0*/  LEA.HI.SX32 R17, R30, R13, 0x1b ;  /* 0x0000000d1e117211 */ /* 0x000fcc00078fdaff */
[----:B------:R-:W1:Y:S01]  /*08c0*/  LDS.U8 R17, [R17+UR7+0x3] ;  /* 0x0000030711117984 */ /* 0x000e620008000000 */
[----:B------:R-:W-:Y:S01]  /*08d0*/  VIADD R30, R13, 0x4 ;  /* 0x000000040d1e7836 */ /* 0x000fe20000000000 */
[----:B------:R-:W-:-:S04]  /*08e0*/  SHF.R.U32.HI R31, RZ, 0x6, R24 ;  /* 0x00000006ff1f7819 */ /* 0x000fc80000011618 */
[----:B------:R-:W-:-:S06]  /*08f0*/  LEA.HI.SX32 R24, R30, R13, 0x1b ;  /* 0x0000000d1e187211 */ /* 0x000fcc00078fdaff */
[----:B------:R-:W1:Y:S01]  /*0900*/  LDS.U8 R24, [R24+UR7+0x4] ;  /* 0x0000040718187984 */ /* 0x000e620008000000 */
[----:B------:R-:W-:Y:S02]  /*0910*/  LOP3.LUT R31, R31, 0x2, RZ, 0xc0, !PT ;  /* 0x000000021f1f7812 */ /* 0x000fe400078ec0ff */
[----:B------:R-:W-:Y:S01]  /*0920*/  SHF.R.U32.HI R22, RZ, 0x6, R22 ;  /* 0x00000006ff167819 */ /* 0x000fe20000011616 */
[----:B------:R-:W-:-:S03]  /*0930*/  IMAD.IADD R25, R25, 0x1, R26 ;  /* 0x0000000119197824 */ /* 0x000fc600078e021a */
[----:B------:R-:W1:Y:S01]  /*0940*/  I2F.U16 R31, R31 ;  /* 0x0000001f001f7306 */ /* 0x000e620000101000 */
[----:B0-----:R-:W-:Y:S02]  /*0950*/  LOP3.LUT R18, R22, 0x2, RZ, 0xc0, !PT ;  /* 0x0000000216127812 */ /* 0x001fe400078ec0ff */
[----:B------:R-:W-:-:S05]  /*0960*/  LOP3.LUT R23, R23, 0x2, RZ, 0xc0, !PT ;  /* 0x0000000217177812 */ /* 0x000fca00078ec0ff */
[----:B------:R-:W0:Y:S01]  /*0970*/  I2F.U16 R18, R18 ;  /* 0x0000001200127306 */ /* 0x000e220000101000 */
[----:B-1----:R-:W-:-:S07]  /*0980*/  SHF.R.U32.HI R26, RZ, 0x2, R17 ;  /* 0x00000002ff1a7819 */ /* 0x002fce0000011611 */
[----:B------:R-:W1:Y:S01]  /*0990*/  I2F.U16 R23, R23 ;  /* 0x0000001700177306 */ /* 0x000e620000101000 */
[----:B------:R-:W-:-:S04]  /*09a0*/  LOP3.LUT R30, R26, 0x1c, RZ, 0xc0, !PT ;  /* 0x0000001c1a1e7812 */ /* 0x000fc800078ec0ff */
[----:B------:R-:W-:Y:S01]  /*09b0*/  IADD3 R30, P0, PT, R30, UR12, RZ ;  /* 0x0000000c1e1e7c10 */ /* 0x000fe2000ff1e0ff */
[----:B------:R-:W-:-:S04]  /*09c0*/  FADD.FTZ R20, -R31, 1 ;  /* 0x3f8000001f147421 */ /* 0x000fc80000010100 */
[----:B------:R-:W-:Y:S02]  /*09d0*/  IMAD.X R31, RZ, RZ, UR13, P0 ;  /* 0x0000000dff1f7e24 */ /* 0x000fe400080e06ff */
[----:B0-----:R-:W-:-:S03]  /*09e0*/  FADD.FTZ R18, -R18, 1 ;  /* 0x3f80000012127421 */ /* 0x001fc60000010100 */
[----:B------:R0:W2:Y:S01]  /*09f0*/  LDG.E R30, desc[UR8][R30.64] ;  /* 0x000000081e1e7981 */ /* 0x0000a2000c1e1900 */
[----:B-1----:R-:W-:Y:S01]  /*0a00*/  FADD.FTZ R19, -R23, 1 ;  /* 0x3f80000017137421 */ /* 0x002fe20000010100 */
[----:B0-----:R-:W-:Y:S02]  /*0a10*/  SHF.R.U32.HI R31, RZ, 0x2, R24 ;  /* 0x00000002ff1f7819 */ /* 0x001fe40000011618 */
[----:B------:R-:W-:-:S04]  /*0a20*/  SHF.R.U32.HI R33, RZ, 0x6, R33 ;  /* 0x00000006ff217819 */ /* 0x000fc80000011621 */
[----:B------:R-:W-:Y:S02]  /*0a30*/  LOP3.LUT R33, R33, 0x2, RZ, 0xc0, !PT ;  /* 0x0000000221217812 */ /* 0x000fe400078ec0ff */
[----:B------:R-:W-:-:S04]  /*0a40*/  LOP3.LUT R32, R32, 0x2, RZ, 0xc0, !PT ;  /* 0x0000000220207812 */ /* 0x000fc800078ec0ff */
[----:B------:R-:W-:Y:S01]  /*0a50*/  I2F.U16 R33, R33 ;  /* 0x0000002100217306 */ /* 0x000fe20000101000 */
[----:B------:R-:W-:-:S07]  /*0a60*/  LOP3.LUT R35, R35, 0x2, RZ, 0xc0, !PT ;  /* 0x0000000223237812 */ /* 0x000fce00078ec0ff */
[----:B------:R-:W0:Y:S01]  /*0a70*/  I2F.U16 R32, R32 ;  /* 0x0000002000207306 */ /* 0x000e220000101000 */
[----:B---3--:R-:W-:Y:S01]  /*0a80*/  FMUL.FTZ R27, R20, R27 ;  /* 0x0000001b141b7220 */ /* 0x008fe20000410000 */
[----:B------:R-:W-:Y:S02]  /*0a90*/  IMAD.SHL.U32 R20, R17, 0x4, RZ ;  /* 0x0000000411147824 */ /* 0x000fe400078e00ff */
[----:B----4-:R-:W-:Y:S01]  /*0aa0*/  FMUL.FTZ R28, R19, R28 ;  /* 0x0000001c131c7220 */ /* 0x010fe20000410000 */
[----:B-----5:R-:W-:Y:S01]  /*0ab0*/  FMUL.FTZ R29, R18, R29 ;  /* 0x0000001d121d7220 */ /* 0x020fe20000410000 */
[----:B------:R-:W-:Y:S01]  /*0ac0*/  LOP3.LUT R18, R31, 0x1c, RZ, 0xc0, !PT ;  /* 0x0000001c1f127812 */ /* 0x000fe200078ec0ff */
[----:B------:R-:W-:Y:S01]  /*0ad0*/  IMAD.SHL.U32 R19, R24, 0x4, RZ ;  /* 0x0000000418137824 */ /* 0x000fe200078e00ff */
[----:B------:R-:W-:Y:S02]  /*0ae0*/  LOP3.LUT R20, R20, 0x1c, RZ, 0xc0, !PT ;  /* 0x0000001c14147812 */ /* 0x000fe400078ec0ff */
[----:B------:R-:W-:-:S02]  /*0af0*/  IADD3 R18, P0, PT, R18, UR12, RZ ;  /* 0x0000000c12127c10 */ /* 0x000fc4000ff1e0ff */
[----:B------:R-:W-:Y:S02]  /*0b00*/  IADD3 R22, P1, PT, R20, UR12, RZ ;  /* 0x0000000c14167c10 */ /* 0x000fe4000ff3e0ff */
[----:B------:R-:W-:Y:S01]  /*0b10*/  LOP3.LUT R20, R19, 0x1c, RZ, 0xc0, !PT ;  /* 0x0000001c13147812 */ /* 0x000fe200078ec0ff */
[----:B------:R-:W-:Y:S02]  /*0b20*/  IMAD.X R19, RZ, RZ, UR13, P0 ;  /* 0x0000000dff137e24 */ /* 0x000fe400080e06ff */
[----:B------:R-:W-:-:S03]  /*0b30*/  IMAD.X R23, RZ, RZ, UR13, P1 ;  /* 0x0000000dff177e24 */ /* 0x000fc600088e06ff */
[----:B------:R1:W3:Y:S04]  /*0b40*/  LDG.E R37, desc[UR8][R18.64] ;  /* 0x0000000812257981 */ /* 0x0002e8000c1e1900 */
[----:B------:R4:W5:Y:S01]  /*0b50*/  LDG.E R22, desc[UR8][R22.64] ;  /* 0x0000000816167981 */ /* 0x000962000c1e1900 */
[----:B-1----:R-:W-:-:S05]  /*0b60*/  VIADD R18, R13, 0x5 ;  /* 0x000000050d127836 */ /* 0x002fca0000000000 */
[----:B----4-:R-:W-:-:S06]  /*0b70*/  LEA.HI.SX32 R23, R18, R13, 0x1b ;  /* 0x0000000d12177211 */ /* 0x010fcc00078fdaff */
[----:B------:R-:W1:Y:S01]  /*0b80*/  LDS.U8 R23, [R23+UR7+0x5] ;  /* 0x0000050717177984 */ /* 0x000e620008000000 */
[----:B------:R-:W-:Y:S01]  /*0b90*/  IADD3 R20, P0, PT, R20, UR12, RZ ;  /* 0x0000000c14147c10 */ /* 0x000fe2000ff1e0ff */
[----:B------:R-:W4:Y:S04]  /*0ba0*/  I2F.U16 R18, R35 ;  /* 0x0000002300127306 */ /* 0x000f280000101000 */
[----:B------:R-:W-:-:S05]  /*0bb0*/  IMAD.X R21, RZ, RZ, UR13, P0 ;  /* 0x0000000dff157e24 */ /* 0x000fca00080e06ff */
[----:B------:R4:W3:Y:S01]  /*0bc0*/  LDG.E R20, desc[UR8][R20.64] ;  /* 0x0000000814147981 */ /* 0x0008e2000c1e1900 */
[----:B0-----:R-:W-:Y:S01]  /*0bd0*/  FADD.FTZ R19, -R32, 1 ;  /* 0x3f80000020137421 */ /* 0x001fe20000010100 */
[----:B----4-:R-:W-:-:S04]  /*0be0*/  FADD.FTZ R21, -R33, 1 ;  /* 0x3f80000021157421 */ /* 0x010fc80000010100 */
[----:B--2---:R-:W-:Y:S01]  /*0bf0*/  FMUL.FTZ R34, R21, R34 ;  /* 0x0000002215227220 */ /* 0x004fe20000410000 */
[----:B------:R-:W-:Y:S01]  /*0c00*/  FMUL.FTZ R36, R19, R36 ;  /* 0x0000002413247220 */ /* 0x000fe20000410000 */
[----:B------:R-:W-:Y:S01]  /*0c10*/  FADD.FTZ R19, -R18, 1 ;  /* 0x3f80000012137421 */ /* 0x000fe20000010100 */
[----:B-1----:R-:W-:-:S04]  /*0c20*/  SHF.R.U32.HI R21, RZ, 0x2, R23 ;  /* 0x00000002ff157819 */ /* 0x002fc80000011617 */
[----:B------:R-:W-:-:S04]  /*0c30*/  LOP3.LUT R32, R21, 0x1c, RZ, 0xc0, !PT ;  /* 0x0000001c15207812 */ /* 0x000fc800078ec0ff */
[----:B------:R-:W-:Y:S01]  /*0c40*/  IADD3 R18, P0, PT, R32, UR12, RZ ;  /* 0x0000000c20127c10 */ /* 0x000fe2000ff1e0ff */
[----:B------:R-:W-:-:S04]  /*0c50*/  FMUL.FTZ R32, R19, R16 ;  /* 0x0000001013207220 */ /* 0x000fc80000410000 */
[----:B------:R-:W-:-:S05]  /*0c60*/  IMAD.X R19, RZ, RZ, UR13, P0 ;  /* 0x0000000dff137e24 */ /* 0x000fca00080e06ff */
[----:B------:R0:W2:Y:S01]  /*0c70*/  LDG.E R18, desc[UR8][R18.64] ;  /* 0x0000000812127981 */ /* 0x0000a2000c1e1900 */
[----:B------:R-:W-:-:S04]  /*0c80*/  SHF.R.U32.HI R17, RZ, 0x6, R17 ;  /* 0x00000006ff117819 */ /* 0x000fc80000011611 */
[----:B------:R-:W-:Y:S01]  /*0c90*/  LOP3.LUT R35, R17, 0x2, RZ, 0xc0, !PT ;  /* 0x0000000211237812 */ /* 0x000fe200078ec0ff */
[----:B------:R-:W-:-:S05]  /*0ca0*/  VIADD R17, R13, 0x6 ;  /* 0x000000060d117836 */ /* 0x000fca0000000000 */
[----:B------:R-:W-:Y:S02]  /*0cb0*/  LEA.HI.SX32 R33, R17, R13, 0x1b ;  /* 0x0000000d11217211 */ /* 0x000fe400078fdaff */
[----:B------:R-:W-:-:S03]  /*0cc0*/  LOP3.LUT R17, R26, 0x2, RZ, 0xc0, !PT ;  /* 0x000000021a117812 */ /* 0x000fc600078ec0ff */
[----:B------:R-:W1:Y:S01]  /*0cd0*/  LDS.U8 R26, [R33+UR7+0x6] ;  /* 0x00000607211a7984 */ /* 0x000e620008000000 */
[----:B------:R-:W0:Y:S01]  /*0ce0*/  I2F.U16 R16, R35 ;  /* 0x0000002300107306 */ /* 0x000e220000101000 */
[----:B------:R-:W-:-:S07]  /*0cf0*/  SHF.R.U32.HI R24, RZ, 0x6, R24 ;  /* 0x00000006ff187819 */ /* 0x000fce0000011618 */
[----:B------:R-:W4:Y:S01]  /*0d00*/  I2F.U16 R17, R17 ;  /* 0x0000001100117306 */ /* 0x000f220000101000 */
[----:B------:R-:W-:Y:S02]  /*0d10*/  LOP3.LUT R24, R24, 0x2, RZ, 0xc0, !PT ;  /* 0x0000000218187812 */ /* 0x000fe400078ec0ff */
[----:B------:R-:W-:Y:S01]  /*0d20*/  LOP3.LUT R31, R31, 0x2, RZ, 0xc0, !PT ;  /* 0x000000021f1f7812 */ /* 0x000fe200078ec0ff */
[----:B0-----:R-:W-:-:S04]  /*0d30*/  FADD.FTZ R19, -R16, 1 ;  /* 0x3f80000010137421 */ /* 0x001fc80000010100 */
[----:B------:R-:W0:Y:S01]  /*0d40*/  I2F.U16 R16, R24 ;  /* 0x0000001800107306 */ /* 0x000e220000101000 */
[----:B------:R-:W-:Y:S01]  /*0d50*/  FMUL.FTZ R30, R19, R30 ;  /* 0x0000001e131e7220 */ /* 0x000fe20000410000 */
[----:B----4-:R-:W-:-:S06]  /*0d60*/  FADD.FTZ R19, -R17, 1 ;  /* 0x3f80000011137421 */ /* 0x010fcc0000010100 */
[----:B------:R1:W4:Y:S01]  /*0d70*/  I2F.U16 R17, R31 ;  /* 0x0000001f00117306 */ /* 0x0003220000101000 */
[----:B0-----:R-:W-:Y:S01]  /*0d80*/  FADD.FTZ R16, -R16, 1 ;  /* 0x3f80000010107421 */ /* 0x001fe20000010100 */
[----:B-1----:R-:W-:Y:S01]  /*0d90*/  SHF.R.U32.HI R31, RZ, 0x2, R26 ;  /* 0x00000002ff1f7819 */ /* 0x002fe2000001161a */
[----:B----4-:R-:W-:Y:S01]  /*0da0*/  FADD.FTZ R33, -R17, 1 ;  /* 0x3f80000011217421 */ /* 0x010fe20000010100 */
[----:B-----5:R-:W-:Y:S01]  /*0db0*/  FMUL.FTZ R19, R19, R22 ;  /* 0x0000001613137220 */ /* 0x020fe20000410000 */
[----:B------:R-:W-:Y:S01]  /*0dc0*/  IMAD.SHL.U32 R22, R23, 0x4, RZ ;  /* 0x0000000417167824 */ /* 0x000fe200078e00ff */
[----:B------:R-:W-:-:S04]  /*0dd0*/  SHF.R.U32.HI R23, RZ, 0x6, R23 ;  /* 0x00000006ff177819 */ /* 0x000fc80000011617 */
[----:B------:R-:W-:Y:S02]  /*0de0*/  LOP3.LUT R35, R23, 0x2, RZ, 0xc0, !PT ;  /* 0x0000000217237812 */ /* 0x000fe400078ec0ff */
[----:B------:R-:W-:Y:S01]  /*0df0*/  LOP3.LUT R22, R22, 0x1c, RZ, 0xc0, !PT ;  /* 0x0000001c16167812 */ /* 0x000fe200078ec0ff */
[----:B---3--:R-:W-:-:S03]  /*0e00*/  FMUL.FTZ R37, R16, R37 ;  /* 0x0000002510257220 */ /* 0x008fc60000410000 */
[----:B------:R-:W0:Y:S01]  /*0e10*/  I2F.U16 R35, R35 ;  /* 0x0000002300237306 */ /* 0x000e220000101000 */
[----:B------:R-:W-:Y:S02]  /*0e20*/  IADD3 R16, P0, PT, R22, UR12, RZ ;  /* 0x0000000c16107c10 */ /* 0x000fe4000ff1e0ff */
[----:B------:R-:W-:-:S03]  /*0e30*/  LOP3.LUT R22, R31, 0x1c, RZ, 0xc0, !PT ;  /* 0x0000001c1f167812 */ /* 0x000fc600078ec0ff */
[----:B------:R-:W-:Y:S01]  /*0e40*/  IMAD.X R17, RZ, RZ, UR13, P0 ;  /* 0x0000000dff117e24 */ /* 0x000fe200080e06ff */
[----:B------:R-:W-:-:S04]  /*0e50*/  IADD3 R22, P0, PT, R22, UR12, RZ ;  /* 0x0000000c16167c10 */ /* 0x000fc8000ff1e0ff */
[----:B------:R0:W3:Y:S01]  /*0e60*/  LDG.E R24, desc[UR8][R16.64] ;  /* 0x0000000810187981 */ /* 0x0000e2000c1e1900 */
[----:B------:R-:W-:Y:S01]  /*0e70*/  FMUL.FTZ R20, R33, R20 ;  /* 0x0000001421147220 */ /* 0x000fe20000410000 */
[----:B------:R-:W-:Y:S02]  /*0e80*/  IMAD.SHL.U32 R33, R26, 0x4, RZ ;  /* 0x000000041a217824 */ /* 0x000fe400078e00ff */
[----:B------:R-:W-:-:S03]  /*0e90*/  IMAD.X R23, RZ, RZ, UR13, P0 ;  /* 0x0000000dff177e24 */ /* 0x000fc600080e06ff */
[----:B------:R-:W-:Y:S01]  /*0ea0*/  LOP3.LUT R33, R33, 0x1c, RZ, 0xc0, !PT ;  /* 0x0000001c21217812 */ /* 0x000fe200078ec0ff */
[----:B0-----:R-:W-:Y:S01]  /*0eb0*/  FADD.FTZ R17, -R35, 1 ;  /* 0x3f80000023117421 */ /* 0x001fe20000010100 */
[----:B------:R-:W4:Y:S02]  /*0ec0*/  LDG.E R22, desc[UR8][R22.64] ;  /* 0x0000000816167981 */ /* 0x000f24000c1e1900 */
[----:B------:R-:W-:Y:S01]  /*0ed0*/  IADD3 R16, P0, PT, R33, UR12, RZ ;  /* 0x0000000c21107c10 */ /* 0x000fe2000ff1e0ff */
[----:B--2---:R-:W-:-:S04]  /*0ee0*/  FMUL.FTZ R18, R17, R18 ;  /* 0x0000001211127220 */ /* 0x004fc80000410000 */
[----:B------:R-:W-:-:S05]  /*0ef0*/  IMAD.X R17, RZ, RZ, UR13, P0 ;  /* 0x0000000dff117e24 */ /* 0x000fca00080e06ff */
[----:B------:R0:W2:Y:S02]  /*0f00*/  LDG.E R33, desc[UR8][R16.64] ;  /* 0x0000000810217981 */ /* 0x0000a4000c1e1900 */
[----:B0-----:R-:W-:Y:S02]  /*0f10*/  LOP3.LUT R16, R21, 0x2, RZ, 0xc0, !PT ;  /* 0x0000000215107812 */ /* 0x001fe400078ec0ff */
[----:B------:R-:W-:-:S04]  /*0f20*/  SHF.R.U32.HI R21, RZ, 0x6, R26 ;  /* 0x00000006ff157819 */ /* 0x000fc8000001161a */
[----:B------:R-:W-:Y:S01]  /*0f30*/  LOP3.LUT R35, R21, 0x2, RZ, 0xc0, !PT ;  /* 0x0000000215237812 */ /* 0x000fe200078ec0ff */
[----:B------:R-:W-:Y:S01]  /*0f40*/  VIADD R21, R13, 0x7 ;  /* 0x000000070d157836 */ /* 0x000fe20000000000 */
[----:B------:R-:W0:Y:S04]  /*0f50*/  I2F.U16 R26, R16 ;  /* 0x00000010001a7306 */ /* 0x000e280000101000 */
[----:B------:R-:W-:-:S06]  /*0f60*/  LEA.HI.SX32 R21, R21, R13, 0x1b ;  /* 0x0000000d15157211 */ /* 0x000fcc00078fdaff */
[----:B------:R-:W1:Y:S01]  /*0f70*/  LDS.U8 R21, [R21+UR7+0x7] ;  /* 0x0000070715157984 */ /* 0x000e620008000000 */
[----:B------:R-:W-:Y:S01]  /*0f80*/  LOP3.LUT R23, R31, 0x2, RZ, 0xc0, !PT ;  /* 0x000000021f177812 */ /* 0x000fe200078ec0ff */
[----:B------:R-:W5:Y:S01]  /*0f90*/  I2F.U16 R35, R35 ;  /* 0x0000002300237306 */ /* 0x000f620000101000 */
[----:B0-----:R-:W-:-:S07]  /*0fa0*/  FADD.FTZ R17, -R26, 1 ;  /* 0x3f8000001a117421 */ /* 0x001fce0000010100 */
[----:B------:R-:W0:Y:S01]  /*0fb0*/  I2F.U16 R23, R23 ;  /* 0x0000001700177306 */ /* 0x000e220000101000 */
[----:B-----5:R-:W-:Y:S01]  /*0fc0*/  FADD.FTZ R31, -R35, 1 ;  /* 0x3f800000231f7421 */ /* 0x020fe20000010100 */
[----:B------:R-:W-:Y:S01]  /*0fd0*/  IMAD.IADD R13, R13, 0x1, R14 ;  /* 0x000000010d0d7824 */ /* 0x000fe200078e020e */
[--C-:B-1----:R-:W-:Y:S02]  /*0fe0*/  SHF.R.U32.HI R14, RZ, 0x2, R21.reuse ;  /* 0x00000002ff0e7819 */ /* 0x102fe40000011615 */
[----:B------:R-:W-:Y:S01]  /*0ff0*/  SHF.R.U32.HI R35, RZ, 0x6, R21 ;  /* 0x00000006ff237819 */ /* 0x000fe20000011615 */
[----:B------:R-:W-:Y:S02]  /*1000*/  IMAD.SHL.U32 R21, R21, 0x4, RZ ;  /* 0x0000000415157824 */ /* 0x000fe400078e00ff */
[----:B---3--:R-:W-:Y:S02]  /*1010*/  FMUL.FTZ R24, R17, R24 ;  /* 0x0000001811187220 */ /* 0x008fe40000410000 */
[----:B------:R-:W1:Y:S01]  /*1020*/  LDC.64 R16, c[0x0][0x390] ;  /* 0x0000e400ff107b82 */ /* 0x000e620000000a00 */
[----:B----4-:R-:W-:Y:S01]  /*1030*/  FMUL.FTZ R26, R31, R22 ;  /* 0x000000161f1a7220 */ /* 0x010fe20000410000 */
[----:B0-----:R-:W-:-:S04]  /*1040*/  FADD.FTZ R22, -R23, 1 ;  /* 0x3f80000017167421 */ /* 0x001fc80000010100 */
[----:B--2---:R-:W-:Y:S01]  /*1050*/  FMUL.FTZ R33, R22, R33 ;  /* 0x0000002116217220 */ /* 0x004fe20000410000 */
[----:B------:R-:W-:-:S05]  /*1060*/  IMAD.IADD R22, R2, 0x1, R11 ;  /* 0x0000000102167824 */ /* 0x000fca00078e020b */
[----:B------:R-:W-:-:S05]  /*1070*/  SHF.R.U32.HI R23, RZ, R3, R22 ;  /* 0x00000003ff177219 */ /* 0x000fca0000011616 */
[----:B-1----:R-:W-:Y:S01]  /*1080*/  IMAD.WIDE.U32 R22, R23, 0x4, R16 ;  /* 0x0000000417167825 */ /* 0x002fe200078e0010 */
[----:B------:R-:W-:-:S04]  /*1090*/  LOP3.LUT R16, R14, 0x1c, RZ, 0xc0, !PT ;  /* 0x0000001c0e107812 */ /* 0x000fc800078ec0ff */
[----:B------:R-:W-:Y:S01]  /*10a0*/  IADD3 R16, P0, PT, R16, UR12, RZ ;  /* 0x0000000c10107c10 */ /* 0x000fe2000ff1e0ff */
[----:B------:R0:W2:Y:S04]  /*10b0*/  LDG.E.CONSTANT R31, desc[UR8][R22.64] ;  /* 0x00000008161f7981 */ /* 0x0000a8000c1e9900 */
[----:B------:R-:W-:-:S05]  /*10c0*/  IMAD.X R17, RZ, RZ, UR13, P0 ;  /* 0x0000000dff117e24 */ /* 0x000fca00080e06ff */
[----:B------:R-:W3:Y:S01]  /*10d0*/  LDG.E R16, desc[UR8][R16.64] ;  /* 0x0000000810107981 */ /* 0x000ee2000c1e1900 */
[----:B0-----:R-:W-:-:S04]  /*10e0*/  LOP3.LUT R22, R21, 0x1c, RZ, 0xc0, !PT ;  /* 0x0000001c15167812 */ /* 0x001fc800078ec0ff */
[----:B------:R-:W-:-:S05]  /*10f0*/  IADD3 R22, P0, PT, R22, UR12, RZ ;  /* 0x0000000c16167c10 */ /* 0x000fca000ff1e0ff */
[----:B------:R-:W-:-:S05]  /*1100*/  IMAD.X R23, RZ, RZ, UR13, P0 ;  /* 0x0000000dff177e24 */ /* 0x000fca00080e06ff */
[----:B------:R0:W4:Y:S01]  /*1110*/  LDG.E R22, desc[UR8][R22.64] ;  /* 0x0000000816167981 */ /* 0x000122000c1e1900 */
[----:B------:R-:W-:-:S06]  /*1120*/  LOP3.LUT R35, R35, 0x2, RZ, 0xc0, !PT ;  /* 0x0000000223237812 */ /* 0x000fcc00078ec0ff */
[----:B------:R-:W1:Y:S01]  /*1130*/  I2F.U16 R35, R35 ;  /* 0x0000002300237306 */ /* 0x000e620000101000 */
[----:B------:R-:W-:-:S04]  /*1140*/  UIADD3 UR5, UPT, UPT, UR5, 0x210, URZ ;  /* 0x0000021005057890 */ /* 0x000fc8000fffe0ff */
[----:B------:R-:W-:Y:S01]  /*1150*/  ULEA UR5, UR6, UR5, 0x18 ;  /* 0x0000000506057291 */ /* 0x000fe2000f8ec0ff */
[----:B-1----:R-:W-:Y:S01]  /*1160*/  FADD.FTZ R21, -R35, 1 ;  /* 0x3f80000023157421 */ /* 0x002fe20000010100 */
[C---:B0-----:R-:W-:Y:S02]  /*1170*/  VIADD R23, R13.reuse, 0x1 ;  /* 0x000000010d177836 */ /* 0x041fe40000000000 */
[----:B------:R-:W-:Y:S01]  /*1180*/  VIADD R35, R13, 0x2 ;  /* 0x000000020d237836 */ /* 0x000fe20000000000 */
[----:B------:R-:W-:Y:S01]  /*1190*/  ISETP.NE.AND P0, PT, R0, RZ, PT ;  /* 0x000000ff0000720c */ /* 0x000fe20003f05270 */
[----:B------:R-:W-:Y:S01]  /*11a0*/  BAR.SYNC.DEFER_BLOCKING 0x0 ;  /* 0x0000000000007b1d */ /* 0x000fe20000010000 */
[----:B---3--:R-:W-:Y:S01]  /*11b0*/  FMUL.FTZ R21, R21, R16 ;  /* 0x0000001015157220 */ /* 0x008fe20000410000 */
[----:B------:R-:W-:Y:S02]  /*11c0*/  IMAD.SHL.U32 R16, R25, 0x10, RZ ;  /* 0x0000001019107824 */ /* 0x000fe400078e00ff */
[----:B--2---:R-:W-:-:S03]  /*11d0*/  FMUL.FTZ R27, R31, R27 ;  /* 0x0000001b1f1b7220 */ /* 0x004fc60000410000 */
[-C--:B------:R-:W-:Y:S02]  /*11e0*/  LEA.HI.SX32 R17, R16, R16.reuse, 0x1b ;  /* 0x0000001010117211 */ /* 0x080fe400078fdaff */
[----:B------:R-:W-:Y:S01]  /*11f0*/  LEA.HI.SX32 R25, R13, R16, 0x1b ;  /* 0x000000100d197211 */ /* 0x000fe200078fdaff */
[----:B------:R-:W-:Y:S01]  /*1200*/  FMUL.FTZ R28, R31, R28 ;  /* 0x0000001c1f1c7220 */ /* 0x000fe20000410000 */
[----:B------:R-:W-:Y:S02]  /*1210*/  LEA R17, R17, UR5, 0x2 ;  /* 0x0000000511117c11 */ /* 0x000fe4000f8e10ff */
[----:B------:R-:W-:Y:S02]  /*1220*/  LEA R25, R25, UR5, 0x2 ;  /* 0x0000000519197c11 */ /* 0x000fe4000f8e10ff */
[----:B------:R-:W-:Y:S01]  /*1230*/  LEA.HI.SX32 R23, R23, R16, 0x1b ;  /* 0x0000001017177211 */ /* 0x000fe200078fdaff */
[----:B------:R0:W-:Y:S01]  /*1240*/  STS [R17], R27 ;  /* 0x0000001b11007388 */ /* 0x0001e20000000800 */
[----:B------:R-:W-:-:S03]  /*1250*/  FMUL.FTZ R29, R31, R29 ;  /* 0x0000001d1f1d7220 */ /* 0x000fc60000410000 */
[----:B------:R1:W-:Y:S01]  /*1260*/  STS [R25+0x4], R28 ;  /* 0x0000041c19007388 */ /* 0x0003e20000000800 */
[----:B------:R-:W-:Y:S01]  /*1270*/  LEA R23, R23, UR5, 0x2 ;  /* 0x0000000517177c11 */ /* 0x000fe2000f8e10ff */
[C---:B0-----:R-:W-:Y:S02]  /*1280*/  VIADD R17, R13.reuse, 0x3 ;  /* 0x000000030d117836 */ /* 0x041fe40000000000 */
[C---:B------:R-:W-:Y:S02]  /*1290*/  VIADD R27, R13.reuse, 0x5 ;  /* 0x000000050d1b7836 */ /* 0x040fe40000000000 */
[----:B-1----:R-:W-:Y:S01]  /*12a0*/  VIADD R25, R13, 0x4 ;  /* 0x000000040d197836 */ /* 0x002fe20000000000 */
[-C--:B------:R-:W-:Y:S02]  /*12b0*/  LEA.HI.SX32 R35, R35, R16.reuse, 0x1b ;  /* 0x0000001023237211 */ /* 0x080fe400078fdaff */
[-C--:B------:R-:W-:Y:S02]  /*12c0*/  LEA.HI.SX32 R17, R17, R16.reuse, 0x1b ;  /* 0x0000001011117211 */ /* 0x080fe400078fdaff */
[----:B------:R-:W-:Y:S01]  /*12d0*/  LEA.HI.SX32 R25, R25, R16, 0x1b ;  /* 0x0000001019197211 */ /* 0x000fe200078fdaff */
[----:B------:R-:W-:Y:S01]  /*12e0*/  FMUL.FTZ R36, R31, R36 ;  /* 0x000000241f247220 */ /* 0x000fe20000410000 */
[----:B------:R-:W-:Y:S01]  /*12f0*/  LEA.HI.SX32 R27, R27, R16, 0x1b ;  /* 0x000000101b1b7211 */ /* 0x000fe200078fdaff */
[----:B------:R0:W-:Y:S01]  /*1300*/  STS [R23+0x8], R29 ;  /* 0x0000081d17007388 */ /* 0x0001e20000000800 */
[----:B------:R-:W-:Y:S01]  /*1310*/  LEA R35, R35, UR5, 0x2 ;  /* 0x0000000523237c11 */ /* 0x000fe2000f8e10ff */
[----:B------:R-:W-:Y:S01]  /*1320*/  FMUL.FTZ R34, R31, R34 ;  /* 0x000000221f227220 */ /* 0x000fe20000410000 */
[----:B------:R-:W-:Y:S01]  /*1330*/  LEA R28, R25, UR5, 0x2 ;  /* 0x00000005191c7c11 */ /* 0x000fe2000f8e10ff */
[----:B------:R-:W-:Y:S01]  /*1340*/  FMUL.FTZ R30, R31, R30 ;  /* 0x0000001e1f1e7220 */ /* 0x000fe20000410000 */
[----:B------:R-:W-:Y:S01]  /*1350*/  LEA R27, R27, UR5, 0x2 ;  /* 0x000000051b1b7c11 */ /* 0x000fe2000f8e10ff */
[----:B------:R1:W-:Y:S01]  /*1360*/  STS [R35+0xc], R36 ;  /* 0x00000c2423007388 */ /* 0x0003e20000000800 */
[----:B0-----:R-:W-:Y:S01]  /*1370*/  LEA R23, R17, UR5, 0x2 ;  /* 0x0000000511177c11 */ /* 0x001fe2000f8e10ff */
[----:B------:R-:W-:Y:S01]  /*1380*/  FMUL.FTZ R17, R31, R32 ;  /* 0x000000201f117220 */ /* 0x000fe20000410000 */
[----:B------:R-:W-:-:S03]  /*1390*/  LOP3.LUT R29, R14, 0x2, RZ, 0xc0, !PT ;  /* 0x000000020e1d7812 */ /* 0x000fc600078ec0ff */
[----:B------:R0:W-:Y:S01]  /*13a0*/  STS [R23+0x10], R34 ;  /* 0x0000102217007388 */ /* 0x0001e20000000800 */
[----:B-1----:R-:W-:-:S03]  /*13b0*/  VIADD R36, R13, 0x6 ;  /* 0x000000060d247836 */ /* 0x002fc60000000000 */
[----:B------:R1:W-:Y:S01]  /*13c0*/  STS [R28+0x14], R17 ;  /* 0x000014111c007388 */ /* 0x0003e20000000800 */
[C---:B------:R-:W-:Y:S02]  /*13d0*/  VIADD R32, R13.reuse, 0x8 ;  /* 0x000000080d207836 */ /* 0x040fe40000000000 */
[C---:B------:R-:W-:Y:S01]  /*13e0*/  VIADD R14, R13.reuse, 0x9 ;  /* 0x000000090d0e7836 */ /* 0x040fe20000000000 */
[----:B------:R2:W-:Y:S01]  /*13f0*/  STS [R27+0x18], R30 ;  /* 0x0000181e1b007388 */ /* 0x0005e20000000800 */
[C---:B------:R-:W-:Y:S02]  /*1400*/  VIADD R25, R13.reuse, 0xb ;  /* 0x0000000b0d197836 */ /* 0x040fe40000000000 */
[C---:B0-----:R-:W-:Y:S02]  /*1410*/  VIADD R23, R13.reuse, 0xc ;  /* 0x0000000c0d177836 */ /* 0x041fe40000000000 */
[C---:B------:R-:W-:Y:S02]  /*1420*/  VIADD R35, R13.reuse, 0xd ;  /* 0x0000000d0d237836 */ /* 0x040fe40000000000 */
[----:B-1----:R-:W-:-:S02]  /*1430*/  VIADD R28, R13, 0x7 ;  /* 0x000000070d1c7836 */ /* 0x002fc40000000000 */
[C---:B--2---:R-:W-:Y:S02]  /*1440*/  VIADD R27, R13.reuse, 0xa ;  /* 0x0000000a0d1b7836 */ /* 0x044fe40000000000 */
[----:B------:R-:W-:Y:S01]  /*1450*/  VIADD R30, R13, 0xe ;  /* 0x0000000e0d1e7836 */ /* 0x000fe20000000000 */
[-C--:B------:R-:W-:Y:S01]  /*1460*/  LEA.HI.SX32 R13, R28, R16.reuse, 0x1b ;  /* 0x000000101c0d7211 */ /* 0x080fe200078fdaff */
[----:B------:R-:W0:Y:S01]  /*1470*/  I2F.U16 R29, R29 ;  /* 0x0000001d001d7306 */ /* 0x000e220000101000 */
        /* <DEDUP_REMOVED lines=8> */
[----:B------:R-:W-:Y:S02]  /*1500*/  LOP3.LUT R16, R2, 0x1f00, RZ, 0xc0, !PT ;  /* 0x00001f0002107812 */ /* 0x000fe400078ec0ff */
[----:B------:R-:W-:-:S03]  /*1510*/  LEA R17, R17, UR5, 0x2 ;  /* 0x0000000511117c11 */ /* 0x000fc6000f8e10ff */
[C---:B------:R-:W-:Y:S02]  /*1520*/  IMAD.IADD R15, R16.reuse, 0x1, R15 ;  /* 0x00000001100f7824 */ /* 0x040fe400078e020f */
[----:B------:R-:W-:Y:S02]  /*1530*/  IMAD.IADD R12, R16, 0x1, R12 ;  /* 0x00000001100c7824 */ /* 0x000fe400078e020c */
[----:B------:R-:W-:Y:S01]  /*1540*/  FMUL.FTZ R16, R31, R19 ;  /* 0x000000131f107220 */ /* 0x000fe20000410000 */
[----:B0-----:R-:W-:-:S04]  /*1550*/  FADD.FTZ R29, -R29, 1 ;  /* 0x3f8000001d1d7421 */ /* 0x001fc80000010100 */
[----:B------:R0:W-:Y:S01]  /*1560*/  STS [R17+0x1c], R16 ;  /* 0x00001c1011007388 */ /* 0x0001e20000000800 */
[----:B------:R-:W-:Y:S01]  /*1570*/  FMUL.FTZ R37, R31, R37 ;  /* 0x000000251f257220 */ /* 0x000fe20000410000 */
[----:B------:R-:W-:Y:S01]  /*1580*/  LEA R32, R13, UR5, 0x2 ;  /* 0x000000050d207c11 */ /* 0x000fe2000f8e10ff */
[----:B----4-:R-:W-:Y:S01]  /*1590*/  FMUL.FTZ R22, R29, R22 ;  /* 0x000000161d167220 */ /* 0x010fe20000410000 */
[C---:B------:R-:W-:Y:S01]  /*15a0*/  FMUL.FTZ R20, R31.reuse, R20 ;  /* 0x000000141f147220 */ /* 0x040fe20000410000 */
[----:B0-----:R-:W-:Y:S02]  /*15b0*/  LEA R17, R30, UR5, 0x2 ;  /* 0x000000051e117c11 */ /* 0x001fe4000f8e10ff */
[----:B------:R-:W0:Y:S01]  /*15c0*/  @!P0 LDC R30, c[0x0][0x3a4] ;  /* 0x0000e900ff1e8b82 */ /* 0x000e220000000800 */
[----:B------:R-:W-:Y:S01]  /*15d0*/  LEA R19, R28, UR5, 0x2 ;  /* 0x000000051c137c11 */ /* 0x000fe2000f8e10ff */
[C---:B------:R-:W-:Y:S01]  /*15e0*/  FMUL.FTZ R18, R31.reuse, R18 ;  /* 0x000000121f127220 */ /* 0x040fe20000410000 */
        /* <DEDUP_REMOVED lines=8> */
[----:B------:R-:W-:Y:S01]  /*1670*/  FMUL.FTZ R21, R31, R21 ;  /* 0x000000151f157220 */ /* 0x000fe20000410000 */
[----:B------:R-:W-:Y:S01]  /*1680*/  LEA R16, R35, UR5, 0x2 ;  /* 0x0000000523107c11 */ /* 0x000fe2000f8e10ff */
[----:B------:R-:W-:Y:S01]  /*1690*/  STS [R19+0x24], R20 ;  /* 0x0000241413007388 */ /* 0x000fe20000000800 */
[----:B------:R-:W-:-:S03]  /*16a0*/  FMUL.FTZ R22, R31, R22 ;  /* 0x000000161f167220 */ /* 0x000fc60000410000 */
[----:B------:R1:W-:Y:S01]  /*16b0*/  STS [R29+0x28], R18 ;  /* 0x000028121d007388 */ /* 0x0003e20000000800 */
[----:B------:R-:W-:-:S03]  /*16c0*/  VIADD R23, R15, 0x60 ;  /* 0x000000600f177836 */ /* 0x000fc60000000000 */
[----:B------:R2:W-:Y:S01]  /*16d0*/  STS [R27+0x2c], R24 ;  /* 0x00002c181b007388 */ /* 0x0005e20000000800 */
[----:B------:R-:W-:-:S03]  /*16e0*/  IMAD.SHL.U32 R13, R11, 0x2, RZ ;  /* 0x000000020b0d7824 */ /* 0x000fc600078e00ff */
[----:B------:R3:W-:Y:S01]  /*16f0*/  STS [R25+0x30], R26 ;  /* 0x0000301a19007388 */ /* 0x0007e20000000800 */
[C---:B------:R-:W-:Y:S02]  /*1700*/  VIADD R36, R15.reuse, 0x120 ;  /* 0x000001200f247836 */ /* 0x040fe40000000000 */
[C---:B-1----:R-:W-:Y:S01]  /*1710*/  VIADD R29, R15.reuse, 0xc0 ;  /* 0x000000c00f1d7836 */ /* 0x042fe20000000000 */
[----:B------:R1:W-:Y:S01]  /*1720*/  STS [R14+0x34], R33 ;  /* 0x000034210e007388 */ /* 0x0003e20000000800 */
[----:B--2---:R-:W-:-:S03]  /*1730*/  VIADD R24, R15, 0x40 ;  /* 0x000000400f187836 */ /* 0x004fc60000000000 */
[----:B------:R2:W-:Y:S01]  /*1740*/  STS [R16+0x38], R21 ;  /* 0x0000381510007388 */ /* 0x0005e20000000800 */
[C---:B------:R-:W-:Y:S02]  /*1750*/  VIADD R27, R15.reuse, 0x80 ;  /* 0x000000800f1b7836 */ /* 0x040fe40000000000 */
[C---:B---3--:R-:W-:Y:S02]  /*1760*/  VIADD R25, R15.reuse, 0xa0 ;  /* 0x000000a00f197836 */ /* 0x048fe40000000000 */
[C---:B------:R-:W-:Y:S02]  /*1770*/  VIADD R34, R15.reuse, 0x140 ;  /* 0x000001400f227836 */ /* 0x040fe40000000000 */
[C---:B-1----:R-:W-:Y:S02]  /*1780*/  VIADD R33, R15.reuse, 0xe0 ;  /* 0x000000e00f217836 */ /* 0x042fe40000000000 */
[C---:B------:R-:W-:Y:S02]  /*1790*/  VIADD R28, R15.reuse, 0x160 ;  /* 0x000001600f1c7836 */ /* 0x040fe40000000000 */
[----:B--2---:R-:W-:-:S02]  /*17a0*/  VIADD R16, R15, 0x180 ;  /* 0x000001800f107836 */ /* 0x004fc40000000000 */
[C---:B------:R-:W-:Y:S02]  /*17b0*/  VIADD R14, R15.reuse, 0x1a0 ;  /* 0x000001a00f0e7836 */ /* 0x040fe40000000000 */
[C---:B------:R-:W-:Y:S02]  /*17c0*/  VIADD R32, R15.reuse, 0x1c0 ;  /* 0x000001c00f207836 */ /* 0x040fe40000000000 */
[C---:B------:R-:W-:Y:S02]  /*17d0*/  VIADD R18, R15.reuse, 0x1e0 ;  /* 0x000001e00f127836 */ /* 0x040fe40000000000 */
[----:B------:R-:W-:Y:S01]  /*17e0*/  VIADD R26, R15, 0x100 ;  /* 0x000001000f1a7836 */ /* 0x000fe20000000000 */
[----:B------:R1:W-:Y:S01]  /*17f0*/  STS [R17+0x3c], R22 ;  /* 0x00003c1611007388 */ /* 0x0003e20000000800 */
[----:B------:R-:W-:Y:S01]  /*1800*/  @!P0 IMAD.MOV R31, RZ, RZ, -R13 ;  /* 0x000000ffff1f8224 */ /* 0x000fe200078e0a0d */
[-C--:B------:R-:W-:Y:S02]  /*1810*/  LEA.HI.SX32 R19, R24, R15.reuse, 0x1b ;  /* 0x0000000f18137211 */ /* 0x080fe400078fdaff */
[----:B------:R-:W-:-:S02]  /*1820*/  LEA.HI.SX32 R21, R23, R15, 0x1b ;  /* 0x0000000f17157211 */ /* 0x000fc400078fdaff */
[-C--:B------:R-:W-:Y:S02]  /*1830*/  LEA.HI.SX32 R23, R25, R15.reuse, 0x1b ;  /* 0x0000000f19177211 */ /* 0x080fe400078fdaff */
[-C--:B------:R-:W-:Y:S02]  /*1840*/  LEA.HI.SX32 R24, R29, R15.reuse, 0x1b ;  /* 0x0000000f1d187211 */ /* 0x080fe400078fdaff */
[-C--:B-1----:R-:W-:Y:S02]  /*1850*/  LEA.HI.SX32 R17, R12, R15.reuse, 0x1b ;  /* 0x0000000f0c117211 */ /* 0x082fe400078fdaff */
        /* <DEDUP_REMOVED lines=10> */
[----:B------:R-:W-:Y:S02]  /*1900*/  LEA.HI.SX32 R26, R26, R15, 0x1b ;  /* 0x0000000f1a1a7211 */ /* 0x000fe400078fdaff */
[----:B0-----:R-:W-:Y:S02]  /*1910*/  @!P0 VIADDMNMX R15, R31, R30, 0x400, PT ;  /* 0x000004001f0f8446 */ /* 0x001fe4000380011e */
[----:B------:R-:W-:Y:S01]  /*1920*/  LEA R17, R17, UR5, 0x2 ;  /* 0x0000000511117c11 */ /* 0x000fe2000f8e10ff */
[----:B------:R-:W-:Y:S01]  /*1930*/  NOP ;  /* 0x0000000000007918 */ /* 0x000fe20000000000 */
[----:B------:R-:W-:-:S04]  /*1940*/  LEA R19, R19, UR5, 0x2 ;  /* 0x0000000513137c11 */ /* 0x000fc8000f8e10ff */
[----:B------:R-:W-:Y:S01]  /*1950*/  LDS R17, [R17+0x80] ;  /* 0x0000800011117984 */ /* 0x000fe20000000800 */
        /* <DEDUP_REMOVED lines=18> */
[----:B------:R-:W-:Y:S01]  /*1a80*/  LDS R31, [R20] ;  /* 0x00000000141f7984 */ /* 0x000fe20000000800 */
[----:B------:R-:W-:-:S03]  /*1a90*/  LEA R26, R26, UR5, 0x2 ;  /* 0x000000051a1a7c11 */ /* 0x000fc6000f8e10ff */
[----:B------:R0:W-:Y:S04]  /*1aa0*/  LDS R33, [R22+0x200] ;  /* 0x0002000016217984 */ /* 0x0001e80000000800 */
[----:B------:R1:W-:Y:S04]  /*1ab0*/  LDS R35, [R24+0x300] ;  /* 0x0003000018237984 */ /* 0x0003e80000000800 */
        /* <DEDUP_REMOVED lines=17> */
[-C--:B---3--:R-:W-:Y:S02]  /*1bd0*/  ISETP.GE.AND P1, PT, R24, R20.reuse, PT ;  /* 0x000000141800720c */ /* 0x088fe40003f26270 */
[-C--:B------:R-:W-:Y:S02]  /*1be0*/  ISETP.GE.AND P0, PT, R22, R20.reuse, PT ;  /* 0x000000141600720c */ /* 0x080fe40003f06270 */
[CC--:B------:R-:W-:Y:S02]  /*1bf0*/  ISETP.GE.AND P5, PT, R6.reuse, R20.reuse, PT ;  /* 0x000000140600720c */ /* 0x0c0fe40003fa6270 */
[----:B------:R-:W-:Y:S02]  /*1c00*/  LOP3.LUT R22, R6, 0x80, RZ, 0xfc, !PT ;  /* 0x0000008006167812 */ /* 0x000fe400078efcff */
[-C--:B------:R-:W-:Y:S02]  /*1c10*/  ISETP.GE.AND P4, PT, R15, R20.reuse, PT ;  /* 0x000000140f00720c */ /* 0x080fe40003f86270 */
[----:B------:R-:W-:-:S02]  /*1c20*/  ISETP.GE.AND P6, PT, R22, R20, PT ;  /* 0x000000141600720c */ /* 0x000fc40003fc6270 */
[C---:B------:R-:W-:Y:S02]  /*1c30*/  LOP3.LUT R15, R6.reuse, 0xc0, RZ, 0xfc, !PT ;  /* 0x000000c0060f7812 */ /* 0x040fe400078efcff */
[C---:B------:R-:W-:Y:S02]  /*1c40*/  LOP3.LUT R22, R6.reuse, 0xe0, RZ, 0xfc, !PT ;  /* 0x000000e006167812 */ /* 0x040fe400078efcff */
[-C--:B------:R-:W-:Y:S02]  /*1c50*/  ISETP.GE.AND P3, PT, R15, R20.reuse, PT ;  /* 0x000000140f00720c */ /* 0x080fe40003f66270 */
[----:B------:R-:W-:Y:S02]  /*1c60*/  LOP3.LUT R15, R6, 0x100, RZ, 0xfc, !PT ;  /* 0x00000100060f7812 */ /* 0x000fe400078efcff */
[----:B------:R-:W-:Y:S01]  /*1c70*/  ISETP.GE.AND P2, PT, R22, R20, PT ;  /* 0x000000141600720c */ /* 0x000fe20003f46270 */
[----:B------:R-:W-:Y:S01]  /*1c80*/  @!P1 STG.E desc[UR8][R12.64+0x80], R17 ;  /* 0x000080110c009986 */ /* 0x000fe2000c101908 */
[----:B------:R-:W-:-:S02]  /*1c90*/  LOP3.LUT R22, R6, 0x120, RZ, 0xfc, !PT ;  /* 0x0000012006167812 */ /* 0x000fc400078efcff */
[-C--:B------:R-:W-:Y:S01]  /*1ca0*/  ISETP.GE.AND P1, PT, R15, R20.reuse, PT ;  /* 0x000000140f00720c */ /* 0x080fe20003f26270 */
[----:B------:R0:W-:Y:S01]  /*1cb0*/  @!P5 STG.E desc[UR8][R12.64], R31 ;  /* 0x0000001f0c00d986 */ /* 0x0001e2000c101908 */
[-C--:B------:R-:W-:Y:S02]  /*1cc0*/  ISETP.GE.AND P5, PT, R5, R20.reuse, PT ;  /* 0x000000140500720c */ /* 0x080fe40003fa6270 */
[----:B------:R-:W-:Y:S01]  /*1cd0*/  LOP3.LUT R15, R6, 0x160, RZ, 0xfc, !PT ;  /* 0x00000160060f7812 */ /* 0x000fe200078efcff */
[----:B------:R1:W-:Y:S01]  /*1ce0*/  @!P0 STG.E desc[UR8][R12.64+0x100], R19 ;  /* 0x000100130c008986 */ /* 0x0003e2000c101908 */
[----:B------:R-:W-:-:S03]  /*1cf0*/  ISETP.GE.AND P0, PT, R22, R20, PT ;  /* 0x000000141600720c */ /* 0x000fc60003f06270 */
[----:B------:R1:W-:Y:S01]  /*1d00*/  @!P6 STG.E desc[UR8][R12.64+0x200], R33 ;  /* 0x000200210c00e986 */ /* 0x0003e2000c101908 */
[-C--:B------:R-:W-:Y:S02]  /*1d10*/  ISETP.GE.AND P6, PT, R15, R20.reuse, PT ;  /* 0x000000140f00720c */ /* 0x080fe40003fc6270 */
[C---:B------:R-:W-:Y:S01]  /*1d20*/  LOP3.LUT R15, R6.reuse, 0x1a0, RZ, 0xfc, !PT ;  /* 0x000001a0060f7812 */ /* 0x040fe200078efcff */
[----:B------:R1:W-:Y:S01]  /*1d30*/  @!P3 STG.E desc[UR8][R12.64+0x300], R35 ;  /* 0x000300230c00b986 */ /* 0x0003e2000c101908 */
[C---:B------:R-:W-:Y:S01]  /*1d40*/  LOP3.LUT R24, R6.reuse, 0x140, RZ, 0xfc, !PT ;  /* 0x0000014006187812 */ /* 0x040fe200078efcff */
[----:B------:R-:W-:Y:S01]  /*1d50*/  VIADD R11, R11, UR4 ;  /* 0x000000040b0b7c36 */ /* 0x000fe20008000000 */
[----:B------:R-:W-:Y:S02]  /*1d60*/  ISETP.GE.AND P3, PT, R15, R20, PT ;  /* 0x000000140f00720c */ /* 0x000fe40003f66270 */
[C---:B0-----:R-:W-:Y:S02]  /*1d70*/  LOP3.LUT R31, R6.reuse, 0x180, RZ, 0xfc, !PT ;  /* 0x00000180061f7812 */ /* 0x041fe400078efcff */
[----:B------:R-:W-:-:S02]  /*1d80*/  LOP3.LUT R17, R6, 0x1c0, RZ, 0xfc, !PT ;  /* 0x000001c006117812 */ /* 0x000fc400078efcff */
        /* <DEDUP_REMOVED lines=19> */
.L_x_188:
        /* <DEDUP_REMOVED lines=12> */
.L_x_1964:


//--------------------- .text._Z20kDequantizeBlockwiseI6__halfLi512ELi64ELi8ELi2EEvPfPhS1_PT_ii --------------------------
	.section	.text._Z20kDequantizeBlockwiseI6__halfLi512ELi64ELi8ELi2EEvPfPhS1_PT_ii,"ax",@progbits
	.align	128
        .global         _Z20kDequantizeBlockwiseI6__halfLi512ELi64ELi8ELi2EEvPfPhS1_PT_ii
        .type           _Z20kDequantizeBlockwiseI6__halfLi512ELi64ELi8ELi2EEvPfPhS1_PT_ii,@function
        .size           _Z20kDequantizeBlockwiseI6__halfLi512ELi64ELi8ELi2EEvPfPhS1_PT_ii,(.L_x_1965 - _Z20kDequantizeBlockwiseI6__halfLi512ELi64ELi8ELi2EEvPfPhS1_PT_ii)
        .other          _Z20kDequantizeBlockwiseI6__halfLi512ELi64ELi8ELi2EEvPfPhS1_PT_ii,@"STO_CUDA_ENTRY STV_DEFAULT"
_Z20kDequantizeBlockwiseI6__halfLi512ELi64ELi8ELi2EEvPfPhS1_PT_ii:
.text._Z20kDequantizeBlockwiseI6__halfLi512ELi64ELi8ELi2EEvPfPhS1_PT_ii:
        /* <DEDUP_REMOVED lines=33> */
.L_x_189:
        /* <DEDUP_REMOVED lines=134> */
[----:B------:R-:W-:Y:S01]  /*0a70*/  F2FP.F16.F32.PACK_AB R14, R33, R22 ;  /* 0x00000016210e723e */ /* 0x000fe200000000ff */
[----:B------:R-:W-:Y:S01]  /*0a80*/  IMAD.WIDE.U32 R22, R23, 0x4, R18 ;  /* 0x0000000417167825 */ /* 0x000fe200078e0012 */
[----:B------:R-:W-:-:S03]  /*0a90*/  SHF.R.U32.HI R33, RZ, 0x4, R36 ;  /* 0x00000004ff217819 */ /* 0x000fc60000011624 */
[C---:B-----5:R-:W-:Y:S01]  /*0aa0*/  FMUL.FTZ R17, R37.reuse, R31 ;  /* 0x0000001f25117220 */ /* 0x060fe20000410000 */
[----:B------:R0:W2:Y:S01]  /*0ab0*/  LDG.E R36, desc[UR8][R22.64] ;  /* 0x0000000816247981 */ /* 0x0000a2000c1e1900 */
[----:B------:R-:W-:Y:S01]  /*0ac0*/  FMUL.FTZ R29, R37, R29 ;  /* 0x0000001d251d7220 */ /* 0x000fe20000410000 */
[----:B0-----:R-:W-:-:S04]  /*0ad0*/  IMAD.SHL.U32 R22, R25, 0x4, RZ ;  /* 0x0000000419167824 */ /* 0x001fc800078e00ff */
[----:B------:R-:W-:Y:S02]  /*0ae0*/  F2FP.F16.F32.PACK_AB R17, R17, R29 ;  /* 0x0000001d1111723e */ /* 0x000fe400000000ff */
        /* <DEDUP_REMOVED lines=64> */
[----:B------:R-:W-:Y:S01]  /*0ef0*/  F2FP.F16.F32.PACK_AB R36, R23, R36 ;  /* 0x000000241724723e */ /* 0x000fe200000000ff */
[----:B------:R-:W-:-:S05]  /*0f00*/  VIADD R23, R15, 0x3 ;  /* 0x000000030f177836 */ /* 0x000fca0000000000 */
[----:B------:R-:W-:Y:S01]  /*0f10*/  LEA.HI.SX32 R23, R23, R30, 0x1b ;  /* 0x0000001e17177211 */ /* 0x000fe200078fdaff */
[C---:B----4-:R-:W-:Y:S01]  /*0f20*/  FMUL.FTZ R31, R37.reuse, R31 ;  /* 0x0000001f251f7220 */ /* 0x050fe20000410000 */
[----:B-----5:R-:W-:-:S04]  /*0f30*/  FMUL.FTZ R27, R37, R27 ;  /* 0x0000001b251b7220 */ /* 0x020fc80000410000 */
[----:B------:R-:W-:Y:S02]  /*0f40*/  F2FP.F16.F32.PACK_AB R31, R20, R31 ;  /* 0x0000001f141f723e */ /* 0x000fe400000000ff */
[----:B------:R-:W-:Y:S02]  /*0f50*/  LEA R20, R29, UR5, 0x1 ;  /* 0x000000051d147c11 */ /* 0x000fe4000f8e08ff */
[----:B------:R-:W-:Y:S01]  /*0f60*/  PRMT R29, R36, 0x7610, R29 ;  /* 0x00007610241d7816 */ /* 0x000fe2000000001d */
[C---:B------:R-:W-:Y:S01]  /*0f70*/  FMUL.FTZ R32, R37.reuse, R32 ;  /* 0x0000002025207220 */ /* 0x040fe20000410000 */
[C---:B------:R-:W-:Y:S01]  /*0f80*/  FMUL.FTZ R25, R37.reuse, R25 ;  /* 0x0000001925197220 */ /* 0x040fe20000410000 */
[----:B------:R-:W-:Y:S01]  /*0f90*/  FMUL.FTZ R28, R37, R28 ;  /* 0x0000001c251c7220 */ /* 0x000fe20000410000 */
[----:B------:R-:W-:Y:S02]  /*0fa0*/  F2FP.F16.F32.PACK_AB R24, R24, R27 ;  /* 0x0000001b1818723e */ /* 0x000fe400000000ff */
[----:B------:R-:W-:-:S02]  /*0fb0*/  F2FP.F16.F32.PACK_AB R19, R19, R32 ;  /* 0x000000201313723e */ /* 0x000fc400000000ff */
[----:B------:R-:W-:Y:S02]  /*0fc0*/  PRMT R27, R24, 0x7632, R27 ;  /* 0x00007632181b7816 */ /* 0x000fe4000000001b */
[----:B------:R-:W-:Y:S01]  /*0fd0*/  F2FP.F16.F32.PACK_AB R25, R25, R28 ;  /* 0x0000001c1919723e */ /* 0x000fe200000000ff */
        /* <DEDUP_REMOVED lines=36> */
[----:B------:R-:W-:Y:S01]  /*1220*/  F2FP.F16.F32.PACK_AB R34, R37, R34 ;  /* 0x000000222522723e */ /* 0x000fe200000000ff */
        /* <DEDUP_REMOVED lines=132> */
.L_x_190:
        /* <DEDUP_REMOVED lines=9> */
.L_x_1965:


//--------------------- .text._Z20kDequantizeBlockwiseI6__halfLi512ELi64ELi8ELi0EEvPfPhS1_PT_ii --------------------------
	.section	.text._Z20kDequantizeBlockwiseI6__halfLi512ELi64ELi8ELi0EEvPfPhS1_PT_ii,"ax",@progbits
	.align	128
        .global         _Z20kDequantizeBlockwiseI6__halfLi512ELi64ELi8ELi0EEvPfPhS1_PT_ii
        .type           _Z20kDequantizeBlockwiseI6__halfLi512ELi64ELi8ELi0EEvPfPhS1_PT_ii,@function
        .size           _Z20kDequantizeBlockwiseI6__halfLi512ELi64ELi8ELi0EEvPfPhS1_PT_ii,(.L_x_1966 - _Z20kDequantizeBlockwiseI6__halfLi512ELi64ELi8ELi0EEvPfPhS1_PT_ii)
        .other          _Z20kDequantizeBlockwiseI6__halfLi512ELi64ELi8ELi0EEvPfPhS1_PT_ii,@"STO_CUDA_ENTRY STV_DEFAULT"
_Z20kDequantizeBlockwiseI6__halfLi512ELi64ELi8ELi0EEvPfPhS1_PT_ii:
.text._Z20kDequantizeBlockwiseI6__halfLi512ELi64ELi8ELi0EEvPfPhS1_PT_ii:
        /* <DEDUP_REMOVED lines=13> */
.L_x_191:
        /* <DEDUP_REMOVED lines=138> */
[----:B------:R-:W-:Y:S01]  /*0970*/  F2FP.F16.F32.PACK_AB R24, R24, R33 ;  /* 0x000000211818723e */ /* 0x000fe200000000ff */
[C---:B---3--:R-:W-:Y:S01]  /*0980*/  FMUL.FTZ R37, R32.reuse, R37 ;  /* 0x0000002520257220 */ /* 0x048fe20000410000 */
[C---:B----4-:R-:W-:Y:S01]  /*0990*/  FMUL.FTZ R18, R32.reuse, R25 ;  /* 0x0000001920127220 */ /* 0x050fe20000410000 */
[----:B-----5:R-:W-:-:S04]  /*09a0*/  FMUL.FTZ R27, R32, R27 ;  /* 0x0000001b201b7220 */ /* 0x020fc80000410000 */
[----:B------:R-:W-:Y:S01]  /*09b0*/  F2FP.F16.F32.PACK_AB R37, R18, R37 ;  /* 0x000000251225723e */ /* 0x000fe200000000ff */
[----:B-1----:R-:W-:Y:S01]  /*09c0*/  FMUL.FTZ R16, R32, R19 ;  /* 0x0000001320107220 */ /* 0x002fe20000410000 */
[----:B------:R-:W-:Y:S01]  /*09d0*/  PRMT R18, R24, 0x7632, R18 ;  /* 0x0000763218127816 */ /* 0x000fe20000000012 */
[----:B------:R-:W-:-:S03]  /*09e0*/  FMUL.FTZ R17, R32, R17 ;  /* 0x0000001120117220 */ /* 0x000fc60000410000 */
[----:B------:R-:W-:Y:S01]  /*09f0*/  F2FP.F16.F32.PACK_AB R27, R16, R27 ;  /* 0x0000001b101b723e */ /* 0x000fe200000000ff */
[----:B------:R-:W-:Y:S01]  /*0a00*/  FMUL.FTZ R32, R32, R21 ;  /* 0x0000001520207220 */ /* 0x000fe20000410000 */
[----:B------:R-:W-:Y:S01]  /*0a10*/  PRMT R19, R37, 0x7632, R19 ;  /* 0x0000763225137816 */ /* 0x000fe20000000013 */
[----:B------:R-:W-:Y:S01]  /*0a20*/  STS.U16 [R31], R24 ;  /* 0x000000181f007388 */ /* 0x000fe20000000400 */
[----:B------:R-:W-:Y:S02]  /*0a30*/  PRMT R20, R27, 0x7632, R20 ;  /* 0x000076321b147816 */ /* 0x000fe40000000014 */
[----:B------:R-:W-:Y:S01]  /*0a40*/  F2FP.F16.F32.PACK_AB R17, R32, R17 ;  /* 0x000000112011723e */ /* 0x000fe200000000ff */
        /* <DEDUP_REMOVED lines=54> */
.L_x_192:
        /* <DEDUP_REMOVED lines=13> */
.L_x_1966:


//--------------------- .text._Z20kDequantizeBlockwiseI6__halfLi512ELi64ELi8ELi1EEvPfPhS1_PT_ii --------------------------
	.section	.text._Z20kDequantizeBlockwiseI6__halfLi512ELi64ELi8ELi1EEvPfPhS1_PT_ii,"ax",@progbits
	.align	128
        .global         _Z20kDequantizeBlockwiseI6__halfLi512ELi64ELi8ELi1EEvPfPhS1_PT_ii
        .type           _Z20kDequantizeBlockwiseI6__halfLi512ELi64ELi8ELi1EEvPfPhS1_PT_ii,@function
        .size           _Z20kDequantizeBlockwiseI6__halfLi512ELi64ELi8ELi1EEvPfPhS1_PT_ii,(.L_x_1967 - _Z20kDequantizeBlockwiseI6__halfLi512ELi64ELi8ELi1EEvPfPhS1_PT_ii)
        .other          _Z20kDequantizeBlockwiseI6__halfLi512ELi64ELi8ELi1EEvPfPhS1_PT_ii,@"STO_CUDA_ENTRY STV_DEFAULT"
_Z20kDequantizeBlockwiseI6__halfLi512ELi64ELi8ELi1EEvPfPhS1_PT_ii:
.text._Z20kDequantizeBlockwiseI6__halfLi512ELi64ELi8ELi1EEvPfPhS1_PT_ii:
        /* <DEDUP_REMOVED lines=34> */
.L_x_193:
        /* <DEDUP_REMOVED lines=242> */
[----:B0-----:R-:W-:-:S03]  /*1140*/  F2FP.F16.F32.PACK_AB R19, R23, R30 ;  /* 0x0000001e1713723e */ /* 0x001fc600000000ff */
        /* <DEDUP_REMOVED lines=27> */
[----:B------:R-:W-:-:S02]  /*1300*/  F2FP.F16.F32.PACK_AB R19, R34, R19 ;  /* 0x000000132213723e */ /* 0x000fc400000000ff */
[----:B------:R-:W-:Y:S02]  /*1310*/  LEA R25, R25, UR5, 0x1 ;  /* 0x0000000519197c11 */ /* 0x000fe4000f8e08ff */
[----:B------:R-:W-:Y:S02]  /*1320*/  F2FP.F16.F32.PACK_AB R15, R28, R15 ;  /* 0x0000000f1c0f723e */ /* 0x000fe400000000ff */
        /* <DEDUP_REMOVED lines=19> */
[----:B------:R-:W-:Y:S02]  /*1460*/  F2FP.F16.F32.PACK_AB R11, R26, R11 ;  /* 0x0000000b1a0b723e */ /* 0x000fe400000000ff */
        /* <DEDUP_REMOVED lines=16> */
[----:B--2---:R-:W-:Y:S01]  /*1570*/  F2FP.F16.F32.PACK_AB R15, R36, R31 ;  /* 0x0000001f240f723e */ /* 0x004fe200000000ff */
        /* <DEDUP_REMOVED lines=21> */
[----:B------:R-:W-:-:S02]  /*16d0*/  F2FP.F16.F32.PACK_AB R16, R37, R16 ;  /* 0x000000102510723e */ /* 0x000fc400000000ff */
[----:B------:R-:W-:Y:S01]  /*16e0*/  LEA R23, R23, UR5, 0x1 ;  /* 0x0000000517177c11 */ /* 0x000fe2000f8e08ff */
[----:B------:R0:W-:Y:S01]  /*16f0*/  STS.U16 [R31+0xc], R15 ;  /* 0x00000c0f1f007388 */ /* 0x0001e20000000400 */
[----:B------:R-:W-:-:S03]  /*1700*/  PRMT R20, R16, 0x7632, R20 ;  /* 0x0000763210147816 */ /* 0x000fc60000000014 */
[----:B------:R-:W-:Y:S01]  /*1710*/  STS.U16 [R28+0xe], R18 ;  /* 0x00000e121c007388 */ /* 0x000fe20000000400 */
[----:B------:R-:W-:-:S03]  /*1720*/  F2FP.F16.F32.PACK_AB R14, R14, R27 ;  /* 0x0000001b0e0e723e */ /* 0x000fc600000000ff */
[----:B------:R1:W-:Y:S01]  /*1730*/  STS.U16 [R23+0x10], R16 ;  /* 0x0000101017007388 */ /* 0x0003e20000000400 */
[----:B------:R-:W-:Y:S02]  /*1740*/  LEA R30, R30, UR5, 0x1 ;  /* 0x000000051e1e7c11 */ /* 0x000fe4000f8e08ff */
[----:B------:R-:W-:Y:S02]  /*1750*/  F2FP.F16.F32.PACK_AB R22, R35, R22 ;  /* 0x000000162316723e */ /* 0x000fe400000000ff */
        /* <DEDUP_REMOVED lines=140> */
.L_x_194:
        /* <DEDUP_REMOVED lines=14> */
.L_x_1967:


//--------------------- .text._Z23kQuantizeBlockwiseSmallI13__nv_bfloat16Li64ELi2EEvPfPT_S1_PhS1_ii --------------------------
	.section	.text._Z23kQuantizeBlockwiseSmallI13__nv_bfloat16Li64ELi2EEvPfPT_S1_PhS1_ii,"ax",@progbits
	.align	128
        .global         _Z23kQuantizeBlockwiseSmallI13__nv_bfloat16Li64ELi2EEvPfPT_S1_PhS1_ii
        .type           _Z23kQuantizeBlockwiseSmallI13__nv_bfloat16Li64ELi2EEvPfPT_S1_PhS1_ii,@function
        .size           _Z23kQuantizeBlockwiseSmallI13__nv_bfloat16Li64ELi2EEvPfPT_S1_PhS1_ii,(.L_x_1968 - _Z23kQuantizeBlockwiseSmallI13__nv_bfloat16Li64ELi2EEvPfPT_S1_PhS1_ii)
        .other          _Z23kQuantizeBlockwiseSmallI13__nv_bfloat16Li64ELi2EEvPfPT_S1_PhS1_ii,@"STO_CUDA_ENTRY STV_DEFAULT"
_Z23kQuantizeBlockwiseSmallI13__nv_bfloat16Li64ELi2EEvPfPT_S1_PhS1_ii:
.text._Z23kQuantizeBlockwiseSmallI13__nv_bfloat16Li64ELi2EEvPfPT_S1_PhS1_ii:
[----:B------:R-:W-:Y:S01]  /*0000*/  LDC R1, c[0x0][0x37c] ;  /* 0x0000df00ff017b82 */ /* 0x000fe20000000800 */
[----:B------:R-:W0:Y:S01]  /*0010*/  S2R R0, SR_TID.X ;  /* 0x0000000000007919 */ /* 0x000e220000002100 */
[----:B------:R-:W1:Y:S01]  /*0020*/  LDCU UR10, c[0x0][0x3ac] ;  /* 0x00007580ff0a77ac */ /* 0x000e620008000800 */
[----:B------:R-:W-:Y:S01]  /*0030*/  PRMT R11, RZ, 0x7610, R11 ;  /* 0x00007610ff0b7816 */ /* 0x000fe2000000000b */
[----:B------:R-:W2:Y:S01]  /*0040*/  S2R R4, SR_CTAID.X ;  /* 0x0000000000047919 */ /* 0x000ea20000002500 */
[----:B------:R-:W3:Y:S01]  /*0050*/  LDCU.64 UR4, c[0x0][0x388] ;  /* 0x00007100ff0477ac */ /* 0x000ee20008000a00 */
[----:B------:R-:W-:Y:S01]  /*0060*/  PRMT R10, RZ, 0x7610, R10 ;  /* 0x00007610ff0a7816 */ /* 0x000fe2000000000a */
[----:B------:R-:W4:Y:S01]  /*0070*/  LDCU.64 UR8, c[0x0][0x358] ;  /* 0x00006b00ff0877ac */ /* 0x000f220008000a00 */
[----:B0-----:R-:W-:Y:S02]  /*0080*/  IMAD.SHL.U32 R3, R0, 0x2, RZ ;  /* 0x0000000200037824 */ /* 0x001fe400078e00ff */
[----:B--2---:R-:W-:-:S03]  /*0090*/  IMAD.SHL.U32 R2, R4, 0x40, RZ ;  /* 0x0000004004027824 */ /* 0x004fc600078e00ff */
[----:B------:R-:W-:-:S04]  /*00a0*/  LOP3.LUT R5, R3, 0x7c0, RZ, 0xc0, !PT ;  /* 0x000007c003057812 */ /* 0x000fc800078ec0ff */
[----:B------:R-:W-:Y:S02]  /*00b0*/  LOP3.LUT R5, R5, 0x1f, R0, 0xf8, !PT ;  /* 0x0000001f05057812 */ /* 0x000fe400078ef800 */
[C---:B-1----:R-:W-:Y:S01]  /*00c0*/  IADD3 R3, PT, PT, -R2.reuse, UR10, RZ ;  /* 0x0000000a02037c10 */ /* 0x042fe2000fffe1ff */
[----:B------:R-:W-:Y:S01]  /*00d0*/  BAR.SYNC.DEFER_BLOCKING 0x0 ;  /* 0x0000000000007b1d */ /* 0x000fe20000010000 */
[----:B------:R-:W-:Y:S01]  /*00e0*/  IADD3 R9, P2, PT, R2, R5, RZ ;  /* 0x0000000502097210 */ /* 0x000fe20007f5e0ff */
[----:B------:R-:W-:Y:S01]  /*00f0*/  VIADD R7, R5, 0x20 ;  /* 0x0000002005077836 */ /* 0x000fe20000000000 */
[----:B------:R-:W-:-:S04]  /*0100*/  VIMNMX R6, PT, PT, R3, 0x40, PT ;  /* 0x0000004003067848 */ /* 0x000fc80003fe0100 */
[-C--:B------:R-:W-:Y:S02]  /*0110*/  ISETP.GE.AND P1, PT, R5, R6.reuse, PT ;  /* 0x000000060500720c */ /* 0x080fe40003f26270 */
[----:B------:R-:W-:Y:S02]  /*0120*/  ISETP.GE.AND P0, PT, R7, R6, PT ;  /* 0x000000060700720c */ /* 0x000fe40003f06270 */
[----:B------:R-:W-:Y:S02]  /*0130*/  LEA.HI.X.SX32 R6, R2, RZ, 0x1, P2 ;  /* 0x000000ff02067211 */ /* 0x000fe400010f0eff */
[----:B---3--:R-:W-:-:S04]  /*0140*/  LEA R8, P2, R9, UR4, 0x1 ;  /* 0x0000000409087c11 */ /* 0x008fc8000f8408ff */
[----:B------:R-:W-:-:S05]  /*0150*/  LEA.HI.X R9, R9, UR5, R6, 0x1, P2 ;  /* 0x0000000509097c11 */ /* 0x000fca00090f0c06 */
[----:B----4-:R-:W2:Y:S04]  /*0160*/  @!P1 LDG.E.U16.CONSTANT R11, desc[UR8][R8.64] ;  /* 0x00000008080b9981 */ /* 0x010ea8000c1e9500 */
[----:B------:R-:W3:Y:S01]  /*0170*/  @!P0 LDG.E.U16.CONSTANT R10, desc[UR8][R8.64+0x40] ;  /* 0x00004008080a8981 */ /* 0x000ee2000c1e9500 */
[----:B------:R-:W0:Y:S01]  /*0180*/  S2UR UR7, SR_CgaCtaId ;  /* 0x00000000000779c3 */ /* 0x000e220000008800 */
[----:B------:R-:W-:Y:S01]  /*0190*/  UMOV UR5, 0x400 ;  /* 0x0000040000057882 */ /* 0x000fe20000000000 */
[----:B------:R-:W-:Y:S01]  /*01a0*/  BSSY.RECONVERGENT B0, `(.L_x_195) ;  /* 0x0000031000007945 */ /* 0x000fe20003800200 */
[----:B------:R-:W1:Y:S01]  /*01b0*/  S2R R6, SR_LANEID ;  /* 0x0000000000067919 */ /* 0x000e620000000000 */
[----:B------:R-:W-:Y:S02]  /*01c0*/  UIADD3 UR4, UPT, UPT, UR5, 0xb0, URZ ;  /* 0x000000b005047890 */ /* 0x000fe4000fffe0ff */
[----:B0-----:R-:W-:-:S02]  /*01d0*/  ULEA UR6, UR7, UR5, 0x18 ;  /* 0x0000000507067291 */ /* 0x001fc4000f8ec0ff */
[----:B------:R-:W-:-:S04]  /*01e0*/  ULEA UR4, UR7, UR4, 0x18 ;  /* 0x0000000407047291 */ /* 0x000fc8000f8ec0ff */
[C---:B-1----:R-:W-:Y:S02]  /*01f0*/  LEA R12, R6.reuse, UR6, 0x1 ;  /* 0x00000006060c7c11 */ /* 0x042fe4000f8e08ff */
[C---:B------:R-:W-:Y:S02]  /*0200*/  LEA R13, R6.reuse, UR6, 0x2 ;  /* 0x00000006060d7c11 */ /* 0x040fe4000f8e10ff */
[----:B------:R-:W-:Y:S01]  /*0210*/  ISETP.GT.AND P0, PT, R6, 0x1e, PT ;  /* 0x0000001e0600780c */ /* 0x000fe20003f04270 */
[----:B--2---:R0:W-:Y:S04]  /*0220*/  STS.U16 [R12], R11 ;  /* 0x0000000b0c007388 */ /* 0x0041e80000000400 */
[----:B---3--:R1:W-:Y:S01]  /*0230*/  STS.U16 [R12+0x40], R10 ;  /* 0x0000400a0c007388 */ /* 0x0083e20000000400 */
[----:B------:R-:W-:-:S03]  /*0240*/  NOP ;  /* 0x0000000000007918 */ /* 0x000fc60000000000 */
[----:B------:R-:W2:Y:S01]  /*0250*/  LDS R13, [R13] ;  /* 0x000000000d0d7984 */ /* 0x000ea20000000800 */
[----:B0-----:R-:W-:-:S04]  /*0260*/  SHF.R.U32.HI R11, RZ, 0x5, R0 ;  /* 0x00000005ff0b7819 */ /* 0x001fc80000011600 */
[----:B-1----:R-:W-:Y:S02]  /*0270*/  LEA R12, R11, UR4, 0x2 ;  /* 0x000000040b0c7c11 */ /* 0x002fe4000f8e10ff */
[C---:B--2---:R-:W-:Y:S01]  /*0280*/  PRMT R7, R13.reuse, 0x7632, R7 ;  /* 0x000076320d077816 */ /* 0x044fe20000000007 */
[----:B------:R-:W-:-:S04]  /*0290*/  IMAD.U32 R14, R13, 0x10000, RZ ;  /* 0x000100000d0e7824 */ /* 0x000fc800078e00ff */
[----:B------:R-:W-:-:S05]  /*02a0*/  IMAD.U32 R7, R7, 0x10000, RZ ;  /* 0x0001000007077824 */ /* 0x000fca00078e00ff */
[----:B------:R-:W-:-:S05]  /*02b0*/  FMNMX3.FTZ R15, |R14|, -3.40282346638528859812e+38, |R7|, !PT ;  /* 0xff7fffff0e0f7876 */ /* 0x000fca0007810607 */
        /* <DEDUP_REMOVED lines=15> */
[----:B------:R-:W-:Y:S02]  /*03b0*/  LOP3.LUT R8, R0, 0x1f, RZ, 0xc0, !PT ;  /* 0x0000001f00087812 */ /* 0x000fe400078ec0ff */
[----:B------:R-:W-:Y:S01]  /*03c0*/  ISETP.GT.AND P0, PT, R6, 0xf, PT ;  /* 0x0000000f0600780c */ /* 0x000fe20003f04270 */
[----:B------:R-:W0:Y:S01]  /*03d0*/  SHFL.DOWN PT, R10, R15, 0x10, 0x1f ;  /* 0x0a001f000f0a7f89 */ /* 0x000e2200000e0000 */
[----:B------:R-:W-:Y:S02]  /*03e0*/  ISETP.NE.AND P2, PT, R8, RZ, PT ;  /* 0x000000ff0800720c */ /* 0x000fe40003f45270 */
[----:B0-----:R-:W-:-:S09]  /*03f0*/  FSETP.GEU.FTZ.AND P1, PT, R15, R10, PT ;  /* 0x0000000a0f00720b */ /* 0x001fd20003f3e000 */
[----:B------:R-:W-:Y:S02]  /*0400*/  @!P0 FSEL R15, R10, R15, !P1 ;  /* 0x0000000f0a0f8208 */ /* 0x000fe40004800000 */
[----:B------:R-:W-:Y:S05]  /*0410*/  @P2 BRA `(.L_x_196) ;  /* 0x0000000000242947 */ /* 0x000fea0003800000 */
[----:B------:R-:W-:-:S05]  /*0420*/  IMAD R8, R11, 0x40, R2 ;  /* 0x000000400b087824 */ /* 0x000fca00078e0202 */
[----:B------:R-:W-:-:S13]  /*0430*/  ISETP.GE.AND P0, PT, R8, UR10, PT ;  /* 0x0000000a08007c0c */ /* 0x000fda000bf06270 */
[----:B------:R-:W0:Y:S01]  /*0440*/  @!P0 LDC.64 R8, c[0x0][0x390] ;  /* 0x0000e400ff088b82 */ /* 0x000e220000000a00 */
[----:B------:R-:W1:Y:S01]  /*0450*/  @!P0 MUFU.RCP R13, R15 ;  /* 0x0000000f000d8308 */ /* 0x000e620000001000 */
[----:B------:R-:W-:Y:S01]  /*0460*/  @!P0 IMAD.IADD R11, R11, 0x1, R4 ;  /* 0x000000010b0b8824 */ /* 0x000fe200078e0204 */
[----:B-1----:R1:W-:Y:S04]  /*0470*/  @!P0 STS [R12], R13 ;  /* 0x0000000d0c008388 */ /* 0x0023e80000000800 */
[----:B------:R1:W-:Y:S01]  /*0480*/  @P0 STS [R12], RZ ;  /* 0x000000ff0c000388 */ /* 0x0003e20000000800 */
[----:B0-----:R-:W-:-:S05]  /*0490*/  @!P0 IMAD.WIDE.U32 R8, R11, 0x4, R8 ;  /* 0x000000040b088825 */ /* 0x001fca00078e0008 */
[----:B------:R1:W-:Y:S02]  /*04a0*/  @!P0 STG.E desc[UR8][R8.64], R15 ;  /* 0x0000000f08008986 */ /* 0x0003e4000c101908 */
.L_x_196:
[----:B------:R-:W-:Y:S05]  /*04b0*/  BSYNC.RECONVERGENT B0 ;  /* 0x0000000000007941 */ /* 0x000fea0003800200 */
.L_x_195:
[----:B------:R-:W-:Y:S01]  /*04c0*/  BAR.SYNC.DEFER_BLOCKING 0x0 ;  /* 0x0000000000007b1d */ /* 0x000fe20000010000 */
[----:B------:R-:W-:-:S05]  /*04d0*/  LOP3.LUT R4, R0, 0x3e0, RZ, 0xc0, !PT ;  /* 0x000003e000047812 */ /* 0x000fca00078ec0ff */
[----:B------:R-:W-:Y:S01]  /*04e0*/  BSSY.RECONVERGENT B0, `(.L_x_197) ;  /* 0x000002b000007945 */ /* 0x000fe20003800200 */
[----:B-1----:R-:W0:Y:S02]  /*04f0*/  LDS R12, [R12] ;  /* 0x000000000c0c7984 */ /* 0x002e240000000800 */
[----:B0-----:R-:W-:-:S05]  /*0500*/  FMUL.FTZ R14, R14, R12 ;  /* 0x0000000c0e0e7220 */ /* 0x001fca0000410000 */
[----:B------:R-:W-:-:S13]  /*0510*/  FSETP.GT.FTZ.AND P0, PT, R14, 0.039790149778127670288, PT ;  /* 0x3d22faff0e00780b */ /* 0x000fda0003f14000 */
[----:B------:R-:W-:Y:S05]  /*0520*/  @!P0 BRA `(.L_x_198) ;  /* 0x0000000000508947 */ /* 0x000fea0003800000 */
[----:B------:R-:W-:-:S13]  /*0530*/  FSETP.GT.FTZ.AND P0, PT, R14, 0.38931253552436828613, PT ;  /* 0x3ec753f90e00780b */ /* 0x000fda0003f14000 */
[----:B------:R-:W-:Y:S05]  /*0540*/  @!P0 BRA `(.L_x_199) ;  /* 0x0000000000248947 */ /* 0x000fea0003800000 */
[----:B------:R-:W-:-:S13]  /*0550*/  FSETP.GT.FTZ.AND P2, PT, R14, 0.64278692007064819336, PT ;  /* 0x3f248daf0e00780b */ /* 0x000fda0003f54000 */
[----:B------:R-:W-:Y:S01]  /*0560*/  @P2 IMAD.MOV.U32 R8, RZ, RZ, 0xf ;  /* 0x0000000fff082424 */ /* 0x000fe200078e00ff */
[C---:B------:R-:W-:Y:S01]  /*0570*/  @P2 FSETP.GT.FTZ.AND P0, PT, R14.reuse, 0.86147838830947875977, PT ;  /* 0x3f5c89d90e00280b */ /* 0x040fe20003f14000 */
[----:B------:R-:W-:Y:S01]  /*0580*/  @!P2 IMAD.MOV.U32 R9, RZ, RZ, 0xd ;  /* 0x0000000dff09a424 */ /* 0x000fe200078e00ff */
[----:B------:R-:W-:Y:S02]  /*0590*/  @!P2 FSETP.GT.FTZ.AND P1, PT, R14, 0.50166338682174682617, PT ;  /* 0x3f006d030e00a80b */ /* 0x000fe40003f34000 */
[----:B------:R-:W-:Y:S02]  /*05a0*/  @P2 SEL R8, R8, 0xe, P0 ;  /* 0x0000000e08082807 */ /* 0x000fe40000000000 */
[----:B------:R-:W-:-:S04]  /*05b0*/  @!P2 SEL R9, R9, 0xc, P1 ;  /* 0x0000000c0909a807 */ /* 0x000fc80000800000 */
[----:B------:R-:W-:Y:S01]  /*05c0*/  @!P2 PRMT R8, R9, 0x7610, R8 ;  /* 0x000076100908a816 */ /* 0x000fe20000000008 */
[----:B------:R-:W-:Y:S06]  /*05d0*/  BRA `(.L_x_200) ;  /* 0x00000000006c7947 */ /* 0x000fec0003800000 */
.L_x_199:
[----:B------:R-:W-:-:S13]  /*05e0*/  FSETP.GT.FTZ.AND P2, PT, R14, 0.20352125167846679688, PT ;  /* 0x3e5067e00e00780b */ /* 0x000fda0003f54000 */
[----:B------:R-:W-:Y:S01]  /*05f0*/  @P2 IMAD.MOV.U32 R8, RZ, RZ, 0xb ;  /* 0x0000000bff082424 */ /* 0x000fe200078e00ff */
[C---:B------:R-:W-:Y:S01]  /*0600*/  @P2 FSETP.GT.FTZ.AND P0, PT, R14.reuse, 0.29201376438140869141, PT ;  /* 0x3e9582d40e00280b */ /* 0x040fe20003f14000 */
[----:B------:R-:W-:Y:S01]  /*0610*/  @!P2 IMAD.MOV.U32 R9, RZ, RZ, 0x9 ;  /* 0x00000009ff09a424 */ /* 0x000fe200078e00ff */
[----:B------:R-:W-:Y:S02]  /*0620*/  @!P2 FSETP.GT.FTZ.AND P1, PT, R14, 0.12025525420904159546, PT ;  /* 0x3df648630e00a80b */ /* 0x000fe40003f34000 */
[----:B------:R-:W-:Y:S02]  /*0630*/  @P2 SEL R8, R8, 0xa, P0 ;  /* 0x0000000a08082807 */ /* 0x000fe40000000000 */
[----:B------:R-:W-:-:S04]  /*0640*/  @!P2 SEL R9, R9, 0x8, P1 ;  /* 0x000000080909a807 */ /* 0x000fc80000800000 */
[----:B------:R-:W-:Y:S01]  /*0650*/  @!P2 PRMT R8, R9, 0x7610, R8 ;  /* 0x000076100908a816 */ /* 0x000fe20000000008 */
[----:B------:R-:W-:Y:S06]  /*0660*/  BRA `(.L_x_200) ;  /* 0x0000000000487947 */ /* 0x000fec0003800000 */
.L_x_198:
[----:B------:R-:W-:-:S13]  /*0670*/  FSETP.GT.FTZ.AND P0, PT, R14, -0.33967941999435424805, PT ;  /* 0xbeadea760e00780b */ /* 0x000fda0003f14000 */
[----:B------:R-:W-:Y:S05]  /*0680*/  @!P0 BRA `(.L_x_201) ;  /* 0x0000000000248947 */ /* 0x000fea0003800000 */
[----:B------:R-:W-:-:S13]  /*0690*/  FSETP.GT.FTZ.AND P2, PT, R14, -0.13791173696517944336, PT ;  /* 0xbe0d38bc0e00780b */ /* 0x000fda0003f54000 */
[----:B------:R-:W-:Y:S01]  /*06a0*/  @P2 IMAD.MOV.U32 R8, RZ, RZ, 0x7 ;  /* 0x00000007ff082424 */ /* 0x000fe200078e00ff */
[C---:B------:R-:W-:Y:S01]  /*06b0*/  @P2 FSETP.GT.FTZ.AND P0, PT, R14.reuse, -0.045525018125772476196, PT ;  /* 0xbd3a78710e00280b */ /* 0x040fe20003f14000 */
[----:B------:R-:W-:Y:S01]  /*06c0*/  @!P2 IMAD.MOV.U32 R9, RZ, RZ, 0x5 ;  /* 0x00000005ff09a424 */ /* 0x000fe200078e00ff */
[----:B------:R-:W-:Y:S02]  /*06d0*/  @!P2 FSETP.GT.FTZ.AND P1, PT, R14, -0.23460739850997924805, PT ;  /* 0xbe703cec0e00a80b */ /* 0x000fe40003f34000 */
[----:B------:R-:W-:Y:S02]  /*06e0*/  @P2 SEL R8, R8, 0x6, P0 ;  /* 0x0000000608082807 */ /* 0x000fe40000000000 */
[----:B------:R-:W-:-:S04]  /*06f0*/  @!P2 SEL R9, R9, 0x4, P1 ;  /* 0x000000040909a807 */ /* 0x000fc80000800000 */
[----:B------:R-:W-:Y:S01]  /*0700*/  @!P2 PRMT R8, R9, 0x7610, R8 ;  /* 0x000076100908a816 */ /* 0x000fe20000000008 */
[----:B------:R-:W-:Y:S06]  /*0710*/  BRA `(.L_x_200) ;  /* 0x00000000001c7947 */ /* 0x000fec0003800000 */
.L_x_201:
[----:B------:R-:W-:-:S13]  /*0720*/  FSETP.GT.FTZ.AND P2, PT, R14, -0.61063289642333984375, PT ;  /* 0xbf1c52700e00780b */ /* 0x000fda0003f54000 */
[----:B------:R-:W-:Y:S01]  /*0730*/  @P2 IMAD.MOV.U32 R8, RZ, RZ, 0x3 ;  /* 0x00000003ff082424 */ /* 0x000fe200078e00ff */
[C---:B------:R-:W-:Y:S02]  /*0740*/  @P2 FSETP.GT.FTZ.AND P0, PT, R14.reuse, -0.459995269775390625, PT ;  /* 0xbeeb84800e00280b */ /* 0x040fe40003f14000 */
[----:B------:R-:W-:Y:S02]  /*0750*/  @!P2 FSETP.GT.FTZ.AND P1, PT, R14, -0.84809643030166625977, PT ;  /* 0xbf591cd90e00a80b */ /* 0x000fe40003f34000 */
[----:B------:R-:W-:Y:S02]  /*0760*/  @P2 SEL R8, R8, 0x2, P0 ;  /* 0x0000000208082807 */ /* 0x000fe40000000000 */
[----:B------:R-:W-:-:S04]  /*0770*/  @!P2 SEL R9, RZ, 0x1, !P1 ;  /* 0x00000001ff09a807 */ /* 0x000fc80004800000 */
[----:B------:R-:W-:-:S07]  /*0780*/  @!P2 PRMT R8, R9, 0x7610, R8 ;  /* 0x000076100908a816 */ /* 0x000fce0000000008 */
.L_x_200:
[----:B------:R-:W-:Y:S05]  /*0790*/  BSYNC.RECONVERGENT B0 ;  /* 0x0000000000007941 */ /* 0x000fea0003800200 */
.L_x_197:
[----:B------:R-:W-:Y:S01]  /*07a0*/  FMUL.FTZ R7, R7, R12 ;  /* 0x0000000c07077220 */ /* 0x000fe20000410000 */
[----:B------:R-:W-:Y:S04]  /*07b0*/  BSSY.RECONVERGENT B0, `(.L_x_202) ;  /* 0x0000029000007945 */ /* 0x000fe80003800200 */
        /* <DEDUP_REMOVED lines=13> */
.L_x_204:
        /* <DEDUP_REMOVED lines=9> */
.L_x_203:
        /* <DEDUP_REMOVED lines=11> */
.L_x_206:
[----:B------:R-:W-:-:S13]  /*09d0*/  FSETP.GT.FTZ.AND P2, PT, R7, -0.61063289642333984375, PT ;  /* 0xbf1c52700700780b */ /* 0x000fda0003f54000 */
[----:B------:R-:W-:Y:S01]  /*09e0*/  @P2 IMAD.MOV.U32 R9, RZ, RZ, 0x3 ;  /* 0x00000003ff092424 */ /* 0x000fe200078e00ff */
[C---:B------:R-:W-:Y:S02]  /*09f0*/  @P2 FSETP.GT.FTZ.AND P0, PT, R7.reuse, -0.459995269775390625, PT ;  /* 0xbeeb84800700280b */ /* 0x040fe40003f14000 */
[----:B------:R-:W-:Y:S02]  /*0a00*/  @!P2 FSETP.GT.FTZ.AND P1, PT, R7, -0.84809643030166625977, PT ;  /* 0xbf591cd90700a80b */ /* 0x000fe40003f34000 */
[----:B------:R-:W-:Y:S02]  /*0a10*/  @P2 SEL R7, R9, 0x2, P0 ;  /* 0x0000000209072807 */ /* 0x000fe40000000000 */
[----:B------:R-:W-:-:S04]  /*0a20*/  @!P2 SEL R9, RZ, 0x1, !P1 ;  /* 0x00000001ff09a807 */ /* 0x000fc80004800000 */
[----:B------:R-:W-:-:S07]  /*0a30*/  @!P2 PRMT R7, R9, 0x7610, R7 ;  /* 0x000076100907a816 */ /* 0x000fce0000000007 */
.L_x_205:
[----:B------:R-:W-:Y:S05]  /*0a40*/  BSYNC.RECONVERGENT B0 ;  /* 0x0000000000007941 */ /* 0x000fea0003800200 */
.L_x_202:
[----:B------:R-:W-:Y:S01]  /*0a50*/  BAR.SYNC.DEFER_BLOCKING 0x0 ;  /* 0x0000000000007b1d */ /* 0x000fe20000010000 */
[----:B------:R-:W-:Y:S01]  /*0a60*/  ISETP.NE.AND P0, PT, R0, RZ, PT ;  /* 0x000000ff0000720c */ /* 0x000fe20003f05270 */
[----:B------:R-:W-:Y:S01]  /*0a70*/  UIADD3 UR4, UPT, UPT, UR5, 0x80, URZ ;  /* 0x0000008005047890 */ /* 0x000fe2000fffe0ff */
[----:B------:R-:W-:Y:S01]  /*0a80*/  IMAD.SHL.U32 R8, R8, 0x10, RZ ;  /* 0x0000001008087824 */ /* 0x000fe200078e00ff */
[----:B------:R-:W-:Y:S01]  /*0a90*/  SHF.R.S32.HI R2, RZ, 0x1, R2 ;  /* 0x00000001ff027819 */ /* 0x000fe20000011402 */
[----:B------:R-:W-:Y:S01]  /*0aa0*/  IMAD.IADD R4, R5, 0x1, -R4 ;  /* 0x0000000105047824 */ /* 0x000fe200078e0a04 */
[----:B------:R-:W-:Y:S02]  /*0ab0*/  ULEA UR4, UR7, UR4, 0x18 ;  /* 0x0000000407047291 */ /* 0x000fe4000f8ec0ff */
[----:B------:R-:W-:Y:S01]  /*0ac0*/  LOP3.LUT R7, R7, R8, RZ, 0xfc, !PT ;  /* 0x0000000807077212 */ /* 0x000fe200078efcff */
[----:B------:R-:W0:Y:S01]  /*0ad0*/  LDCU.64 UR10, c[0x0][0x398] ;  /* 0x00007300ff0a77ac */ /* 0x000e220008000a00 */
[----:B------:R-:W-:-:S04]  /*0ae0*/  SHF.R.S32.HI R5, RZ, 0x1f, R2 ;  /* 0x0000001fff057819 */ /* 0x000fc80000011402 */
[----:B------:R-:W-:-:S05]  /*0af0*/  @!P0 VIADD R3, R3, 0x1 ;  /* 0x0000000103038836 */ /* 0x000fca0000000000 */
[----:B------:R-:W-:-:S04]  /*0b00*/  @!P0 LEA.HI R3, R3, R3, RZ, 0x1 ;  /* 0x0000000303038211 */ /* 0x000fc800078f08ff */
[----:B------:R-:W-:Y:S01]  /*0b10*/  @!P0 SHF.R.S32.HI R3, RZ, 0x1, R3 ;  /* 0x00000001ff038819 */ /* 0x000fe20000011403 */
[----:B------:R-:W-:Y:S01]  /*0b20*/  STS.U8 [R6+UR4], R7 ;  /* 0x0000000706007988 */ /* 0x000fe20008000004 */
[----:B------:R-:W-:Y:S02]  /*0b30*/  NOP ;  /* 0x0000000000007918 */ /* 0x000fe40000000000 */
[----:B------:R-:W-:Y:S01]  /*0b40*/  @!P0 VIMNMX R0, PT, PT, R3, 0x20, PT ;  /* 0x0000002003008848 */ /* 0x000fe20003fe0100 */
[----:B------:R-:W-:Y:S01]  /*0b50*/  LDS.U8 R9, [R6+UR4] ;  /* 0x0000000406097984 */ /* 0x000fe20008000000 */
[----:B0-----:R-:W-:-:S03]  /*0b60*/  IADD3 R2, P1, P2, R2, UR10, R4 ;  /* 0x0000000a02027c10 */ /* 0x001fc6000fa3e004 */
[----:B------:R-:W-:Y:S01]  /*0b70*/  @!P0 STS [UR6+0xa0], R0 ;  /* 0x0000a000ff008988 */ /* 0x000fe20008000806 */
[----:B------:R-:W-:Y:S06]  /*0b80*/  BAR.SYNC.DEFER_BLOCKING 0x0 ;  /* 0x0000000000007b1d */ /* 0x000fec0000010000 */
[----:B------:R-:W0:Y:S02]  /*0b90*/  LDS R3, [UR6+0xa0] ;  /* 0x0000a006ff037984 */ /* 0x000e240008000800 */
[----:B0-----:R-:W-:Y:S02]  /*0ba0*/  ISETP.GE.AND P0, PT, R4, R3, PT ;  /* 0x000000030400720c */ /* 0x001fe40003f06270 */
[----:B------:R-:W-:-:S11]  /*0bb0*/  IADD3.X R3, PT, PT, R5, UR11, RZ, P1, P2 ;  /* 0x0000000b05037c10 */ /* 0x000fd60008fe44ff */
[----:B------:R-:W-:Y:S05]  /*0bc0*/  @P0 EXIT ;  /* 0x000000000000094d */ /* 0x000fea0003800000 */
[----:B------:R-:W-:Y:S01]  /*0bd0*/  STG.E.U8 desc[UR8][R2.64], R9 ;  /* 0x0000000902007986 */ /* 0x000fe2000c101108 */
[----:B------:R-:W-:Y:S05]  /*0be0*/  EXIT ;  /* 0x000000000000794d */ /* 0x000fea0003800000 */
.L_x_207:
        /* <DEDUP_REMOVED lines=9> */
.L_x_1968:


//--------------------- .text._Z23kQuantizeBlockwiseSmallIfLi64ELi2EEvPfPT_S0_PhS0_ii --------------------------
	.section	.text._Z23kQuantizeBlockwiseSmallIfLi64ELi2EEvPfPT_S0_PhS0_ii,"ax",@progbits
	.align	128
        .global         _Z23kQuantizeBlockwiseSmallIfLi64ELi2EEvPfPT_S0_PhS0_ii
        .type           _Z23kQuantizeBlockwiseSmallIfLi64ELi2EEvPfPT_S0_PhS0_ii,@function
        .size           _Z23kQuantizeBlockwiseSmallIfLi64ELi2EEvPfPT_S0_PhS0_ii,(.L_x_1969 - _Z23kQuantizeBlockwiseSmallIfLi64ELi2EEvPfPT_S0_PhS0_ii)
        .other          _Z23kQuantizeBlockwiseSmallIfLi64ELi2EEvPfPT_S0_PhS0_ii,@"STO_CUDA_ENTRY STV_DEFAULT"
_Z23kQuantizeBlockwiseSmallIfLi64ELi2EEvPfPT_S0_PhS0_ii:
.text._Z23kQuantizeBlockwiseSmallIfLi64ELi2EEvPfPT_S0_PhS0_ii:
[----:B------:R-:W-:Y:S01]  /*0000*/  LDC R1, c[0x0][0x37c] ;  /* 0x0000df00ff017b82 */ /* 0x000fe20000000800 */
[----:B------:R-:W0:Y:S01]  /*0010*/  S2R R0, SR_TID.X ;  /* 0x0000000000007919 */ /* 0x000e220000002100 */
[----:B------:R-:W1:Y:S01]  /*0020*/  LDCU UR10, c[0x0][0x3ac] ;  /* 0x00007580ff0a77ac */ /* 0x000e620008000800 */
[----:B------:R-:W-:Y:S01]  /*0030*/  IMAD.MOV.U32 R9, RZ, RZ, RZ ;  /* 0x000000ffff097224 */ /* 0x000fe200078e00ff */
[----:B------:R-:W2:Y:S01]  /*0040*/  S2R R6, SR_CTAID.X ;  /* 0x0000000000067919 */ /* 0x000ea20000002500 */
[----:B------:R-:W3:Y:S01]  /*0050*/  LDCU.64 UR4, c[0x0][0x388] ;  /* 0x00007100ff0477ac */ /* 0x000ee20008000a00 */
[----:B------:R-:W-:Y:S01]  /*0060*/  IMAD.MOV.U32 R10, RZ, RZ, RZ ;  /* 0x000000ffff0a7224 */ /* 0x000fe200078e00ff */
        /* <DEDUP_REMOVED lines=15> */
[----:B----4-:R-:W2:Y:S04]  /*0160*/  @!P1 LDG.E.CONSTANT R9, desc[UR8][R2.64] ;  /* 0x0000000802099981 */ /* 0x010ea8000c1e9900 */
[----:B------:R-:W3:Y:S01]  /*0170*/  @!P0 LDG.E.CONSTANT R10, desc[UR8][R2.64+0x80] ;  /* 0x00008008020a8981 */ /* 0x000ee2000c1e9900 */
        /* <DEDUP_REMOVED lines=10> */
[----:B--2---:R0:W-:Y:S04]  /*0220*/  STS [R11], R9 ;  /* 0x000000090b007388 */ /* 0x0041e80000000800 */
[----:B---3--:R-:W-:Y:S01]  /*0230*/  STS [R11+0x80], R10 ;  /* 0x0000800a0b007388 */ /* 0x008fe20000000800 */
[----:B------:R-:W-:-:S03]  /*0240*/  NOP ;  /* 0x0000000000007918 */ /* 0x000fc60000000000 */
[----:B------:R1:W2:Y:S01]  /*0250*/  LDS.64 R2, [R12] ;  /* 0x000000000c027984 */ /* 0x0002a20000000a00 */
[----:B0-----:R-:W-:-:S04]  /*0260*/  LOP3.LUT R9, R0, 0x1f, RZ, 0xc0, !PT ;  /* 0x0000001f00097812 */ /* 0x001fc800078ec0ff */
[----:B------:R-:W-:Y:S02]  /*0270*/  ISETP.NE.AND P2, PT, R9, RZ, PT ;  /* 0x000000ff0900720c */ /* 0x000fe40003f45270 */
[----:B------:R-:W-:-:S04]  /*0280*/  SHF.R.U32.HI R9, RZ, 0x5, R0 ;  /* 0x00000005ff097819 */ /* 0x000fc80000011600 */
[----:B-1----:R-:W-:Y:S02]  /*0290*/  LEA R12, R9, UR4, 0x2 ;  /* 0x00000004090c7c11 */ /* 0x002fe4000f8e10ff */
[----:B--2---:R-:W-:-:S05]  /*02a0*/  FMNMX3.FTZ R13, |R2|, -3.40282346638528859812e+38, |R3|, !PT ;  /* 0xff7fffff020d7876 */ /* 0x004fca0007810603 */
        /* <DEDUP_REMOVED lines=18> */
[----:B------:R-:W-:Y:S01]  /*03d0*/  @!P0 FSEL R13, R10, R13, !P1 ;  /* 0x0000000d0a0d8208 */ /* 0x000fe20004800000 */
[----:B------:R-:W-:Y:S06]  /*03e0*/  @P2 BRA `(.L_x_209) ;  /* 0x0000000000242947 */ /* 0x000fec0003800000 */
        /* <DEDUP_REMOVED lines=9> */
.L_x_209:
[----:B------:R-:W-:Y:S05]  /*0480*/  BSYNC.RECONVERGENT B0 ;  /* 0x0000000000007941 */ /* 0x000fea0003800200 */
.L_x_208:
[----:B------:R-:W-:Y:S06]  /*0490*/  BAR.SYNC.DEFER_BLOCKING 0x0 ;  /* 0x0000000000007b1d */ /* 0x000fec0000010000 */
[----:B------:R-:W-:Y:S01]  /*04a0*/  BSSY.RECONVERGENT B0, `(.L_x_210) ;  /* 0x000002c000007945 */ /* 0x000fe20003800200 */
[----:B-1----:R-:W0:Y:S02]  /*04b0*/  LDS R12, [R12] ;  /* 0x000000000c0c7984 */ /* 0x002e240000000800 */
[----:B0-----:R-:W-:Y:S01]  /*04c0*/  FMUL.FTZ R6, R2, R12 ;  /* 0x0000000c02067220 */ /* 0x001fe20000410000 */
[----:B------:R-:W-:-:S04]  /*04d0*/  LOP3.LUT R2, R0, 0x3e0, RZ, 0xc0, !PT ;  /* 0x000003e000027812 */ /* 0x000fc800078ec0ff */
        /* <DEDUP_REMOVED lines=13> */
.L_x_212:
        /* <DEDUP_REMOVED lines=9> */
.L_x_211:
        /* <DEDUP_REMOVED lines=11> */
.L_x_214:
[----:B------:R-:W-:-:S13]  /*06f0*/  FSETP.GT.FTZ.AND P2, PT, R6, -0.61063289642333984375, PT ;  /* 0xbf1c52700600780b */ /* 0x000fda0003f54000 */
[----:B------:R-:W-:Y:S01]  /*0700*/  @P2 IMAD.MOV.U32 R9, RZ, RZ, 0x3 ;  /* 0x00000003ff092424 */ /* 0x000fe200078e00ff */
[C---:B------:R-:W-:Y:S02]  /*0710*/  @P2 FSETP.GT.FTZ.AND P0, PT, R6.reuse, -0.459995269775390625, PT ;  /* 0xbeeb84800600280b */ /* 0x040fe40003f14000 */
[----:B------:R-:W-:Y:S02]  /*0720*/  @!P2 FSETP.GT.FTZ.AND P1, PT, R6, -0.84809643030166625977, PT ;  /* 0xbf591cd90600a80b */ /* 0x000fe40003f34000 */
[----:B------:R-:W-:Y:S02]  /*0730*/  @P2 SEL R6, R9, 0x2, P0 ;  /* 0x0000000209062807 */ /* 0x000fe40000000000 */
[----:B------:R-:W-:-:S04]  /*0740*/  @!P2 SEL R9, RZ, 0x1, !P1 ;  /* 0x00000001ff09a807 */ /* 0x000fc80004800000 */
[----:B------:R-:W-:-:S07]  /*0750*/  @!P2 PRMT R6, R9, 0x7610, R6 ;  /* 0x000076100906a816 */ /* 0x000fce0000000006 */
.L_x_213:
[----:B------:R-:W-:Y:S05]  /*0760*/  BSYNC.RECONVERGENT B0 ;  /* 0x0000000000007941 */ /* 0x000fea0003800200 */
.L_x_210:
        /* <DEDUP_REMOVED lines=15> */
.L_x_217:
        /* <DEDUP_REMOVED lines=9> */
.L_x_216:
        /* <DEDUP_REMOVED lines=11> */
.L_x_219:
[----:B------:R-:W-:-:S13]  /*09a0*/  FSETP.GT.FTZ.AND P2, PT, R3, -0.61063289642333984375, PT ;  /* 0xbf1c52700300780b */ /* 0x000fda0003f54000 */
[----:B------:R-:W-:Y:S01]  /*09b0*/  @P2 IMAD.MOV.U32 R9, RZ, RZ, 0x3 ;  /* 0x00000003ff092424 */ /* 0x000fe200078e00ff */
[C---:B------:R-:W-:Y:S02]  /*09c0*/  @P2 FSETP.GT.FTZ.AND P0, PT, R3.reuse, -0.459995269775390625, PT ;  /* 0xbeeb84800300280b */ /* 0x040fe40003f14000 */
[----:B------:R-:W-:Y:S02]  /*09d0*/  @!P2 FSETP.GT.FTZ.AND P1, PT, R3, -0.84809643030166625977, PT ;  /* 0xbf591cd90300a80b */ /* 0x000fe40003f34000 */
[----:B------:R-:W-:Y:S02]  /*09e0*/  @P2 SEL R3, R9, 0x2, P0 ;  /* 0x0000000209032807 */ /* 0x000fe40000000000 */
[----:B------:R-:W-:-:S04]  /*09f0*/  @!P2 SEL R9, RZ, 0x1, !P1 ;  /* 0x00000001ff09a807 */ /* 0x000fc80004800000 */
[----:B------:R-:W-:-:S07]  /*0a00*/  @!P2 PRMT R3, R9, 0x7610, R3 ;  /* 0x000076100903a816 */ /* 0x000fce0000000003 */
.L_x_218:
[----:B------:R-:W-:Y:S05]  /*0a10*/  BSYNC.RECONVERGENT B0 ;  /* 0x0000000000007941 */ /* 0x000fea0003800200 */
.L_x_215:
        /* <DEDUP_REMOVED lines=13> */
[----:B------:R1:W-:Y:S03]  /*0af0*/  STS.U8 [R8+UR4], R3 ;  /* 0x0000000308007988 */ /* 0x0003e60008000004 */
[----:B------:R-:W-:Y:S01]  /*0b00*/  @!P0 VIMNMX R0, PT, PT, R5, 0x20, PT ;  /* 0x0000002005008848 */ /* 0x000fe20003fe0100 */
[----:B------:R-:W-:Y:S01]  /*0b10*/  NOP ;  /* 0x0000000000007918 */ /* 0x000fe20000000000 */
[----:B------:R-:W-:Y:S01]  /*0b20*/  LDS.U8 R5, [R8+UR4] ;  /* 0x0000000408057984 */ /* 0x000fe20008000000 */
[----:B0-----:R-:W-:-:S03]  /*0b30*/  IADD3 R2, P1, P2, R4, UR10, R7 ;  /* 0x0000000a04027c10 */ /* 0x001fc6000fa3e007 */
[----:B------:R-:W-:Y:S01]  /*0b40*/  @!P0 STS [UR6+0x120], R0 ;  /* 0x00012000ff008988 */ /* 0x000fe20008000806 */
[----:B-1----:R-:W-:Y:S01]  /*0b50*/  IADD3.X R3, PT, PT, R9, UR11, RZ, P1, P2 ;  /* 0x0000000b09037c10 */ /* 0x002fe20008fe44ff */
[----:B------:R-:W-:Y:S06]  /*0b60*/  BAR.SYNC.DEFER_BLOCKING 0x0 ;  /* 0x0000000000007b1d */ /* 0x000fec0000010000 */
[----:B------:R-:W0:Y:S02]  /*0b70*/  LDS R6, [UR6+0x120] ;  /* 0x00012006ff067984 */ /* 0x000e240008000800 */
[----:B0-----:R-:W-:-:S13]  /*0b80*/  ISETP.GE.AND P0, PT, R7, R6, PT ;  /* 0x000000060700720c */ /* 0x001fda0003f06270 */
[----:B------:R-:W-:Y:S05]  /*0b90*/  @P0 EXIT ;  /* 0x000000000000094d */ /* 0x000fea0003800000 */
[----:B------:R-:W-:Y:S01]  /*0ba0*/  STG.E.U8 desc[UR8][R2.64], R5 ;  /* 0x0000000502007986 */ /* 0x000fe2000c101108 */
[----:B------:R-:W-:Y:S05]  /*0bb0*/  EXIT ;  /* 0x000000000000794d */ /* 0x000fea0003800000 */
.L_x_220:
        /* <DEDUP_REMOVED lines=12> */
.L_x_1969:


//--------------------- .text._Z23kQuantizeBlockwiseSmallI6__halfLi64ELi2EEvPfPT_S1_PhS1_ii --------------------------
	.section	.text._Z23kQuantizeBlockwiseSmallI6__halfLi64ELi2EEvPfPT_S1_PhS1_ii,"ax",@progbits
	.align	128
        .global         _Z23kQuantizeBlockwiseSmallI6__halfLi64ELi2EEvPfPT_S1_PhS1_ii
        .type           _Z23kQuantizeBlockwiseSmallI6__halfLi64ELi2EEvPfPT_S1_PhS1_ii,@function
        .size           _Z23kQuantizeBlockwiseSmallI6__halfLi64ELi2EEvPfPT_S1_PhS1_ii,(.L_x_1970 - _Z23kQuantizeBlockwiseSmallI6__halfLi64ELi2EEvPfPT_S1_PhS1_ii)
        .other          _Z23kQuantizeBlockwiseSmallI6__halfLi64ELi2EEvPfPT_S1_PhS1_ii,@"STO_CUDA_ENTRY STV_DEFAULT"
_Z23kQuantizeBlockwiseSmallI6__halfLi64ELi2EEvPfPT_S1_PhS1_ii:
.text._Z23kQuantizeBlockwiseSmallI6__halfLi64ELi2EEvPfPT_S1_PhS1_ii:
        /* <DEDUP_REMOVED lines=39> */
[----:B-1----:R-:W-:Y:S01]  /*0270*/  LEA R12, R11, UR4, 0x2 ;  /* 0x000000040b0c7c11 */ /* 0x002fe2000f8e10ff */
[--C-:B--2---:R-:W-:Y:S02]  /*0280*/  HADD2.F32 R14, -RZ, R13.reuse.H0_H0 ;  /* 0x2000000dff0e7230 */ /* 0x104fe40000004100 */
[----:B------:R-:W-:-:S05]  /*0290*/  HADD2.F32 R7, -RZ, R13.H1_H1 ;  /* 0x3000000dff077230 */ /* 0x000fca0000004100 */
        /* <DEDUP_REMOVED lines=32> */
.L_x_222:
[----:B------:R-:W-:Y:S05]  /*04a0*/  BSYNC.RECONVERGENT B0 ;  /* 0x0000000000007941 */ /* 0x000fea0003800200 */
.L_x_221:
        /* <DEDUP_REMOVED lines=18> */
.L_x_225:
        /* <DEDUP_REMOVED lines=9> */
.L_x_224:
        /* <DEDUP_REMOVED lines=11> */
.L_x_227:
[----:B------:R-:W-:-:S13]  /*0710*/  FSETP.GT.FTZ.AND P2, PT, R14, -0.61063289642333984375, PT ;  /* 0xbf1c52700e00780b */ /* 0x000fda0003f54000 */
[----:B------:R-:W-:Y:S01]  /*0720*/  @P2 IMAD.MOV.U32 R8, RZ, RZ, 0x3 ;  /* 0x00000003ff082424 */ /* 0x000fe200078e00ff */
[C---:B------:R-:W-:Y:S02]  /*0730*/  @P2 FSETP.GT.FTZ.AND P0, PT, R14.reuse, -0.459995269775390625, PT ;  /* 0xbeeb84800e00280b */ /* 0x040fe40003f14000 */
[----:B------:R-:W-:Y:S02]  /*0740*/  @!P2 FSETP.GT.FTZ.AND P1, PT, R14, -0.84809643030166625977, PT ;  /* 0xbf591cd90e00a80b */ /* 0x000fe40003f34000 */
[----:B------:R-:W-:Y:S02]  /*0750*/  @P2 SEL R8, R8, 0x2, P0 ;  /* 0x0000000208082807 */ /* 0x000fe40000000000 */
[----:B------:R-:W-:-:S04]  /*0760*/  @!P2 SEL R9, RZ, 0x1, !P1 ;  /* 0x00000001ff09a807 */ /* 0x000fc80004800000 */
[----:B------:R-:W-:-:S07]  /*0770*/  @!P2 PRMT R8, R9, 0x7610, R8 ;  /* 0x000076100908a816 */ /* 0x000fce0000000008 */
.L_x_226:
[----:B------:R-:W-:Y:S05]  /*0780*/  BSYNC.RECONVERGENT B0 ;  /* 0x0000000000007941 */ /* 0x000fea0003800200 */
.L_x_223:
        /* <DEDUP_REMOVED lines=15> */
.L_x_230:
        /* <DEDUP_REMOVED lines=9> */
.L_x_229:
        /* <DEDUP_REMOVED lines=11> */
.L_x_232:
[----:B------:R-:W-:-:S13]  /*09c0*/  FSETP.GT.FTZ.AND P2, PT, R7, -0.61063289642333984375, PT ;  /* 0xbf1c52700700780b */ /* 0x000fda0003f54000 */
[----:B------:R-:W-:Y:S01]  /*09d0*/  @P2 IMAD.MOV.U32 R9, RZ, RZ, 0x3 ;  /* 0x00000003ff092424 */ /* 0x000fe200078e00ff */
[C---:B------:R-:W-:Y:S02]  /*09e0*/  @P2 FSETP.GT.FTZ.AND P0, PT, R7.reuse, -0.459995269775390625, PT ;  /* 0xbeeb84800700280b */ /* 0x040fe40003f14000 */
[----:B------:R-:W-:Y:S02]  /*09f0*/  @!P2 FSETP.GT.FTZ.AND P1, PT, R7, -0.84809643030166625977, PT ;  /* 0xbf591cd90700a80b */ /* 0x000fe40003f34000 */
[----:B------:R-:W-:Y:S02]  /*0a00*/  @P2 SEL R7, R9, 0x2, P0 ;  /* 0x0000000209072807 */ /* 0x000fe40000000000 */
[----:B------:R-:W-:-:S04]  /*0a10*/  @!P2 SEL R9, RZ, 0x1, !P1 ;  /* 0x00000001ff09a807 */ /* 0x000fc80004800000 */
[----:B------:R-:W-:-:S07]  /*0a20*/  @!P2 PRMT R7, R9, 0x7610, R7 ;  /* 0x000076100907a816 */ /* 0x000fce0000000007 */
.L_x_231:
[----:B------:R-:W-:Y:S05]  /*0a30*/  BSYNC.RECONVERGENT B0 ;  /* 0x0000000000007941 */ /* 0x000fea0003800200 */
.L_x_228:
        /* <DEDUP_REMOVED lines=26> */
.L_x_233:
        /* <DEDUP_REMOVED lines=10> */
.L_x_1970:


//--------------------- .text._Z23kQuantizeBlockwiseSmallI13__nv_bfloat16Li64ELi1EEvPfPT_S1_PhS1_ii --------------------------
	.section	.text._Z23kQuantizeBlockwiseSmallI13__nv_bfloat16Li64ELi1EEvPfPT_S1_PhS1_ii,"ax",@progbits
	.align	128
        .global         _Z23kQuantizeBlockwiseSmallI13__nv_bfloat16Li64ELi1EEvPfPT_S1_PhS1_ii
        .type           _Z23kQuantizeBlockwiseSmallI13__nv_bfloat16Li64ELi1EEvPfPT_S1_PhS1_ii,@function
        .size           _Z23kQuantizeBlockwiseSmallI13__nv_bfloat16Li64ELi1EEvPfPT_S1_PhS1_ii,(.L_x_1971 - _Z23kQuantizeBlockwiseSmallI13__nv_bfloat16Li64ELi1EEvPfPT_S1_PhS1_ii)
        .other          _Z23kQuantizeBlockwiseSmallI13__nv_bfloat16Li64ELi1EEvPfPT_S1_PhS1_ii,@"STO_CUDA_ENTRY STV_DEFAULT"
_Z23kQuantizeBlockwiseSmallI13__nv_bfloat16Li64ELi1EEvPfPT_S1_PhS1_ii:
.text._Z23kQuantizeBlockwiseSmallI13__nv_bfloat16Li64ELi1EEvPfPT_S1_PhS1_ii:
        /* <DEDUP_REMOVED lines=75> */
.L_x_235:
[----:B------:R-:W-:Y:S05]  /*04b0*/  BSYNC.RECONVERGENT B0 ;  /* 0x0000000000007941 */ /* 0x000fea0003800200 */
.L_x_234:
[----:B------:R-:W-:Y:S01]  /*04c0*/  BAR.SYNC.DEFER_BLOCKING 0x0 ;  /* 0x0000000000007b1d */ /* 0x000fe20000010000 */
[----:B------:R-:W-:-:S05]  /*04d0*/  LOP3.LUT R4, R0, 0x3e0, RZ, 0xc0, !PT ;  /* 0x000003e000047812 */ /* 0x000fca00078ec0ff */
[----:B------:R-:W-:Y:S01]  /*04e0*/  BSSY.RECONVERGENT B0, `(.L_x_236) ;  /* 0x000001d000007945 */ /* 0x000fe20003800200 */
[----:B-1----:R-:W0:Y:S02]  /*04f0*/  LDS R12, [R12] ;  /* 0x000000000c0c7984 */ /* 0x002e240000000800 */
[----:B0-----:R-:W-:-:S05]  /*0500*/  FMUL.FTZ R14, R14, R12 ;  /* 0x0000000c0e0e7220 */ /* 0x001fca0000410000 */
[C---:B------:R-:W-:Y:S02]  /*0510*/  FSETP.GT.FTZ.AND P1, PT, |R14|.reuse, 0.2916666567325592041, PT ;  /* 0x3e9555550e00780b */ /* 0x040fe40003f34200 */
[----:B------:R-:W-:-:S04]  /*0520*/  FSETP.GEU.FTZ.AND P0, PT, R14, RZ, PT ;  /* 0x000000ff0e00720b */ /* 0x000fc80003f1e000 */
[----:B------:R-:W-:-:S07]  /*0530*/  SEL R8, RZ, 0x8, P0 ;  /* 0x00000008ff087807 */ /* 0x000fce0000000000 */
[----:B------:R-:W-:Y:S05]  /*0540*/  @!P1 BRA `(.L_x_237) ;  /* 0x0000000000309947 */ /* 0x000fea0003800000 */
[----:B------:R-:W-:-:S13]  /*0550*/  FSETP.GT.FTZ.AND P0, PT, |R14|, 0.58333301544189453125, PT ;  /* 0x3f1555500e00780b */ /* 0x000fda0003f14200 */
[----:B------:R-:W-:Y:S05]  /*0560*/  @!P0 BRA `(.L_x_238) ;  /* 0x0000000000148947 */ /* 0x000fea0003800000 */
[----:B------:R-:W-:-:S13]  /*0570*/  FSETP.GT.FTZ.AND P0, PT, |R14|, 0.8333333134651184082, PT ;  /* 0x3f5555550e00780b */ /* 0x000fda0003f14200 */
[C---:B------:R-:W-:Y:S02]  /*0580*/  @P0 VIADD R9, R8.reuse, 0x3 ;  /* 0x0000000308090836 */ /* 0x040fe40000000000 */
[----:B------:R-:W-:-:S05]  /*0590*/  @!P0 VIADD R8, R8, 0x2 ;  /* 0x0000000208088836 */ /* 0x000fca0000000000 */
[----:B------:R-:W-:Y:S01]  /*05a0*/  @!P0 PRMT R9, R8, 0x7610, R9 ;  /* 0x0000761008098816 */ /* 0x000fe20000000009 */
[----:B------:R-:W-:Y:S06]  /*05b0*/  BRA `(.L_x_239) ;  /* 0x00000000003c7947 */ /* 0x000fec0003800000 */
.L_x_238:
[----:B------:R-:W-:-:S13]  /*05c0*/  FSETP.GT.FTZ.AND P0, PT, |R14|, 0.4166666865348815918, PT ;  /* 0x3ed555560e00780b */ /* 0x000fda0003f14200 */
[C---:B------:R-:W-:Y:S02]  /*05d0*/  @P0 VIADD R9, R8.reuse, 0x5 ;  /* 0x0000000508090836 */ /* 0x040fe40000000000 */
[----:B------:R-:W-:-:S05]  /*05e0*/  @!P0 VIADD R8, R8, 0x4 ;  /* 0x0000000408088836 */ /* 0x000fca0000000000 */
[----:B------:R-:W-:Y:S01]  /*05f0*/  @!P0 PRMT R9, R8, 0x7610, R9 ;  /* 0x0000761008098816 */ /* 0x000fe20000000009 */
[----:B------:R-:W-:Y:S06]  /*0600*/  BRA `(.L_x_239) ;  /* 0x0000000000287947 */ /* 0x000fec0003800000 */
.L_x_237:
[----:B------:R-:W-:-:S13]  /*0610*/  FSETP.GT.FTZ.AND P0, PT, |R14|, 0.0859375, PT ;  /* 0x3db000000e00780b */ /* 0x000fda0003f14200 */
[----:B------:R-:W-:Y:S05]  /*0620*/  @!P0 BRA `(.L_x_240) ;  /* 0x0000000000148947 */ /* 0x000fea0003800000 */
[----:B------:R-:W-:-:S13]  /*0630*/  FSETP.GT.FTZ.AND P0, PT, |R14|, 0.20833332836627960205, PT ;  /* 0x3e5555550e00780b */ /* 0x000fda0003f14200 */
[C---:B------:R-:W-:Y:S02]  /*0640*/  @P0 VIADD R9, R8.reuse, 0x7 ;  /* 0x0000000708090836 */ /* 0x040fe40000000000 */
[----:B------:R-:W-:-:S05]  /*0650*/  @!P0 VIADD R8, R8, 0x6 ;  /* 0x0000000608088836 */ /* 0x000fca0000000000 */
[----:B------:R-:W-:Y:S01]  /*0660*/  @!P0 PRMT R9, R8, 0x7610, R9 ;  /* 0x0000761008098816 */ /* 0x000fe20000000009 */
[----:B------:R-:W-:Y:S06]  /*0670*/  BRA `(.L_x_239) ;  /* 0x00000000000c7947 */ /* 0x000fec0003800000 */
.L_x_240:
[----:B------:R-:W-:-:S13]  /*0680*/  FSETP.GT.FTZ.AND P0, PT, |R14|, 0.0026041700039058923721, PT ;  /* 0x3b2aaab90e00780b */ /* 0x000fda0003f14200 */
[----:B------:R-:W-:-:S05]  /*0690*/  @P0 VIADD R9, R8, 0x1 ;  /* 0x0000000108090836 */ /* 0x000fca0000000000 */
[----:B------:R-:W-:-:S07]  /*06a0*/  @!P0 PRMT R9, R8, 0x7610, R9 ;  /* 0x0000761008098816 */ /* 0x000fce0000000009 */
.L_x_239:
[----:B------:R-:W-:Y:S05]  /*06b0*/  BSYNC.RECONVERGENT B0 ;  /* 0x0000000000007941 */ /* 0x000fea0003800200 */
.L_x_236:
[----:B------:R-:W-:Y:S01]  /*06c0*/  FMUL.FTZ R7, R7, R12 ;  /* 0x0000000c07077220 */ /* 0x000fe20000410000 */
[----:B------:R-:W-:Y:S04]  /*06d0*/  BSSY.RECONVERGENT B0, `(.L_x_241) ;  /* 0x000001b000007945 */ /* 0x000fe80003800200 */
        /* <DEDUP_REMOVED lines=11> */
.L_x_243:
[----:B------:R-:W-:-:S13]  /*0790*/  FSETP.GT.FTZ.AND P0, PT, |R7|, 0.4166666865348815918, PT ;  /* 0x3ed555560700780b */ /* 0x000fda0003f14200 */
[C---:B------:R-:W-:Y:S02]  /*07a0*/  @P0 VIADD R7, R8.reuse, 0x5 ;  /* 0x0000000508070836 */ /* 0x040fe40000000000 */
[----:B------:R-:W-:-:S05]  /*07b0*/  @!P0 VIADD R8, R8, 0x4 ;  /* 0x0000000408088836 */ /* 0x000fca0000000000 */
[----:B------:R-:W-:Y:S01]  /*07c0*/  @!P0 PRMT R7, R8, 0x7610, R7 ;  /* 0x0000761008078816 */ /* 0x000fe20000000007 */
[----:B------:R-:W-:Y:S06]  /*07d0*/  BRA `(.L_x_244) ;  /* 0x0000000000287947 */ /* 0x000fec0003800000 */
.L_x_242:
[----:B------:R-:W-:-:S13]  /*07e0*/  FSETP.GT.FTZ.AND P0, PT, |R7|, 0.0859375, PT ;  /* 0x3db000000700780b */ /* 0x000fda0003f14200 */
[----:B------:R-:W-:Y:S05]  /*07f0*/  @!P0 BRA `(.L_x_245) ;  /* 0x0000000000148947 */ /* 0x000fea0003800000 */
[----:B------:R-:W-:-:S13]  /*0800*/  FSETP.GT.FTZ.AND P0, PT, |R7|, 0.20833332836627960205, PT ;  /* 0x3e5555550700780b */ /* 0x000fda0003f14200 */
[C---:B------:R-:W-:Y:S02]  /*0810*/  @P0 VIADD R7, R8.reuse, 0x7 ;  /* 0x0000000708070836 */ /* 0x040fe40000000000 */
[----:B------:R-:W-:-:S05]  /*0820*/  @!P0 VIADD R8, R8, 0x6 ;  /* 0x0000000608088836 */ /* 0x000fca0000000000 */
[----:B------:R-:W-:Y:S01]  /*0830*/  @!P0 PRMT R7, R8, 0x7610, R7 ;  /* 0x0000761008078816 */ /* 0x000fe20000000007 */
[----:B------:R-:W-:Y:S06]  /*0840*/  BRA `(.L_x_244) ;  /* 0x00000000000c7947 */ /* 0x000fec0003800000 */
.L_x_245:
[----:B------:R-:W-:-:S13]  /*0850*/  FSETP.GT.FTZ.AND P0, PT, |R7|, 0.0026041700039058923721, PT ;  /* 0x3b2aaab90700780b */ /* 0x000fda0003f14200 */
[----:B------:R-:W-:-:S05]  /*0860*/  @P0 VIADD R7, R8, 0x1 ;  /* 0x0000000108070836 */ /* 0x000fca0000000000 */
[----:B------:R-:W-:-:S07]  /*0870*/  @!P0 PRMT R7, R8, 0x7610, R7 ;  /* 0x0000761008078816 */ /* 0x000fce0000000007 */
.L_x_244:
[----:B------:R-:W-:Y:S05]  /*0880*/  BSYNC.RECONVERGENT B0 ;  /* 0x0000000000007941 */ /* 0x000fea0003800200 */
.L_x_241:
        /* <DEDUP_REMOVED lines=26> */
.L_x_246:
        /* <DEDUP_REMOVED lines=13> */
.L_x_1971:


//--------------------- .text._Z23kQuantizeBlockwiseSmallIfLi64ELi1EEvPfPT_S0_PhS0_ii --------------------------
	.section	.text._Z23kQuantizeBlockwiseSmallIfLi64ELi1EEvPfPT_S0_PhS0_ii,"ax",@progbits
	.align	128
        .global         _Z23kQuantizeBlockwiseSmallIfLi64ELi1EEvPfPT_S0_PhS0_ii
        .type           _Z23kQuantizeBlockwiseSmallIfLi64ELi1EEvPfPT_S0_PhS0_ii,@function
        .size           _Z23kQuantizeBlockwiseSmallIfLi64ELi1EEvPfPT_S0_PhS0_ii,(.L_x_1972 - _Z23kQuantizeBlockwiseSmallIfLi64ELi1EEvPfPT_S0_PhS0_ii)
        .other          _Z23kQuantizeBlockwiseSmallIfLi64ELi1EEvPfPT_S0_PhS0_ii,@"STO_CUDA_ENTRY STV_DEFAULT"
_Z23kQuantizeBlockwiseSmallIfLi64ELi1EEvPfPT_S0_PhS0_ii:
.text._Z23kQuantizeBlockwiseSmallIfLi64ELi1EEvPfPT_S0_PhS0_ii:
        /* <DEDUP_REMOVED lines=72> */
.L_x_248:
[----:B------:R-:W-:Y:S05]  /*0480*/  BSYNC.RECONVERGENT B0 ;  /* 0x0000000000007941 */ /* 0x000fea0003800200 */
.L_x_247:
[----:B------:R-:W-:Y:S06]  /*0490*/  BAR.SYNC.DEFER_BLOCKING 0x0 ;  /* 0x0000000000007b1d */ /* 0x000fec0000010000 */
[----:B------:R-:W-:Y:S01]  /*04a0*/  BSSY.RECONVERGENT B0, `(.L_x_249) ;  /* 0x000001e000007945 */ /* 0x000fe20003800200 */
[----:B-1----:R-:W0:Y:S02]  /*04b0*/  LDS R12, [R12] ;  /* 0x000000000c0c7984 */ /* 0x002e240000000800 */
[----:B0-----:R-:W-:Y:S01]  /*04c0*/  FMUL.FTZ R6, R2, R12 ;  /* 0x0000000c02067220 */ /* 0x001fe20000410000 */
[----:B------:R-:W-:-:S04]  /*04d0*/  LOP3.LUT R2, R0, 0x3e0, RZ, 0xc0, !PT ;  /* 0x000003e000027812 */ /* 0x000fc800078ec0ff */
        /* <DEDUP_REMOVED lines=11> */
.L_x_251:
[----:B------:R-:W-:-:S13]  /*0590*/  FSETP.GT.FTZ.AND P0, PT, |R6|, 0.4166666865348815918, PT ;  /* 0x3ed555560600780b */ /* 0x000fda0003f14200 */
[C---:B------:R-:W-:Y:S02]  /*05a0*/  @P0 VIADD R6, R9.reuse, 0x5 ;  /* 0x0000000509060836 */ /* 0x040fe40000000000 */
[----:B------:R-:W-:-:S05]  /*05b0*/  @!P0 VIADD R9, R9, 0x4 ;  /* 0x0000000409098836 */ /* 0x000fca0000000000 */
[----:B------:R-:W-:Y:S01]  /*05c0*/  @!P0 PRMT R6, R9, 0x7610, R6 ;  /* 0x0000761009068816 */ /* 0x000fe20000000006 */
[----:B------:R-:W-:Y:S06]  /*05d0*/  BRA `(.L_x_252) ;  /* 0x0000000000287947 */ /* 0x000fec0003800000 */
.L_x_250:
[----:B------:R-:W-:-:S13]  /*05e0*/  FSETP.GT.FTZ.AND P0, PT, |R6|, 0.0859375, PT ;  /* 0x3db000000600780b */ /* 0x000fda0003f14200 */
[----:B------:R-:W-:Y:S05]  /*05f0*/  @!P0 BRA `(.L_x_253) ;  /* 0x0000000000148947 */ /* 0x000fea0003800000 */
[----:B------:R-:W-:-:S13]  /*0600*/  FSETP.GT.FTZ.AND P0, PT, |R6|, 0.20833332836627960205, PT ;  /* 0x3e5555550600780b */ /* 0x000fda0003f14200 */
[C---:B------:R-:W-:Y:S02]  /*0610*/  @P0 VIADD R6, R9.reuse, 0x7 ;  /* 0x0000000709060836 */ /* 0x040fe40000000000 */
[----:B------:R-:W-:-:S05]  /*0620*/  @!P0 VIADD R9, R9, 0x6 ;  /* 0x0000000609098836 */ /* 0x000fca0000000000 */
[----:B------:R-:W-:Y:S01]  /*0630*/  @!P0 PRMT R6, R9, 0x7610, R6 ;  /* 0x0000761009068816 */ /* 0x000fe20000000006 */
[----:B------:R-:W-:Y:S06]  /*0640*/  BRA `(.L_x_252) ;  /* 0x00000000000c7947 */ /* 0x000fec0003800000 */
.L_x_253:
[----:B------:R-:W-:-:S13]  /*0650*/  FSETP.GT.FTZ.AND P0, PT, |R6|, 0.0026041700039058923721, PT ;  /* 0x3b2aaab90600780b */ /* 0x000fda0003f14200 */
[----:B------:R-:W-:-:S05]  /*0660*/  @P0 VIADD R6, R9, 0x1 ;  /* 0x0000000109060836 */ /* 0x000fca0000000000 */
[----:B------:R-:W-:-:S07]  /*0670*/  @!P0 PRMT R6, R9, 0x7610, R6 ;  /* 0x0000761009068816 */ /* 0x000fce0000000006 */
.L_x_252:
[----:B------:R-:W-:Y:S05]  /*0680*/  BSYNC.RECONVERGENT B0 ;  /* 0x0000000000007941 */ /* 0x000fea0003800200 */
.L_x_249:
        /* <DEDUP_REMOVED lines=13> */
.L_x_256:
[----:B------:R-:W-:-:S13]  /*0760*/  FSETP.GT.FTZ.AND P0, PT, |R3|, 0.4166666865348815918, PT ;  /* 0x3ed555560300780b */ /* 0x000fda0003f14200 */
[C---:B------:R-:W-:Y:S02]  /*0770*/  @P0 VIADD R3, R9.reuse, 0x5 ;  /* 0x0000000509030836 */ /* 0x040fe40000000000 */
[----:B------:R-:W-:-:S05]  /*0780*/  @!P0 VIADD R9, R9, 0x4 ;  /* 0x0000000409098836 */ /* 0x000fca0000000000 */
[----:B------:R-:W-:Y:S01]  /*0790*/  @!P0 PRMT R3, R9, 0x7610, R3 ;  /* 0x0000761009038816 */ /* 0x000fe20000000003 */
[----:B------:R-:W-:Y:S06]  /*07a0*/  BRA `(.L_x_257) ;  /* 0x0000000000287947 */ /* 0x000fec0003800000 */
.L_x_255:
[----:B------:R-:W-:-:S13]  /*07b0*/  FSETP.GT.FTZ.AND P0, PT, |R3|, 0.0859375, PT ;  /* 0x3db000000300780b */ /* 0x000fda0003f14200 */
[----:B------:R-:W-:Y:S05]  /*07c0*/  @!P0 BRA `(.L_x_258) ;  /* 0x0000000000148947 */ /* 0x000fea0003800000 */
[----:B------:R-:W-:-:S13]  /*07d0*/  FSETP.GT.FTZ.AND P0, PT, |R3|, 0.20833332836627960205, PT ;  /* 0x3e5555550300780b */ /* 0x000fda0003f14200 */
[C---:B------:R-:W-:Y:S02]  /*07e0*/  @P0 VIADD R3, R9.reuse, 0x7 ;  /* 0x0000000709030836 */ /* 0x040fe40000000000 */
[----:B------:R-:W-:-:S05]  /*07f0*/  @!P0 VIADD R9, R9, 0x6 ;  /* 0x0000000609098836 */ /* 0x000fca0000000000 */
[----:B------:R-:W-:Y:S01]  /*0800*/  @!P0 PRMT R3, R9, 0x7610, R3 ;  /* 0x0000761009038816 */ /* 0x000fe20000000003 */
[----:B------:R-:W-:Y:S06]  /*0810*/  BRA `(.L_x_257) ;  /* 0x00000000000c7947 */ /* 0x000fec0003800000 */
.L_x_258:
[----:B------:R-:W-:-:S13]  /*0820*/  FSETP.GT.FTZ.AND P0, PT, |R3|, 0.0026041700039058923721, PT ;  /* 0x3b2aaab90300780b */ /* 0x000fda0003f14200 */
[----:B------:R-:W-:-:S05]  /*0830*/  @P0 VIADD R3, R9, 0x1 ;  /* 0x0000000109030836 */ /* 0x000fca0000000000 */
[----:B------:R-:W-:-:S07]  /*0840*/  @!P0 PRMT R3, R9, 0x7610, R3 ;  /* 0x0000761009038816 */ /* 0x000fce0000000003 */
.L_x_257:
[----:B------:R-:W-:Y:S05]  /*0850*/  BSYNC.RECONVERGENT B0 ;  /* 0x0000000000007941 */ /* 0x000fea0003800200 */
.L_x_254:
[----:B------:R-:W-:Y:S01]  /*0860*/  BAR.SYNC.DEFER_BLOCKING 0x0 ;  /* 0x0000000000007b1d */ /* 0x000fe20000010000 */
[----:B------:R-:W-:Y:S01]  /*0870*/  ISETP.NE.AND P0, PT, R0, RZ, PT ;  /* 0x000000ff0000720c */ /* 0x000fe20003f05270 */
[----:B------:R-:W-:Y:S01]  /*0880*/  UIADD3 UR4, UPT, UPT, UR5, 0x100, URZ ;  /* 0x0000010005047890 */ /* 0x000fe2000fffe0ff */
[----:B------:R-:W-:Y:S01]  /*0890*/  IMAD R3, R6, 0x10, R3 ;  /* 0x0000001006037824 */ /* 0x000fe200078e0203 */
[----:B------:R-:W-:Y:S01]  /*08a0*/  SHF.R.S32.HI R4, RZ, 0x1, R4 ;  /* 0x00000001ff047819 */ /* 0x000fe20000011404 */
[----:B------:R-:W-:Y:S01]  /*08b0*/  IMAD.IADD R7, R7, 0x1, -R2 ;  /* 0x0000000107077824 */ /* 0x000fe200078e0a02 */
[----:B------:R-:W-:Y:S01]  /*08c0*/  ULEA UR4, UR7, UR4, 0x18 ;  /* 0x0000000407047291 */ /* 0x000fe2000f8ec0ff */
[----:B------:R-:W0:Y:S01]  /*08d0*/  LDCU.64 UR10, c[0x0][0x398] ;  /* 0x00007300ff0a77ac */ /* 0x000e220008000a00 */
[----:B------:R-:W-:-:S06]  /*08e0*/  SHF.R.S32.HI R9, RZ, 0x1f, R4 ;  /* 0x0000001fff097819 */ /* 0x000fcc0000011404 */
[----:B------:R-:W-:-:S05]  /*08f0*/  @!P0 VIADD R5, R5, 0x1 ;  /* 0x0000000105058836 */ /* 0x000fca0000000000 */
[----:B------:R-:W-:-:S04]  /*0900*/  @!P0 LEA.HI R5, R5, R5, RZ, 0x1 ;  /* 0x0000000505058211 */ /* 0x000fc800078f08ff */
[----:B------:R-:W-:Y:S01]  /*0910*/  @!P0 SHF.R.S32.HI R5, RZ, 0x1, R5 ;  /* 0x00000001ff058819 */ /* 0x000fe20000011405 */
[----:B------:R1:W-:Y:S01]  /*0920*/  STS.U8 [R8+UR4], R3 ;  /* 0x0000000308007988 */ /* 0x0003e20008000004 */
[----:B0-----:R-:W-:Y:S02]  /*0930*/  IADD3 R2, P1, P2, R4, UR10, R7 ;  /* 0x0000000a04027c10 */ /* 0x001fe4000fa3e007 */
[----:B------:R-:W-:Y:S01]  /*0940*/  @!P0 VIMNMX R0, PT, PT, R5, 0x20, PT ;  /* 0x0000002005008848 */ /* 0x000fe20003fe0100 */
[----:B------:R-:W-:Y:S01]  /*0950*/  NOP ;  /* 0x0000000000007918 */ /* 0x000fe20000000000 */
[----:B------:R-:W-:Y:S01]  /*0960*/  LDS.U8 R5, [R8+UR4] ;  /* 0x0000000408057984 */ /* 0x000fe20008000000 */
[----:B-1----:R-:W-:-:S03]  /*0970*/  IADD3.X R3, PT, PT, R9, UR11, RZ, P1, P2 ;  /* 0x0000000b09037c10 */ /* 0x002fc60008fe44ff */
[----:B------:R-:W-:Y:S01]  /*0980*/  @!P0 STS [UR6+0x120], R0 ;  /* 0x00012000ff008988 */ /* 0x000fe20008000806 */
[----:B------:R-:W-:Y:S06]  /*0990*/  BAR.SYNC.DEFER_BLOCKING 0x0 ;  /* 0x0000000000007b1d */ /* 0x000fec0000010000 */
[----:B------:R-:W0:Y:S02]  /*09a0*/  LDS R6, [UR6+0x120] ;  /* 0x00012006ff067984 */ /* 0x000e240008000800 */
[----:B0-----:R-:W-:-:S13]  /*09b0*/  ISETP.GE.AND P0, PT, R7, R6, PT ;  /* 0x000000060700720c */ /* 0x001fda0003f06270 */
[----:B------:R-:W-:Y:S05]  /*09c0*/  @P0 EXIT ;  /* 0x000000000000094d */ /* 0x000fea0003800000 */
[----:B------:R-:W-:Y:S01]  /*09d0*/  STG.E.U8 desc[UR8][R2.64], R5 ;  /* 0x0000000502007986 */ /* 0x000fe2000c101108 */
[----:B------:R-:W-:Y:S05]  /*09e0*/  EXIT ;  /* 0x000000000000794d */ /* 0x000fea0003800000 */
.L_x_259:
        /* <DEDUP_REMOVED lines=9> */
.L_x_1972:


//--------------------- .text._Z23kQuantizeBlockwiseSmallI6__halfLi64ELi1EEvPfPT_S1_PhS1_ii --------------------------
	.section	.text._Z23kQuantizeBlockwiseSmallI6__halfLi64ELi1EEvPfPT_S1_PhS1_ii,"ax",@progbits
	.align	128
        .global         _Z23kQuantizeBlockwiseSmallI6__halfLi64ELi1EEvPfPT_S1_PhS1_ii
        .type           _Z23kQuantizeBlockwiseSmallI6__halfLi64ELi1EEvPfPT_S1_PhS1_ii,@function
        .size           _Z23kQuantizeBlockwiseSmallI6__halfLi64ELi1EEvPfPT_S1_PhS1_ii,(.L_x_1973 - _Z23kQuantizeBlockwiseSmallI6__halfLi64ELi1EEvPfPT_S1_PhS1_ii)
        .other          _Z23kQuantizeBlockwiseSmallI6__halfLi64ELi1EEvPfPT_S1_PhS1_ii,@"STO_CUDA_ENTRY STV_DEFAULT"
_Z23kQuantizeBlockwiseSmallI6__halfLi64ELi1EEvPfPT_S1_PhS1_ii:
.text._Z23kQuantizeBlockwiseSmallI6__halfLi64ELi1EEvPfPT_S1_PhS1_ii:
        /* <DEDUP_REMOVED lines=74> */
.L_x_261:
[----:B------:R-:W-:Y:S05]  /*04a0*/  BSYNC.RECONVERGENT B0 ;  /* 0x0000000000007941 */ /* 0x000fea0003800200 */
.L_x_260:
        /* <DEDUP_REMOVED lines=16> */
.L_x_264:
[----:B------:R-:W-:-:S13]  /*05b0*/  FSETP.GT.FTZ.AND P0, PT, |R14|, 0.4166666865348815918, PT ;  /* 0x3ed555560e00780b */ /* 0x000fda0003f14200 */
[C---:B------:R-:W-:Y:S02]  /*05c0*/  @P0 VIADD R9, R8.reuse, 0x5 ;  /* 0x0000000508090836 */ /* 0x040fe40000000000 */
[----:B------:R-:W-:-:S05]  /*05d0*/  @!P0 VIADD R8, R8, 0x4 ;  /* 0x0000000408088836 */ /* 0x000fca0000000000 */
[----:B------:R-:W-:Y:S01]  /*05e0*/  @!P0 PRMT R9, R8, 0x7610, R9 ;  /* 0x0000761008098816 */ /* 0x000fe20000000009 */
[----:B------:R-:W-:Y:S06]  /*05f0*/  BRA `(.L_x_265) ;  /* 0x0000000000287947 */ /* 0x000fec0003800000 */
.L_x_263:
[----:B------:R-:W-:-:S13]  /*0600*/  FSETP.GT.FTZ.AND P0, PT, |R14|, 0.0859375, PT ;  /* 0x3db000000e00780b */ /* 0x000fda0003f14200 */
[----:B------:R-:W-:Y:S05]  /*0610*/  @!P0 BRA `(.L_x_266) ;  /* 0x0000000000148947 */ /* 0x000fea0003800000 */
[----:B------:R-:W-:-:S13]  /*0620*/  FSETP.GT.FTZ.AND P0, PT, |R14|, 0.20833332836627960205, PT ;  /* 0x3e5555550e00780b */ /* 0x000fda0003f14200 */
[C---:B------:R-:W-:Y:S02]  /*0630*/  @P0 VIADD R9, R8.reuse, 0x7 ;  /* 0x0000000708090836 */ /* 0x040fe40000000000 */
[----:B------:R-:W-:-:S05]  /*0640*/  @!P0 VIADD R8, R8, 0x6 ;  /* 0x0000000608088836 */ /* 0x000fca0000000000 */
[----:B------:R-:W-:Y:S01]  /*0650*/  @!P0 PRMT R9, R8, 0x7610, R9 ;  /* 0x0000761008098816 */ /* 0x000fe20000000009 */
[----:B------:R-:W-:Y:S06]  /*0660*/  BRA `(.L_x_265) ;  /* 0x00000000000c7947 */ /* 0x000fec0003800000 */
.L_x_266:
[----:B------:R-:W-:-:S13]  /*0670*/  FSETP.GT.FTZ.AND P0, PT, |R14|, 0.0026041700039058923721, PT ;  /* 0x3b2aaab90e00780b */ /* 0x000fda0003f14200 */
[----:B------:R-:W-:-:S05]  /*0680*/  @P0 VIADD R9, R8, 0x1 ;  /* 0x0000000108090836 */ /* 0x000fca0000000000 */
[----:B------:R-:W-:-:S07]  /*0690*/  @!P0 PRMT R9, R8, 0x7610, R9 ;  /* 0x0000761008098816 */ /* 0x000fce0000000009 */
.L_x_265:
[----:B------:R-:W-:Y:S05]  /*06a0*/  BSYNC.RECONVERGENT B0 ;  /* 0x0000000000007941 */ /* 0x000fea0003800200 */
.L_x_262:
        /* <DEDUP_REMOVED lines=13> */
.L_x_269:
[----:B------:R-:W-:-:S13]  /*0780*/  FSETP.GT.FTZ.AND P0, PT, |R7|, 0.4166666865348815918, PT ;  /* 0x3ed555560700780b */ /* 0x000fda0003f14200 */
[C---:B------:R-:W-:Y:S02]  /*0790*/  @P0 VIADD R7, R8.reuse, 0x5 ;  /* 0x0000000508070836 */ /* 0x040fe40000000000 */
[----:B------:R-:W-:-:S05]  /*07a0*/  @!P0 VIADD R8, R8, 0x4 ;  /* 0x0000000408088836 */ /* 0x000fca0000000000 */
[----:B------:R-:W-:Y:S01]  /*07b0*/  @!P0 PRMT R7, R8, 0x7610, R7 ;  /* 0x0000761008078816 */ /* 0x000fe20000000007 */
[----:B------:R-:W-:Y:S06]  /*07c0*/  BRA `(.L_x_270) ;  /* 0x0000000000287947 */ /* 0x000fec0003800000 */
.L_x_268:
[----:B------:R-:W-:-:S13]  /*07d0*/  FSETP.GT.FTZ.AND P0, PT, |R7|, 0.0859375, PT ;  /* 0x3db000000700780b */ /* 0x000fda0003f14200 */
[----:B------:R-:W-:Y:S05]  /*07e0*/  @!P0 BRA `(.L_x_271) ;  /* 0x0000000000148947 */ /* 0x000fea0003800000 */
[----:B------:R-:W-:-:S13]  /*07f0*/  FSETP.GT.FTZ.AND P0, PT, |R7|, 0.20833332836627960205, PT ;  /* 0x3e5555550700780b */ /* 0x000fda0003f14200 */
[C---:B------:R-:W-:Y:S02]  /*0800*/  @P0 VIADD R7, R8.reuse, 0x7 ;  /* 0x0000000708070836 */ /* 0x040fe40000000000 */
[----:B------:R-:W-:-:S05]  /*0810*/  @!P0 VIADD R8, R8, 0x6 ;  /* 0x0000000608088836 */ /* 0x000fca0000000000 */
[----:B------:R-:W-:Y:S01]  /*0820*/  @!P0 PRMT R7, R8, 0x7610, R7 ;  /* 0x0000761008078816 */ /* 0x000fe20000000007 */
[----:B------:R-:W-:Y:S06]  /*0830*/  BRA `(.L_x_270) ;  /* 0x00000000000c7947 */ /* 0x000fec0003800000 */
.L_x_271:
[----:B------:R-:W-:-:S13]  /*0840*/  FSETP.GT.FTZ.AND P0, PT, |R7|, 0.0026041700039058923721, PT ;  /* 0x3b2aaab90700780b */ /* 0x000fda0003f14200 */
[----:B------:R-:W-:-:S05]  /*0850*/  @P0 VIADD R7, R8, 0x1 ;  /* 0x0000000108070836 */ /* 0x000fca0000000000 */
[----:B------:R-:W-:-:S07]  /*0860*/  @!P0 PRMT R7, R8, 0x7610, R7 ;  /* 0x0000761008078816 */ /* 0x000fce0000000007 */
.L_x_270:
[----:B------:R-:W-:Y:S05]  /*0870*/  BSYNC.RECONVERGENT B0 ;  /* 0x0000000000007941 */ /* 0x000fea0003800200 */
.L_x_267:
        /* <DEDUP_REMOVED lines=26> */
.L_x_272:
        /* <DEDUP_REMOVED lines=14> */
.L_x_1973:


//--------------------- .text._Z23kQuantizeBlockwiseSmallI13__nv_bfloat16Li32ELi2EEvPfPT_S1_PhS1_ii --------------------------
	.section	.text._Z23kQuantizeBlockwiseSmallI13__nv_bfloat16Li32ELi2EEvPfPT_S1_PhS1_ii,"ax",@progbits
	.align	128
        .global         _Z23kQuantizeBlockwiseSmallI13__nv_bfloat16Li32ELi2EEvPfPT_S1_PhS1_ii
        .type           _Z23kQuantizeBlockwiseSmallI13__nv_bfloat16Li32ELi2EEvPfPT_S1_PhS1_ii,@function
        .size           _Z23kQuantizeBlockwiseSmallI13__nv_bfloat16Li32ELi2EEvPfPT_S1_PhS1_ii,(.L_x_1974 - _Z23kQuantizeBlockwiseSmallI13__nv_bfloat16Li32ELi2EEvPfPT_S1_PhS1_ii)
        .other          _Z23kQuantizeBlockwiseSmallI13__nv_bfloat16Li32ELi2EEvPfPT_S1_PhS1_ii,@"STO_CUDA_ENTRY STV_DEFAULT"
_Z23kQuantizeBlockwiseSmallI13__nv_bfloat16Li32ELi2EEvPfPT_S1_PhS1_ii:
.text._Z23kQuantizeBlockwiseSmallI13__nv_bfloat16Li32ELi2EEvPfPT_S1_PhS1_ii:
[----:B------:R-:W-:Y:S01]  /*0000*/  LDC R1, c[0x0][0x37c] ;  /* 0x0000df00ff017b82 */ /* 0x000fe20000000800 */
[----:B------:R-:W0:Y:S07]  /*0010*/  S2R R0, SR_TID.X ;  /* 0x0000000000007919 */ /* 0x000e2e0000002100 */
[----:B------:R-:W1:Y:S01]  /*0020*/  LDC R3, c[0x0][0x3ac] ;  /* 0x0000eb00ff037b82 */ /* 0x000e620000000800 */
[----:B------:R-:W2:Y:S01]  /*0030*/  LDCU.64 UR4, c[0x0][0x388] ;  /* 0x00007100ff0477ac */ /* 0x000ea20008000a00 */
[----:B------:R-:W-:Y:S01]  /*0040*/  PRMT R16, RZ, 0x7610, R16 ;  /* 0x00007610ff107816 */ /* 0x000fe20000000010 */
[----:B------:R-:W3:Y:S05]  /*0050*/  S2R R6, SR_CTAID.X ;  /* 0x0000000000067919 */ /* 0x000eea0000002500 */
[----:B------:R-:W4:Y:S01]  /*0060*/  LDC.64 R14, c[0x0][0x358] ;  /* 0x0000d600ff0e7b82 */ /* 0x000f220000000a00 */
[----:B0-----:R-:W-:-:S02]  /*0070*/  IMAD.SHL.U32 R2, R0, 0x2, RZ ;  /* 0x0000000200027824 */ /* 0x001fc400078e00ff */
[----:B---3--:R-:W-:-:S03]  /*0080*/  IMAD.SHL.U32 R4, R6, 0x40, RZ ;  /* 0x0000004006047824 */ /* 0x008fc600078e00ff */
[----:B------:R-:W-:Y:S01]  /*0090*/  LOP3.LUT R7, R2, 0x7c0, RZ, 0xc0, !PT ;  /* 0x000007c002077812 */ /* 0x000fe200078ec0ff */
[----:B-1----:R-:W-:-:S03]  /*00a0*/  IMAD.IADD R5, R3, 0x1, -R4 ;  /* 0x0000000103057824 */ /* 0x002fc600078e0a04 */
[----:B------:R-:W-:Y:S02]  /*00b0*/  LOP3.LUT R7, R7, 0x1f, R0, 0xf8, !PT ;  /* 0x0000001f07077812 */ /* 0x000fe400078ef800 */
[----:B------:R-:W-:-:S03]  /*00c0*/  VIMNMX R2, PT, PT, R5, 0x40, PT ;  /* 0x0000004005027848 */ /* 0x000fc60003fe0100 */
[C---:B------:R-:W-:Y:S01]  /*00d0*/  VIADD R9, R7.reuse, 0x20 ;  /* 0x0000002007097836 */ /* 0x040fe20000000000 */
[----:B------:R-:W-:Y:S01]  /*00e0*/  BAR.SYNC.DEFER_BLOCKING 0x0 ;  /* 0x0000000000007b1d */ /* 0x000fe20000010000 */
[----:B------:R-:W-:-:S03]  /*00f0*/  ISETP.GE.AND P1, PT, R7, R2, PT ;  /* 0x000000020700720c */ /* 0x000fc60003f26270 */
[----:B------:R-:W-:Y:S02]  /*0100*/  ISETP.GE.AND P0, PT, R9, R2, PT ;  /* 0x000000020900720c */ /* 0x000fe40003f06270 */
[----:B------:R-:W-:-:S04]  /*0110*/  IADD3 R2, P2, PT, R4, R7, RZ ;  /* 0x0000000704027210 */ /* 0x000fc80007f5e0ff */
[----:B------:R-:W-:Y:S02]  /*0120*/  LEA.HI.X.SX32 R9, R4, RZ, 0x1, P2 ;  /* 0x000000ff04097211 */ /* 0x000fe400010f0eff */
[----:B--2---:R-:W-:Y:S02]  /*0130*/  LEA R12, P2, R2, UR4, 0x1 ;  /* 0x00000004020c7c11 */ /* 0x004fe4000f8408ff */
[C---:B----4-:R-:W-:Y:S02]  /*0140*/  @!P1 R2UR UR6, R14.reuse ;  /* 0x000000000e0692ca */ /* 0x050fe400000e0000 */
[C---:B------:R-:W-:Y:S02]  /*0150*/  @!P1 R2UR UR7, R15.reuse ;  /* 0x000000000f0792ca */ /* 0x040fe400000e0000 */
[----:B------:R-:W-:Y:S02]  /*0160*/  @!P0 R2UR UR8, R14 ;  /* 0x000000000e0882ca */ /* 0x000fe400000e0000 */
[----:B------:R-:W-:-:S02]  /*0170*/  @!P0 R2UR UR9, R15 ;  /* 0x000000000f0982ca */ /* 0x000fc400000e0000 */
[----:B------:R-:W-:Y:S02]  /*0180*/  LEA.HI.X R13, R2, UR5, R9, 0x1, P2 ;  /* 0x00000005020d7c11 */ /* 0x000fe400090f0c09 */
[----:B------:R-:W-:-:S05]  /*0190*/  PRMT R2, RZ, 0x7610, R2 ;  /* 0x00007610ff027816 */ /* 0x000fca0000000002 */
[----:B------:R-:W2:Y:S04]  /*01a0*/  @!P1 LDG.E.U16.CONSTANT R16, desc[UR6][R12.64] ;  /* 0x000000060c109981 */ /* 0x000ea8000c1e9500 */
[----:B------:R0:W3:Y:S01]  /*01b0*/  @!P0 LDG.E.U16.CONSTANT R2, desc[UR8][R12.64+0x40] ;  /* 0x000040080c028981 */ /* 0x0000e2000c1e9500 */
[----:B------:R-:W-:Y:S01]  /*01c0*/  MOV R11, 0x400 ;  /* 0x00000400000b7802 */ /* 0x000fe20000000f00 */
[----:B------:R-:W-:Y:S01]  /*01d0*/  IMAD.MOV.U32 R19, RZ, RZ, 0xffff ;  /* 0x0000ffffff137424 */ /* 0x000fe200078e00ff */
[----:B------:R-:W1:Y:S01]  /*01e0*/  S2R R8, SR_CgaCtaId ;  /* 0x0000000000087919 */ /* 0x000e620000008800 */
[----:B------:R-:W0:Y:S01]  /*01f0*/  S2R R9, SR_LANEID ;  /* 0x0000000000097919 */ /* 0x000e220000000000 */
[----:B-1----:R-:W-:Y:S02]  /*0200*/  LEA R10, R8, R11, 0x18 ;  /* 0x0000000b080a7211 */ /* 0x002fe400078ec0ff */
[----:B0-----:R-:W-:-:S03]  /*0210*/  LEA.HI R13, RZ, R9, RZ, 0x4 ;  /* 0x00000009ff0d7211 */ /* 0x001fc600078f20ff */
[C-C-:B------:R-:W-:Y:S02]  /*0220*/  IMAD R17, R9.reuse, 0x2, R10.reuse ;  /* 0x0000000209117824 */ /* 0x140fe400078e020a */
[----:B------:R-:W-:Y:S01]  /*0230*/  IMAD R18, R9, 0x4, R10 ;  /* 0x0000000409127824 */ /* 0x000fe200078e020a */
[----:B------:R-:W-:-:S04]  /*0240*/  LOP3.LUT R20, R13, 0xfffffff0, RZ, 0xc0, !PT ;  /* 0xfffffff00d147812 */ /* 0x000fc800078ec0ff */
[----:B------:R-:W-:Y:S01]  /*0250*/  SHF.L.U32 R19, R19, R20, RZ ;  /* 0x0000001413137219 */ /* 0x000fe200000006ff */
[----:B------:R-:W-:-:S05]  /*0260*/  IMAD.IADD R20, R9, 0x1, -R20 ;  /* 0x0000000109147824 */ /* 0x000fca00078e0a14 */
[----:B------:R-:W-:Y:S01]  /*0270*/  ISETP.GT.AND P0, PT, R20, 0xe, PT ;  /* 0x0000000e1400780c */ /* 0x000fe20003f04270 */
[----:B--2---:R-:W-:Y:S04]  /*0280*/  STS.U16 [R17], R16 ;  /* 0x0000001011007388 */ /* 0x004fe80000000400 */
[----:B---3--:R0:W-:Y:S01]  /*0290*/  STS.U16 [R17+0x40], R2 ;  /* 0x0000400211007388 */ /* 0x0081e20000000400 */
[----:B------:R-:W-:-:S03]  /*02a0*/  NOP ;  /* 0x0000000000007918 */ /* 0x000fc60000000000 */
[----:B------:R-:W1:Y:S01]  /*02b0*/  LDS R18, [R18] ;  /* 0x0000000012127984 */ /* 0x000e620000000800 */
[----:B------:R-:W-:Y:S05]  /*02c0*/  WARPSYNC R19 ;  /* 0x0000000013007348 */ /* 0x000fea0003800000 */
[----:B0-----:R-:W0:Y:S08]  /*02d0*/  MATCH.ANY R2, R19 ;  /* 0x00000000130273a1 */ /* 0x001e3000000e8000 */
[----:B------:R-:W2:Y:S01]  /*02e0*/  REDUX.OR UR4, R19 ;  /* 0x00000000130473c4 */ /* 0x000ea20000004000 */
[----:B------:R-:W-:-:S02]  /*02f0*/  VOTEU.ANY UR5, UPT, PT ;  /* 0x0000000000057886 */ /* 0x000fc400038e0100 */
[----:B0-----:R-:W-:Y:S02]  /*0300*/  LOP3.LUT P2, RZ, R19, UR5, R2, 0x40, !PT ;  /* 0x0000000513ff7c12 */ /* 0x001fe4000f844002 */
[C---:B-1----:R-:W-:Y:S01]  /*0310*/  PRMT R12, R18.reuse, 0x7632, R12 ;  /* 0x00007632120c7816 */ /* 0x042fe2000000000c */
[----:B------:R-:W-:Y:S01]  /*0320*/  IMAD.U32 R13, R18, 0x10000, RZ ;  /* 0x00010000120d7824 */ /* 0x000fe200078e00ff */
[----:B------:R-:W-:-:S03]  /*0330*/  LOP3.LUT R18, R0, 0x3e0, RZ, 0xc0, !PT ;  /* 0x000003e000127812 */ /* 0x000fc600078ec0ff */
[----:B------:R-:W-:-:S05]  /*0340*/  IMAD.U32 R12, R12, 0x10000, RZ ;  /* 0x000100000c0c7824 */ /* 0x000fca00078e00ff */
[----:B------:R-:W-:-:S05]  /*0350*/  FMNMX3.FTZ R16, |R13|, -3.40282346638528859812e+38, |R12|, !PT ;  /* 0xff7fffff0d107876 */ /* 0x000fca000781060c */
[----:B------:R-:W0:Y:S02]  /*0360*/  SHFL.DOWN PT, R17, R16, 0x1, 0x100f ;  /* 0x08300f0010117f89 */ /* 0x000e2400000e0000 */
[----:B0-----:R-:W-:-:S04]  /*0370*/  FSETP.GEU.FTZ.AND P1, PT, R16, R17, PT ;  /* 0x000000111000720b */ /* 0x001fc80003f3e000 */
[----:B------:R-:W-:Y:S02]  /*0380*/  @!P0 FSEL R16, R17, R16, !P1 ;  /* 0x0000001011108208 */ /* 0x000fe40004800000 */
[----:B------:R-:W-:Y:S01]  /*0390*/  SHF.R.U32.HI R17, RZ, 0x4, R0 ;  /* 0x00000004ff117819 */ /* 0x000fe20000011600 */
[----:B--2---:R-:W-:Y:S06]  /*03a0*/  @!P2 BRA.DIV UR4, `(.L_x_273) ;  /* 0x0000000a0450a947 */ /* 0x004fec000b800000 */
[----:B------:R-:W0:Y:S01]  /*03b0*/  SHFL.DOWN PT, R21, R16, 0x2, 0x100f ;  /* 0x08500f0010157f89 */ /* 0x000e2200000e0000 */
[----:B------:R-:W-:Y:S02]  /*03c0*/  ISETP.GT.AND P0, PT, R20, 0xd, PT ;  /* 0x0000000d1400780c */ /* 0x000fe40003f04270 */
[----:B0-----:R-:W-:-:S11]  /*03d0*/  FSETP.GEU.FTZ.AND P1, PT, R16, R21, PT ;  /* 0x000000151000720b */ /* 0x001fd60003f3e000 */
[----:B------:R-:W-:Y:S02]  /*03e0*/  @!P0 FSEL R16, R21, R16, !P1 ;  /* 0x0000001015108208 */ /* 0x000fe40004800000 */
[----:B------:R-:W-:-:S03]  /*03f0*/  ISETP.GT.AND P0, PT, R20, 0xb, PT ;  /* 0x0000000b1400780c */ /* 0x000fc60003f04270 */
[----:B------:R-:W0:Y:S02]  /*0400*/  SHFL.DOWN PT, R21, R16, 0x4, 0x100f ;  /* 0x08900f0010157f89 */ /* 0x000e2400000e0000 */
[----:B0-----:R-:W-:-:S08]  /*0410*/  FSETP.GEU.FTZ.AND P1, PT, R16, R21, PT ;  /* 0x000000151000720b */ /* 0x001fd00003f3e000 */
[----:B------:R-:W-:-:S05]  /*0420*/  @!P0 FSEL R16, R21, R16, !P1 ;  /* 0x0000001015108208 */ /* 0x000fca0004800000 */
[----:B------:R0:W1:Y:S02]  /*0430*/  SHFL.DOWN PT, R21, R16, 0x8, 0x100f ;  /* 0x09100f0010157f89 */ /* 0x00006400000e0000 */
.L_x_292:
[----:B------:R-:W-:Y:S01]  /*0440*/  LOP3.LUT P1, RZ, R0, 0xf, RZ, 0xc0, !PT ;  /* 0x0000000f00ff7812 */ /* 0x000fe2000782c0ff */
[----:B------:R-:W-:Y:S01]  /*0450*/  VIADD R19, R11, 0xb0 ;  /* 0x000000b00b137836 */ /* 0x000fe20000000000 */
[----:B------:R-:W-:Y:S01]  /*0460*/  ISETP.GT.AND P0, PT, R20, 0x7, PT ;  /* 0x000000071400780c */ /* 0x000fe20003f04270 */
[----:B------:R-:W-:Y:S01]  /*0470*/  BSSY B0, `(.L_x_274) ;  /* 0x0000083000007945 */ /* 0x000fe20003800000 */
[----:B-1----:R-:W-:Y:S02]  /*0480*/  FSETP.GEU.FTZ.AND P2, PT, R16, R21, PT ;  /* 0x000000151000720b */ /* 0x002fe40003f5e000 */
[----:B------:R-:W-:-:S05]  /*0490*/  LEA R2, R8, R19, 0x18 ;  /* 0x0000001308027211 */ /* 0x000fca00078ec0ff */
[----:B------:R-:W-:-:S04]  /*04a0*/  IMAD R19, R17, 0x4, R2 ;  /* 0x0000000411137824 */ /* 0x000fc800078e0202 */
[----:B0-----:R-:W-:Y:S01]  /*04b0*/  @!P0 FSEL R16, R21, R16, !P2 ;  /* 0x0000001015108208 */ /* 0x001fe20005000000 */
[----:B------:R-:W-:Y:S06]  /*04c0*/  @P1 BRA `(.L_x_275) ;  /* 0x00000000002c1947 */ /* 0x000fec0003800000 */
[----:B------:R-:W-:-:S05]  /*04d0*/  IMAD R2, R17, 0x20, R4 ;  /* 0x0000002011027824 */ /* 0x000fca00078e0204 */
[----:B------:R-:W-:-:S13]  /*04e0*/  ISETP.GE.AND P0, PT, R2, R3, PT ;  /* 0x000000030200720c */ /* 0x000fda0003f06270 */
[----:B------:R-:W0:Y:S01]  /*04f0*/  @!P0 LDC.64 R2, c[0x0][0x390] ;  /* 0x0000e400ff028b82 */ /* 0x000e220000000a00 */
[----:B------:R-:W1:Y:S01]  /*0500*/  @!P0 MUFU.RCP R20, R16 ;  /* 0x0000001000148308 */ /* 0x000e620000001000 */
[----:B------:R-:W-:Y:S01]  /*0510*/  @!P0 R2UR UR4, R14 ;  /* 0x000000000e0482ca */ /* 0x000fe200000e0000 */
[----:B------:R-:W-:Y:S01]  /*0520*/  @!P0 IMAD R17, R6, 0x2, R17 ;  /* 0x0000000206118824 */ /* 0x000fe200078e0211 */
[----:B------:R-:W-:Y:S01]  /*0530*/  @!P0 R2UR UR5, R15 ;  /* 0x000000000f0582ca */ /* 0x000fe200000e0000 */
[----:B-1----:R1:W-:Y:S04]  /*0540*/  @!P0 STS [R19], R20 ;  /* 0x0000001413008388 */ /* 0x0023e80000000800 */
[----:B------:R1:W-:Y:S01]  /*0550*/  @P0 STS [R19], RZ ;  /* 0x000000ff13000388 */ /* 0x0003e20000000800 */
[----:B0-----:R-:W-:-:S07]  /*0560*/  @!P0 IMAD.WIDE.U32 R2, R17, 0x4, R2 ;  /* 0x0000000411028825 */ /* 0x001fce00078e0002 */
[----:B------:R1:W-:Y:S02]  /*0570*/  @!P0 STG.E desc[UR4][R2.64], R16 ;  /* 0x0000001002008986 */ /* 0x0003e4000c101904 */
.L_x_275:
[----:B------:R-:W-:Y:S05]  /*0580*/  WARPSYNC.ALL ;  /* 0x0000000000007948 */ /* 0x000fea0003800000 */
[----:B------:R-:W-:Y:S06]  /*0590*/  BAR.SYNC.DEFER_BLOCKING 0x0 ;  /* 0x0000000000007b1d */ /* 0x000fec0000010000 */
        /* <DEDUP_REMOVED lines=16> */
.L_x_278:
        /* <DEDUP_REMOVED lines=9> */
.L_x_277:
        /* <DEDUP_REMOVED lines=11> */
.L_x_280:
[----:B------:R-:W-:-:S13]  /*07e0*/  FSETP.GT.FTZ.AND P2, PT, R13, -0.61063289642333984375, PT ;  /* 0xbf1c52700d00780b */ /* 0x000fda0003f54000 */
[----:B------:R-:W-:Y:S01]  /*07f0*/  @P2 IMAD.MOV.U32 R3, RZ, RZ, 0x3 ;  /* 0x00000003ff032424 */ /* 0x000fe200078e00ff */
[C---:B------:R-:W-:Y:S02]  /*0800*/  @P2 FSETP.GT.FTZ.AND P0, PT, R13.reuse, -0.459995269775390625, PT ;  /* 0xbeeb84800d00280b */ /* 0x040fe40003f14000 */
[----:B------:R-:W-:Y:S02]  /*0810*/  @!P2 FSETP.GT.FTZ.AND P1, PT, R13, -0.84809643030166625977, PT ;  /* 0xbf591cd90d00a80b */ /* 0x000fe40003f34000 */
[----:B------:R-:W-:Y:S02]  /*0820*/  @P2 SEL R3, R3, 0x2, P0 ;  /* 0x0000000203032807 */ /* 0x000fe40000000000 */
[----:B------:R-:W-:-:S04]  /*0830*/  @!P2 SEL R6, RZ, 0x1, !P1 ;  /* 0x00000001ff06a807 */ /* 0x000fc80004800000 */
[----:B------:R-:W-:-:S07]  /*0840*/  @!P2 PRMT R3, R6, 0x7610, R3 ;  /* 0x000076100603a816 */ /* 0x000fce0000000003 */
.L_x_279:
[----:B------:R-:W-:Y:S05]  /*0850*/  BSYNC.RECONVERGENT B1 ;  /* 0x0000000000017941 */ /* 0x000fea0003800200 */
.L_x_276:
        /* <DEDUP_REMOVED lines=15> */
.L_x_283:
        /* <DEDUP_REMOVED lines=9> */
.L_x_282:
        /* <DEDUP_REMOVED lines=11> */
.L_x_285:
[----:B------:R-:W-:-:S13]  /*0a90*/  FSETP.GT.FTZ.AND P2, PT, R2, -0.61063289642333984375, PT ;  /* 0xbf1c52700200780b */ /* 0x000fda0003f54000 */
[----:B------:R-:W-:Y:S01]  /*0aa0*/  @P2 IMAD.MOV.U32 R6, RZ, RZ, 0x3 ;  /* 0x00000003ff062424 */ /* 0x000fe200078e00ff */
[C---:B------:R-:W-:Y:S02]  /*0ab0*/  @P2 FSETP.GT.FTZ.AND P0, PT, R2.reuse, -0.459995269775390625, PT ;  /* 0xbeeb84800200280b */ /* 0x040fe40003f14000 */
[----:B------:R-:W-:Y:S02]  /*0ac0*/  @!P2 FSETP.GT.FTZ.AND P1, PT, R2, -0.84809643030166625977, PT ;  /* 0xbf591cd90200a80b */ /* 0x000fe40003f34000 */
[----:B------:R-:W-:Y:S02]  /*0ad0*/  @P2 SEL R2, R6, 0x2, P0 ;  /* 0x0000000206022807 */ /* 0x000fe40000000000 */
[----:B------:R-:W-:-:S04]  /*0ae0*/  @!P2 SEL R6, RZ, 0x1, !P1 ;  /* 0x00000001ff06a807 */ /* 0x000fc80004800000 */
[----:B------:R-:W-:-:S07]  /*0af0*/  @!P2 PRMT R2, R6, 0x7610, R2 ;  /* 0x000076100602a816 */ /* 0x000fce0000000002 */
.L_x_284:
[----:B------:R-:W-:Y:S05]  /*0b00*/  BSYNC.RECONVERGENT B1 ;  /* 0x0000000000017941 */ /* 0x000fea0003800200 */
.L_x_281:
[----:B------:R-:W-:Y:S01]  /*0b10*/  BAR.SYNC.DEFER_BLOCKING 0x0 ;  /* 0x0000000000007b1d */ /* 0x000fe20000010000 */
[----:B------:R-:W-:Y:S01]  /*0b20*/  ISETP.NE.AND P0, PT, R0, RZ, PT ;  /* 0x000000ff0000720c */ /* 0x000fe20003f05270 */
[----:B------:R-:W-:Y:S01]  /*0b30*/  VIADD R11, R11, 0x80 ;  /* 0x000000800b0b7836 */ /* 0x000fe20000000000 */
[----:B------:R-:W-:Y:S01]  /*0b40*/  SHF.R.S32.HI R4, RZ, 0x1, R4 ;  /* 0x00000001ff047819 */ /* 0x000fe20000011404 */
[----:B------:R-:W-:Y:S02]  /*0b50*/  IMAD.SHL.U32 R3, R3, 0x10, RZ ;  /* 0x0000001003037824 */ /* 0x000fe400078e00ff */
[----:B------:R-:W0:Y:S01]  /*0b60*/  LDCU.64 UR4, c[0x0][0x398] ;  /* 0x00007300ff0477ac */ /* 0x000e220008000a00 */
[----:B------:R-:W-:Y:S02]  /*0b70*/  LEA R8, R8, R11, 0x18 ;  /* 0x0000000b08087211 */ /* 0x000fe400078ec0ff */
[----:B------:R-:W-:Y:S01]  /*0b80*/  LOP3.LUT R2, R2, R3, RZ, 0xfc, !PT ;  /* 0x0000000302027212 */ /* 0x000fe200078efcff */
[----:B------:R-:W-:-:S02]  /*0b90*/  IMAD.IADD R3, R7, 0x1, -R18 ;  /* 0x0000000107037824 */ /* 0x000fc400078e0a12 */
[----:B------:R-:W-:Y:S02]  /*0ba0*/  IMAD.IADD R9, R8, 0x1, R9 ;  /* 0x0000000108097824 */ /* 0x000fe400078e0209 */
[----:B------:R-:W-:-:S05]  /*0bb0*/  @!P0 VIADD R5, R5, 0x1 ;  /* 0x0000000105058836 */ /* 0x000fca0000000000 */
[----:B------:R-:W-:-:S04]  /*0bc0*/  @!P0 LEA.HI R5, R5, R5, RZ, 0x1 ;  /* 0x0000000505058211 */ /* 0x000fc800078f08ff */
[----:B------:R-:W-:Y:S01]  /*0bd0*/  @!P0 SHF.R.S32.HI R5, RZ, 0x1, R5 ;  /* 0x00000001ff058819 */ /* 0x000fe20000011405 */
[----:B------:R0:W-:Y:S03]  /*0be0*/  STS.U8 [R9], R2 ;  /* 0x0000000209007388 */ /* 0x0001e60000000000 */
[----:B------:R-:W-:Y:S01]  /*0bf0*/  @!P0 VIMNMX R11, PT, PT, R5, 0x20, PT ;  /* 0x00000020050b8848 */ /* 0x000fe20003fe0100 */
[----:B------:R-:W-:Y:S01]  /*0c00*/  NOP ;  /* 0x0000000000007918 */ /* 0x000fe20000000000 */
[----:B------:R-:W-:Y:S01]  /*0c10*/  LDS.U8 R5, [R9] ;  /* 0x0000000009057984 */ /* 0x000fe20000000000 */
[----:B0-----:R-:W-:Y:S02]  /*0c20*/  IADD3 R2, P1, P2, R4, UR4, R3 ;  /* 0x0000000404027c10 */ /* 0x001fe4000fa3e003 */
[----:B------:R-:W-:Y:S01]  /*0c30*/  SHF.R.S32.HI R4, RZ, 0x1f, R4 ;  /* 0x0000001fff047819 */ /* 0x000fe20000011404 */
[----:B------:R-:W-:Y:S01]  /*0c40*/  @!P0 STS [R10+0xa0], R11 ;  /* 0x0000a00b0a008388 */ /* 0x000fe20000000800 */
[----:B------:R-:W-:Y:S06]  /*0c50*/  BAR.SYNC.DEFER_BLOCKING 0x0 ;  /* 0x0000000000007b1d */ /* 0x000fec0000010000 */
[----:B------:R-:W0:Y:S02]  /*0c60*/  LDS R0, [R10+0xa0] ;  /* 0x0000a0000a007984 */ /* 0x000e240000000800 */
[----:B0-----:R-:W-:-:S02]  /*0c70*/  ISETP.GE.AND P0, PT, R3, R0, PT ;  /* 0x000000000300720c */ /* 0x001fc40003f06270 */
[----:B------:R-:W-:-:S11]  /*0c80*/  IADD3.X R3, PT, PT, R4, UR5, RZ, P1, P2 ;  /* 0x0000000504037c10 */ /* 0x000fd60008fe44ff */
[----:B------:R-:W-:Y:S05]  /*0c90*/  @P0 EXIT ;  /* 0x000000000000094d */ /* 0x000fea0003800000 */
[----:B------:R-:W-:Y:S05]  /*0ca0*/  BSYNC B0 ;  /* 0x0000000000007941 */ /* 0x000fea0003800000 */
.L_x_274:
[----:B------:R-:W-:Y:S02]  /*0cb0*/  R2UR UR4, R14 ;  /* 0x000000000e0472ca */ /* 0x000fe400000e0000 */
[----:B------:R-:W-:-:S13]  /*0cc0*/  R2UR UR5, R15 ;  /* 0x000000000f0572ca */ /* 0x000fda00000e0000 */
[----:B------:R-:W-:Y:S01]  /*0cd0*/  STG.E.U8 desc[UR4][R2.64], R5 ;  /* 0x0000000502007986 */ /* 0x000fe2000c101104 */
[----:B------:R-:W-:Y:S05]  /*0ce0*/  EXIT ;  /* 0x000000000000794d */ /* 0x000fea0003800000 */
.L_x_273:
[----:B------:R-:W-:Y:S01]  /*0cf0*/  BSSY B0, `(.L_x_286) ;  /* 0x0000006000007945 */ /* 0x000fe20003800000 */
[----:B------:R-:W-:Y:S02]  /*0d00*/  IMAD.MOV.U32 R21, RZ, RZ, 0x2 ;  /* 0x00000002ff157424 */ /* 0x000fe400078e00ff */
[----:B------:R-:W-:-:S07]  /*0d10*/  IMAD.MOV.U32 R2, RZ, RZ, 0x100f ;  /* 0x0000100fff027424 */ /* 0x000fce00078e00ff */
[----:B------:R-:W-:Y:S05]  /*0d20*/  WARPSYNC.COLLECTIVE R19, `(.L_x_287) ;  /* 0x0000000013087348 */ /* 0x000fea0003c00000 */
[----:B------:R0:W1:Y:S02]  /*0d30*/  SHFL.DOWN P0, R21, R16, R21, R2 ;  /* 0x0800001510157389 */ /* 0x0000640000000002 */
[----:B01----:R-:W-:Y:S05]  /*0d40*/  ENDCOLLECTIVE ;  /* 0x000000000000791b */ /* 0x003fea0003800000 */
.L_x_287:
[----:B------:R-:W-:Y:S05]  /*0d50*/  BSYNC B0 ;  /* 0x0000000000007941 */ /* 0x000fea0003800000 */
.L_x_286:
[----:B------:R-:W-:Y:S01]  /*0d60*/  ISETP.GT.AND P0, PT, R20, 0xd, PT ;  /* 0x0000000d1400780c */ /* 0x000fe20003f04270 */
[----:B------:R-:W-:Y:S01]  /*0d70*/  BSSY B0, `(.L_x_288) ;  /* 0x0000008000007945 */ /* 0x000fe20003800000 */
[----:B------:R-:W-:Y:S01]  /*0d80*/  FSETP.GEU.FTZ.AND P1, PT, R16, R21, PT ;  /* 0x000000151000720b */ /* 0x000fe20003f3e000 */
[----:B------:R-:W-:-:S10]  /*0d90*/  IMAD.MOV.U32 R2, RZ, RZ, 0x100f ;  /* 0x0000100fff027424 */ /* 0x000fd400078e00ff */
[----:B------:R-:W-:Y:S01]  /*0da0*/  @!P0 FSEL R16, R21, R16, !P1 ;  /* 0x0000001015108208 */ /* 0x000fe20004800000 */
[----:B------:R-:W-:-:S07]  /*0db0*/  IMAD.MOV.U32 R21, RZ, RZ, 0x4 ;  /* 0x00000004ff157424 */ /* 0x000fce00078e00ff */
[----:B------:R-:W-:Y:S05]  /*0dc0*/  WARPSYNC.COLLECTIVE R19, `(.L_x_289) ;  /* 0x0000000013087348 */ /* 0x000fea0003c00000 */
[----:B------:R0:W1:Y:S02]  /*0dd0*/  SHFL.DOWN P0, R21, R16, R21, R2 ;  /* 0x0800001510157389 */ /* 0x0000640000000002 */
[----:B01----:R-:W-:Y:S05]  /*0de0*/  ENDCOLLECTIVE ;  /* 0x000000000000791b */ /* 0x003fea0003800000 */
.L_x_289:
[----:B------:R-:W-:Y:S05]  /*0df0*/  BSYNC B0 ;  /* 0x0000000000007941 */ /* 0x000fea0003800000 */
.L_x_288:
        /* <DEDUP_REMOVED lines=9> */
.L_x_291:
[----:B------:R-:W-:Y:S05]  /*0e90*/  BSYNC B0 ;  /* 0x0000000000007941 */ /* 0x000fea0003800000 */
.L_x_290:
[----:B------:R-:W-:Y:S05]  /*0ea0*/  BRA `(.L_x_292) ;  /* 0xfffffff400647947 */ /* 0x000fea000383ffff */
.L_x_293:
        /* <DEDUP_REMOVED lines=13> */
.L_x_1974:


//--------------------- .text._Z23kQuantizeBlockwiseSmallIfLi32ELi2EEvPfPT_S0_PhS0_ii --------------------------
	.section	.text._Z23kQuantizeBlockwiseSmallIfLi32ELi2EEvPfPT_S0_PhS0_ii,"ax",@progbits
	.align	128
        .global         _Z23kQuantizeBlockwiseSmallIfLi32ELi2EEvPfPT_S0_PhS0_ii
        .type           _Z23kQuantizeBlockwiseSmallIfLi32ELi2EEvPfPT_S0_PhS0_ii,@function
        .size           _Z23kQuantizeBlockwiseSmallIfLi32ELi2EEvPfPT_S0_PhS0_ii,(.L_x_1975 - _Z23kQuantizeBlockwiseSmallIfLi32ELi2EEvPfPT_S0_PhS0_ii)
        .other          _Z23kQuantizeBlockwiseSmallIfLi32ELi2EEvPfPT_S0_PhS0_ii,@"STO_CUDA_ENTRY STV_DEFAULT"
_Z23kQuantizeBlockwiseSmallIfLi32ELi2EEvPfPT_S0_PhS0_ii:
.text._Z23kQuantizeBlockwiseSmallIfLi32ELi2EEvPfPT_S0_PhS0_ii:
[----:B------:R-:W-:Y:S01]  /*0000*/  LDC R1, c[0x0][0x37c] ;  /* 0x0000df00ff017b82 */ /* 0x000fe20000000800 */
[----:B------:R-:W0:Y:S07]  /*0010*/  S2R R0, SR_TID.X ;  /* 0x0000000000007919 */ /* 0x000e2e0000002100 */
[----:B------:R-:W1:Y:S01]  /*0020*/  LDC R5, c[0x0][0x3ac] ;  /* 0x0000eb00ff057b82 */ /* 0x000e620000000800 */
[----:B------:R-:W2:Y:S01]  /*0030*/  LDCU.64 UR4, c[0x0][0x388] ;  /* 0x00007100ff0477ac */ /* 0x000ea20008000a00 */
[----:B------:R-:W-:Y:S01]  /*0040*/  IMAD.MOV.U32 R15, RZ, RZ, RZ ;  /* 0x000000ffff0f7224 */ /* 0x000fe200078e00ff */
        /* <DEDUP_REMOVED lines=19> */
[----:B------:R-:W-:Y:S01]  /*0180*/  LEA.HI.X R3, R3, UR5, R4, 0x2, P2 ;  /* 0x0000000503037c11 */ /* 0x000fe200090f1404 */
[----:B------:R-:W-:-:S06]  /*0190*/  IMAD.MOV.U32 R4, RZ, RZ, RZ ;  /* 0x000000ffff047224 */ /* 0x000fcc00078e00ff */
[----:B------:R-:W2:Y:S04]  /*01a0*/  @!P1 LDG.E.CONSTANT R4, desc[UR6][R2.64] ;  /* 0x0000000602049981 */ /* 0x000ea8000c1e9900 */
[----:B------:R-:W3:Y:S01]  /*01b0*/  @!P0 LDG.E.CONSTANT R15, desc[UR8][R2.64+0x80] ;  /* 0x00008008020f8981 */ /* 0x000ee2000c1e9900 */
[----:B------:R-:W-:Y:S01]  /*01c0*/  MOV R11, 0x400 ;  /* 0x00000400000b7802 */ /* 0x000fe20000000f00 */
[----:B------:R-:W-:Y:S01]  /*01d0*/  IMAD.MOV.U32 R21, RZ, RZ, 0xffff ;  /* 0x0000ffffff157424 */ /* 0x000fe200078e00ff */
[----:B------:R-:W0:Y:S01]  /*01e0*/  S2R R12, SR_CgaCtaId ;  /* 0x00000000000c7919 */ /* 0x000e220000008800 */
[----:B------:R-:W1:Y:S01]  /*01f0*/  S2R R13, SR_LANEID ;  /* 0x00000000000d7919 */ /* 0x000e620000000000 */
[----:B0-----:R-:W-:Y:S02]  /*0200*/  LEA R10, R12, R11, 0x18 ;  /* 0x0000000b0c0a7211 */ /* 0x001fe400078ec0ff */
[----:B-1----:R-:W-:-:S03]  /*0210*/  LEA.HI R14, RZ, R13, RZ, 0x4 ;  /* 0x0000000dff0e7211 */ /* 0x002fc600078f20ff */
[C-C-:B------:R-:W-:Y:S02]  /*0220*/  IMAD R18, R13.reuse, 0x4, R10.reuse ;  /* 0x000000040d127824 */ /* 0x140fe400078e020a */
[----:B------:R-:W-:Y:S01]  /*0230*/  IMAD R19, R13, 0x8, R10 ;  /* 0x000000080d137824 */ /* 0x000fe200078e020a */
[----:B------:R-:W-:-:S04]  /*0240*/  LOP3.LUT R20, R14, 0xfffffff0, RZ, 0xc0, !PT ;  /* 0xfffffff00e147812 */ /* 0x000fc800078ec0ff */
[----:B------:R-:W-:Y:S01]  /*0250*/  SHF.L.U32 R21, R21, R20, RZ ;  /* 0x0000001415157219 */ /* 0x000fe200000006ff */
[----:B------:R-:W-:-:S05]  /*0260*/  IMAD.IADD R20, R13, 0x1, -R20 ;  /* 0x000000010d147824 */ /* 0x000fca00078e0a14 */
[----:B------:R-:W-:Y:S01]  /*0270*/  ISETP.GT.AND P0, PT, R20, 0xe, PT ;  /* 0x0000000e1400780c */ /* 0x000fe20003f04270 */
[----:B--2---:R-:W-:Y:S04]  /*0280*/  STS [R18], R4 ;  /* 0x0000000412007388 */ /* 0x004fe80000000800 */
[----:B---3--:R0:W-:Y:S01]  /*0290*/  STS [R18+0x80], R15 ;  /* 0x0000800f12007388 */ /* 0x0081e20000000800 */
[----:B------:R-:W-:-:S03]  /*02a0*/  NOP ;  /* 0x0000000000007918 */ /* 0x000fc60000000000 */
[----:B------:R-:W1:Y:S01]  /*02b0*/  LDS.64 R2, [R19] ;  /* 0x0000000013027984 */ /* 0x000e620000000a00 */
[----:B------:R-:W-:Y:S05]  /*02c0*/  WARPSYNC R21 ;  /* 0x0000000015007348 */ /* 0x000fea0003800000 */
[----:B------:R-:W2:Y:S08]  /*02d0*/  MATCH.ANY R22, R21 ;  /* 0x00000000151673a1 */ /* 0x000eb000000e8000 */
[----:B------:R-:W3:Y:S01]  /*02e0*/  REDUX.OR UR4, R21 ;  /* 0x00000000150473c4 */ /* 0x000ee20000004000 */
[----:B------:R-:W-:Y:S01]  /*02f0*/  VOTEU.ANY UR5, UPT, PT ;  /* 0x0000000000057886 */ /* 0x000fe200038e0100 */
[----:B0-----:R-:W-:-:S02]  /*0300*/  SHF.R.U32.HI R15, RZ, 0x4, R0 ;  /* 0x00000004ff0f7819 */ /* 0x001fc40000011600 */
[----:B------:R-:W-:Y:S02]  /*0310*/  LOP3.LUT R18, R0, 0x3e0, RZ, 0xc0, !PT ;  /* 0x000003e000127812 */ /* 0x000fe400078ec0ff */
[----:B--2---:R-:W-:Y:S02]  /*0320*/  LOP3.LUT P2, RZ, R21, UR5, R22, 0x40, !PT ;  /* 0x0000000515ff7c12 */ /* 0x004fe4000f844016 */
[----:B-1----:R-:W-:-:S05]  /*0330*/  FMNMX3.FTZ R14, |R2|, -3.40282346638528859812e+38, |R3|, !PT ;  /* 0xff7fffff020e7876 */ /* 0x002fca0007810603 */
[----:B------:R-:W0:Y:S02]  /*0340*/  SHFL.DOWN PT, R23, R14, 0x1, 0x100f ;  /* 0x08300f000e177f89 */ /* 0x000e2400000e0000 */
[----:B0-----:R-:W-:-:S04]  /*0350*/  FSETP.GEU.FTZ.AND P1, PT, R14, R23, PT ;  /* 0x000000170e00720b */ /* 0x001fc80003f3e000 */
[----:B------:R-:W-:Y:S01]  /*0360*/  @!P0 FSEL R14, R23, R14, !P1 ;  /* 0x0000000e170e8208 */ /* 0x000fe20004800000 */
[----:B---3--:R-:W-:Y:S08]  /*0370*/  @!P2 BRA.DIV UR4, `(.L_x_294) ;  /* 0x0000000a0450a947 */ /* 0x008ff0000b800000 */
        /* <DEDUP_REMOVED lines=9> */
.L_x_313:
[----:B------:R-:W-:Y:S01]  /*0410*/  LOP3.LUT P1, RZ, R0, 0xf, RZ, 0xc0, !PT ;  /* 0x0000000f00ff7812 */ /* 0x000fe2000782c0ff */
[----:B------:R-:W-:Y:S01]  /*0420*/  VIADD R21, R11, 0x130 ;  /* 0x000001300b157836 */ /* 0x000fe20000000000 */
[----:B------:R-:W-:Y:S01]  /*0430*/  ISETP.GT.AND P0, PT, R20, 0x7, PT ;  /* 0x000000071400780c */ /* 0x000fe20003f04270 */
[----:B------:R-:W-:Y:S01]  /*0440*/  BSSY B0, `(.L_x_295) ;  /* 0x0000083000007945 */ /* 0x000fe20003800000 */
[----:B-1----:R-:W-:Y:S02]  /*0450*/  FSETP.GEU.FTZ.AND P2, PT, R14, R19, PT ;  /* 0x000000130e00720b */ /* 0x002fe40003f5e000 */
[----:B------:R-:W-:-:S09]  /*0460*/  LEA R4, R12, R21, 0x18 ;  /* 0x000000150c047211 */ /* 0x000fd200078ec0ff */
[----:B0-----:R-:W-:Y:S01]  /*0470*/  @!P0 FSEL R14, R19, R14, !P2 ;  /* 0x0000000e130e8208 */ /* 0x001fe20005000000 */
[----:B------:R-:W-:Y:S01]  /*0480*/  IMAD R19, R15, 0x4, R4 ;  /* 0x000000040f137824 */ /* 0x000fe200078e0204 */
        /* <DEDUP_REMOVED lines=12> */
.L_x_296:
        /* <DEDUP_REMOVED lines=18> */
.L_x_299:
        /* <DEDUP_REMOVED lines=9> */
.L_x_298:
        /* <DEDUP_REMOVED lines=11> */
.L_x_301:
[----:B------:R-:W-:-:S13]  /*07b0*/  FSETP.GT.FTZ.AND P2, PT, R2, -0.61063289642333984375, PT ;  /* 0xbf1c52700200780b */ /* 0x000fda0003f54000 */
[----:B------:R-:W-:Y:S01]  /*07c0*/  @P2 IMAD.MOV.U32 R5, RZ, RZ, 0x3 ;  /* 0x00000003ff052424 */ /* 0x000fe200078e00ff */
[C---:B------:R-:W-:Y:S02]  /*07d0*/  @P2 FSETP.GT.FTZ.AND P0, PT, R2.reuse, -0.459995269775390625, PT ;  /* 0xbeeb84800200280b */ /* 0x040fe40003f14000 */
[----:B------:R-:W-:Y:S02]  /*07e0*/  @!P2 FSETP.GT.FTZ.AND P1, PT, R2, -0.84809643030166625977, PT ;  /* 0xbf591cd90200a80b */ /* 0x000fe40003f34000 */
[----:B------:R-:W-:Y:S02]  /*07f0*/  @P2 SEL R2, R5, 0x2, P0 ;  /* 0x0000000205022807 */ /* 0x000fe40000000000 */
[----:B------:R-:W-:-:S04]  /*0800*/  @!P2 SEL R5, RZ, 0x1, !P1 ;  /* 0x00000001ff05a807 */ /* 0x000fc80004800000 */
[----:B------:R-:W-:-:S07]  /*0810*/  @!P2 PRMT R2, R5, 0x7610, R2 ;  /* 0x000076100502a816 */ /* 0x000fce0000000002 */
.L_x_300:
[----:B------:R-:W-:Y:S05]  /*0820*/  BSYNC.RECONVERGENT B1 ;  /* 0x0000000000017941 */ /* 0x000fea0003800200 */
.L_x_297:
        /* <DEDUP_REMOVED lines=15> */
.L_x_304:
        /* <DEDUP_REMOVED lines=9> */
.L_x_303:
        /* <DEDUP_REMOVED lines=11> */
.L_x_306:
[----:B------:R-:W-:-:S13]  /*0a60*/  FSETP.GT.FTZ.AND P2, PT, R3, -0.61063289642333984375, PT ;  /* 0xbf1c52700300780b */ /* 0x000fda0003f54000 */
[----:B------:R-:W-:Y:S01]  /*0a70*/  @P2 IMAD.MOV.U32 R4, RZ, RZ, 0x3 ;  /* 0x00000003ff042424 */ /* 0x000fe200078e00ff */
[C---:B------:R-:W-:Y:S02]  /*0a80*/  @P2 FSETP.GT.FTZ.AND P0, PT, R3.reuse, -0.459995269775390625, PT ;  /* 0xbeeb84800300280b */ /* 0x040fe40003f14000 */
[----:B------:R-:W-:Y:S02]  /*0a90*/  @!P2 FSETP.GT.FTZ.AND P1, PT, R3, -0.84809643030166625977, PT ;  /* 0xbf591cd90300a80b */ /* 0x000fe40003f34000 */
[----:B------:R-:W-:Y:S02]  /*0aa0*/  @P2 SEL R3, R4, 0x2, P0 ;  /* 0x0000000204032807 */ /* 0x000fe40000000000 */
[----:B------:R-:W-:-:S04]  /*0ab0*/  @!P2 SEL R4, RZ, 0x1, !P1 ;  /* 0x00000001ff04a807 */ /* 0x000fc80004800000 */
[----:B------:R-:W-:-:S07]  /*0ac0*/  @!P2 PRMT R3, R4, 0x7610, R3 ;  /* 0x000076100403a816 */ /* 0x000fce0000000003 */
.L_x_305:
[----:B------:R-:W-:Y:S05]  /*0ad0*/  BSYNC.RECONVERGENT B1 ;  /* 0x0000000000017941 */ /* 0x000fea0003800200 */
.L_x_302:
        /* <DEDUP_REMOVED lines=13> */
[----:B------:R0:W-:Y:S01]  /*0bb0*/  STS.U8 [R13], R2 ;  /* 0x000000020d007388 */ /* 0x0001e20000000000 */
[----:B------:R-:W-:Y:S02]  /*0bc0*/  NOP ;  /* 0x0000000000007918 */ /* 0x000fe40000000000 */
[----:B------:R-:W-:Y:S01]  /*0bd0*/  @!P0 VIMNMX R7, PT, PT, R7, 0x20, PT ;  /* 0x0000002007078848 */ /* 0x000fe20003fe0100 */
[----:B------:R-:W-:Y:S01]  /*0be0*/  LDS.U8 R5, [R13] ;  /* 0x000000000d057984 */ /* 0x000fe20000000000 */
[----:B0-----:R-:W-:-:S03]  /*0bf0*/  IADD3 R2, P1, P2, R6, UR4, R3 ;  /* 0x0000000406027c10 */ /* 0x001fc6000fa3e003 */
[----:B------:R-:W-:Y:S01]  /*0c00*/  @!P0 STS [R10+0x120], R7 ;  /* 0x000120070a008388 */ /* 0x000fe20000000800 */
[----:B------:R-:W-:Y:S01]  /*0c10*/  SHF.R.S32.HI R6, RZ, 0x1f, R6 ;  /* 0x0000001fff067819 */ /* 0x000fe20000011406 */
[----:B------:R-:W-:Y:S06]  /*0c20*/  BAR.SYNC.DEFER_BLOCKING 0x0 ;  /* 0x0000000000007b1d */ /* 0x000fec0000010000 */
[----:B------:R-:W0:Y:S02]  /*0c30*/  LDS R0, [R10+0x120] ;  /* 0x000120000a007984 */ /* 0x000e240000000800 */
[----:B0-----:R-:W-:-:S02]  /*0c40*/  ISETP.GE.AND P0, PT, R3, R0, PT ;  /* 0x000000000300720c */ /* 0x001fc40003f06270 */
[----:B------:R-:W-:-:S11]  /*0c50*/  IADD3.X R3, PT, PT, R6, UR5, RZ, P1, P2 ;  /* 0x0000000506037c10 */ /* 0x000fd60008fe44ff */
[----:B------:R-:W-:Y:S05]  /*0c60*/  @P0 EXIT ;  /* 0x000000000000094d */ /* 0x000fea0003800000 */
[----:B------:R-:W-:Y:S05]  /*0c70*/  BSYNC B0 ;  /* 0x0000000000007941 */ /* 0x000fea0003800000 */
.L_x_295:
[----:B------:R-:W-:Y:S02]  /*0c80*/  R2UR UR4, R16 ;  /* 0x00000000100472ca */ /* 0x000fe400000e0000 */
[----:B------:R-:W-:-:S13]  /*0c90*/  R2UR UR5, R17 ;  /* 0x00000000110572ca */ /* 0x000fda00000e0000 */
[----:B------:R-:W-:Y:S01]  /*0ca0*/  STG.E.U8 desc[UR4][R2.64], R5 ;  /* 0x0000000502007986 */ /* 0x000fe2000c101104 */
[----:B------:R-:W-:Y:S05]  /*0cb0*/  EXIT ;  /* 0x000000000000794d */ /* 0x000fea0003800000 */
.L_x_294:
[----:B------:R-:W-:Y:S01]  /*0cc0*/  BSSY B0, `(.L_x_307) ;  /* 0x0000006000007945 */ /* 0x000fe20003800000 */
[----:B------:R-:W-:Y:S02]  /*0cd0*/  IMAD.MOV.U32 R19, RZ, RZ, 0x2 ;  /* 0x00000002ff137424 */ /* 0x000fe400078e00ff */
[----:B------:R-:W-:-:S07]  /*0ce0*/  IMAD.MOV.U32 R4, RZ, RZ, 0x100f ;  /* 0x0000100fff047424 */ /* 0x000fce00078e00ff */
[----:B------:R-:W-:Y:S05]  /*0cf0*/  WARPSYNC.COLLECTIVE R21, `(.L_x_308) ;  /* 0x0000000015087348 */ /* 0x000fea0003c00000 */
[----:B------:R0:W1:Y:S02]  /*0d00*/  SHFL.DOWN P0, R19, R14, R19, R4 ;  /* 0x080000130e137389 */ /* 0x0000640000000004 */
[----:B01----:R-:W-:Y:S05]  /*0d10*/  ENDCOLLECTIVE ;  /* 0x000000000000791b */ /* 0x003fea0003800000 */
.L_x_308:
[----:B------:R-:W-:Y:S05]  /*0d20*/  BSYNC B0 ;  /* 0x0000000000007941 */ /* 0x000fea0003800000 */
.L_x_307:
        /* <DEDUP_REMOVED lines=9> */
.L_x_310:
[----:B------:R-:W-:Y:S05]  /*0dc0*/  BSYNC B0 ;  /* 0x0000000000007941 */ /* 0x000fea0003800000 */
.L_x_309:
        /* <DEDUP_REMOVED lines=9> */
.L_x_312:
[----:B------:R-:W-:Y:S05]  /*0e60*/  BSYNC B0 ;  /* 0x0000000000007941 */ /* 0x000fea0003800000 */
.L_x_311:
[----:B------:R-:W-:Y:S05]  /*0e70*/  BRA `(.L_x_313) ;  /* 0xfffffff400647947 */ /* 0x000fea000383ffff */
.L_x_314:
        /* <DEDUP_REMOVED lines=16> */
.L_x_1975:


//--------------------- .text._Z23kQuantizeBlockwiseSmallI6__halfLi32ELi2EEvPfPT_S1_PhS1_ii --------------------------
	.section	.text._Z23kQuantizeBlockwiseSmallI6__halfLi32ELi2EEvPfPT_S1_PhS1_ii,"ax",@progbits
	.align	128
        .global         _Z23kQuantizeBlockwiseSmallI6__halfLi32ELi2EEvPfPT_S1_PhS1_ii
        .type           _Z23kQuantizeBlockwiseSmallI6__halfLi32ELi2EEvPfPT_S1_PhS1_ii,@function
        .size           _Z23kQuantizeBlockwiseSmallI6__halfLi32ELi2EEvPfPT_S1_PhS1_ii,(.L_x_1976 - _Z23kQuantizeBlockwiseSmallI6__halfLi32ELi2EEvPfPT_S1_PhS1_ii)
        .other          _Z23kQuantizeBlockwiseSmallI6__halfLi32ELi2EEvPfPT_S1_PhS1_ii,@"STO_CUDA_ENTRY STV_DEFAULT"
_Z23kQuantizeBlockwiseSmallI6__halfLi32ELi2EEvPfPT_S1_PhS1_ii:
.text._Z23kQuantizeBlockwiseSmallI6__halfLi32ELi2EEvPfPT_S1_PhS1_ii:
        /* <DEDUP_REMOVED lines=47> */
[----:B------:R-:W-:Y:S01]  /*02f0*/  VOTEU.ANY UR5, UPT, PT ;  /* 0x0000000000057886 */ /* 0x000fe200038e0100 */
[----:B------:R-:W-:-:S02]  /*0300*/  LOP3.LUT R18, R0, 0x3e0, RZ, 0xc0, !PT ;  /* 0x000003e000127812 */ /* 0x000fc400078ec0ff */
[----:B0-----:R-:W-:Y:S01]  /*0310*/  LOP3.LUT P2, RZ, R21, UR5, R2, 0x40, !PT ;  /* 0x0000000515ff7c12 */ /* 0x001fe2000f844002 */
[--C-:B-1----:R-:W-:Y:S02]  /*0320*/  HADD2.F32 R13, -RZ, R19.reuse.H0_H0 ;  /* 0x20000013ff0d7230 */ /* 0x102fe40000004100 */
[----:B------:R-:W-:-:S05]  /*0330*/  HADD2.F32 R12, -RZ, R19.H1_H1 ;  /* 0x30000013ff0c7230 */ /* 0x000fca0000004100 */
        /* <DEDUP_REMOVED lines=15> */
.L_x_334:
        /* <DEDUP_REMOVED lines=20> */
.L_x_317:
        /* <DEDUP_REMOVED lines=18> */
.L_x_320:
        /* <DEDUP_REMOVED lines=9> */
.L_x_319:
        /* <DEDUP_REMOVED lines=11> */
.L_x_322:
[----:B------:R-:W-:-:S13]  /*07d0*/  FSETP.GT.FTZ.AND P2, PT, R13, -0.61063289642333984375, PT ;  /* 0xbf1c52700d00780b */ /* 0x000fda0003f54000 */
[----:B------:R-:W-:Y:S01]  /*07e0*/  @P2 IMAD.MOV.U32 R3, RZ, RZ, 0x3 ;  /* 0x00000003ff032424 */ /* 0x000fe200078e00ff */
[C---:B------:R-:W-:Y:S02]  /*07f0*/  @P2 FSETP.GT.FTZ.AND P0, PT, R13.reuse, -0.459995269775390625, PT ;  /* 0xbeeb84800d00280b */ /* 0x040fe40003f14000 */
[----:B------:R-:W-:Y:S02]  /*0800*/  @!P2 FSETP.GT.FTZ.AND P1, PT, R13, -0.84809643030166625977, PT ;  /* 0xbf591cd90d00a80b */ /* 0x000fe40003f34000 */
[----:B------:R-:W-:Y:S02]  /*0810*/  @P2 SEL R3, R3, 0x2, P0 ;  /* 0x0000000203032807 */ /* 0x000fe40000000000 */
[----:B------:R-:W-:-:S04]  /*0820*/  @!P2 SEL R6, RZ, 0x1, !P1 ;  /* 0x00000001ff06a807 */ /* 0x000fc80004800000 */
[----:B------:R-:W-:-:S07]  /*0830*/  @!P2 PRMT R3, R6, 0x7610, R3 ;  /* 0x000076100603a816 */ /* 0x000fce0000000003 */
.L_x_321:
[----:B------:R-:W-:Y:S05]  /*0840*/  BSYNC.RECONVERGENT B1 ;  /* 0x0000000000017941 */ /* 0x000fea0003800200 */
.L_x_318:
        /* <DEDUP_REMOVED lines=15> */
.L_x_325:
        /* <DEDUP_REMOVED lines=9> */
.L_x_324:
        /* <DEDUP_REMOVED lines=11> */
.L_x_327:
[----:B------:R-:W-:-:S13]  /*0a80*/  FSETP.GT.FTZ.AND P2, PT, R2, -0.61063289642333984375, PT ;  /* 0xbf1c52700200780b */ /* 0x000fda0003f54000 */
[----:B------:R-:W-:Y:S01]  /*0a90*/  @P2 IMAD.MOV.U32 R6, RZ, RZ, 0x3 ;  /* 0x00000003ff062424 */ /* 0x000fe200078e00ff */
[C---:B------:R-:W-:Y:S02]  /*0aa0*/  @P2 FSETP.GT.FTZ.AND P0, PT, R2.reuse, -0.459995269775390625, PT ;  /* 0xbeeb84800200280b */ /* 0x040fe40003f14000 */
[----:B------:R-:W-:Y:S02]  /*0ab0*/  @!P2 FSETP.GT.FTZ.AND P1, PT, R2, -0.84809643030166625977, PT ;  /* 0xbf591cd90200a80b */ /* 0x000fe40003f34000 */
[----:B------:R-:W-:Y:S02]  /*0ac0*/  @P2 SEL R2, R6, 0x2, P0 ;  /* 0x0000000206022807 */ /* 0x000fe40000000000 */
[----:B------:R-:W-:-:S04]  /*0ad0*/  @!P2 SEL R6, RZ, 0x1, !P1 ;  /* 0x00000001ff06a807 */ /* 0x000fc80004800000 */
[----:B------:R-:W-:-:S07]  /*0ae0*/  @!P2 PRMT R2, R6, 0x7610, R2 ;  /* 0x000076100602a816 */ /* 0x000fce0000000002 */
.L_x_326:
[----:B------:R-:W-:Y:S05]  /*0af0*/  BSYNC.RECONVERGENT B1 ;  /* 0x0000000000017941 */ /* 0x000fea0003800200 */
.L_x_323:
        /* <DEDUP_REMOVED lines=26> */
.L_x_316:
[----:B------:R-:W-:Y:S02]  /*0ca0*/  R2UR UR4, R14 ;  /* 0x000000000e0472ca */ /* 0x000fe400000e0000 */
[----:B------:R-:W-:-:S13]  /*0cb0*/  R2UR UR5, R15 ;  /* 0x000000000f0572ca */ /* 0x000fda00000e0000 */
[----:B------:R-:W-:Y:S01]  /*0cc0*/  STG.E.U8 desc[UR4][R2.64], R5 ;  /* 0x0000000502007986 */ /* 0x000fe2000c101104 */
[----:B------:R-:W-:Y:S05]  /*0cd0*/  EXIT ;  /* 0x000000000000794d */ /* 0x000fea0003800000 */
.L_x_315:
[----:B------:R-:W-:Y:S01]  /*0ce0*/  BSSY B0, `(.L_x_328) ;  /* 0x0000006000007945 */ /* 0x000fe20003800000 */
[----:B------:R-:W-:Y:S02]  /*0cf0*/  IMAD.MOV.U32 R19, RZ, RZ, 0x2 ;  /* 0x00000002ff137424 */ /* 0x000fe400078e00ff */
[----:B------:R-:W-:-:S07]  /*0d00*/  IMAD.MOV.U32 R2, RZ, RZ, 0x100f ;  /* 0x0000100fff027424 */ /* 0x000fce00078e00ff */
[----:B------:R-:W-:Y:S05]  /*0d10*/  WARPSYNC.COLLECTIVE R21, `(.L_x_329) ;  /* 0x0000000015087348 */ /* 0x000fea0003c00000 */
[----:B------:R0:W1:Y:S02]  /*0d20*/  SHFL.DOWN P0, R19, R16, R19, R2 ;  /* 0x0800001310137389 */ /* 0x0000640000000002 */
[----:B01----:R-:W-:Y:S05]  /*0d30*/  ENDCOLLECTIVE ;  /* 0x000000000000791b */ /* 0x003fea0003800000 */
.L_x_329:
[----:B------:R-:W-:Y:S05]  /*0d40*/  BSYNC B0 ;  /* 0x0000000000007941 */ /* 0x000fea0003800000 */
.L_x_328:
        /* <DEDUP_REMOVED lines=9> */
.L_x_331:
[----:B------:R-:W-:Y:S05]  /*0de0*/  BSYNC B0 ;  /* 0x0000000000007941 */ /* 0x000fea0003800000 */
.L_x_330:
        /* <DEDUP_REMOVED lines=9> */
.L_x_333:
[----:B------:R-:W-:Y:S05]  /*0e80*/  BSYNC B0 ;  /* 0x0000000000007941 */ /* 0x000fea0003800000 */
.L_x_332:
[----:B------:R-:W-:Y:S05]  /*0e90*/  BRA `(.L_x_334) ;  /* 0xfffffff400647947 */ /* 0x000fea000383ffff */
.L_x_335:
        /* <DEDUP_REMOVED lines=14> */
.L_x_1976:


//--------------------- .text._Z23kQuantizeBlockwiseSmallI13__nv_bfloat16Li32ELi1EEvPfPT_S1_PhS1_ii --------------------------
	.section	.text._Z23kQuantizeBlockwiseSmallI13__nv_bfloat16Li32ELi1EEvPfPT_S1_PhS1_ii,"ax",@progbits
	.align	128
        .global         _Z23kQuantizeBlockwiseSmallI13__nv_bfloat16Li32ELi1EEvPfPT_S1_PhS1_ii
        .type           _Z23kQuantizeBlockwiseSmallI13__nv_bfloat16Li32ELi1EEvPfPT_S1_PhS1_ii,@function
        .size           _Z23kQuantizeBlockwiseSmallI13__nv_bfloat16Li32ELi1EEvPfPT_S1_PhS1_ii,(.L_x_1977 - _Z23kQuantizeBlockwiseSmallI13__nv_bfloat16Li32ELi1EEvPfPT_S1_PhS1_ii)
        .other          _Z23kQuantizeBlockwiseSmallI13__nv_bfloat16Li32ELi1EEvPfPT_S1_PhS1_ii,@"STO_CUDA_ENTRY STV_DEFAULT"
_Z23kQuantizeBlockwiseSmallI13__nv_bfloat16Li32ELi1EEvPfPT_S1_PhS1_ii:
.text._Z23kQuantizeBlockwiseSmallI13__nv_bfloat16Li32ELi1EEvPfPT_S1_PhS1_ii:
        /* <DEDUP_REMOVED lines=68> */
.L_x_355:
        /* <DEDUP_REMOVED lines=20> */
.L_x_338:
[----:B------:R-:W-:Y:S05]  /*0580*/  WARPSYNC.ALL ;  /* 0x0000000000007948 */ /* 0x000fea0003800000 */
[----:B------:R-:W-:Y:S06]  /*0590*/  BAR.SYNC.DEFER_BLOCKING 0x0 ;  /* 0x0000000000007b1d */ /* 0x000fec0000010000 */
        /* <DEDUP_REMOVED lines=14> */
.L_x_341:
[----:B------:R-:W-:-:S13]  /*0680*/  FSETP.GT.FTZ.AND P0, PT, |R12|, 0.4166666865348815918, PT ;  /* 0x3ed555560c00780b */ /* 0x000fda0003f14200 */
[C---:B------:R-:W-:Y:S02]  /*0690*/  @P0 VIADD R2, R3.reuse, 0x5 ;  /* 0x0000000503020836 */ /* 0x040fe40000000000 */
[----:B------:R-:W-:-:S05]  /*06a0*/  @!P0 VIADD R3, R3, 0x4 ;  /* 0x0000000403038836 */ /* 0x000fca0000000000 */
[----:B------:R-:W-:Y:S01]  /*06b0*/  @!P0 PRMT R2, R3, 0x7610, R2 ;  /* 0x0000761003028816 */ /* 0x000fe20000000002 */
[----:B------:R-:W-:Y:S06]  /*06c0*/  BRA `(.L_x_342) ;  /* 0x0000000000287947 */ /* 0x000fec0003800000 */
.L_x_340:
[----:B------:R-:W-:-:S13]  /*06d0*/  FSETP.GT.FTZ.AND P0, PT, |R12|, 0.0859375, PT ;  /* 0x3db000000c00780b */ /* 0x000fda0003f14200 */
[----:B------:R-:W-:Y:S05]  /*06e0*/  @!P0 BRA `(.L_x_343) ;  /* 0x0000000000148947 */ /* 0x000fea0003800000 */
[----:B------:R-:W-:-:S13]  /*06f0*/  FSETP.GT.FTZ.AND P0, PT, |R12|, 0.20833332836627960205, PT ;  /* 0x3e5555550c00780b */ /* 0x000fda0003f14200 */
[C---:B------:R-:W-:Y:S02]  /*0700*/  @P0 VIADD R2, R3.reuse, 0x7 ;  /* 0x0000000703020836 */ /* 0x040fe40000000000 */
[----:B------:R-:W-:-:S05]  /*0710*/  @!P0 VIADD R3, R3, 0x6 ;  /* 0x0000000603038836 */ /* 0x000fca0000000000 */
[----:B------:R-:W-:Y:S01]  /*0720*/  @!P0 PRMT R2, R3, 0x7610, R2 ;  /* 0x0000761003028816 */ /* 0x000fe20000000002 */
[----:B------:R-:W-:Y:S06]  /*0730*/  BRA `(.L_x_342) ;  /* 0x00000000000c7947 */ /* 0x000fec0003800000 */
.L_x_343:
[----:B------:R-:W-:-:S13]  /*0740*/  FSETP.GT.FTZ.AND P0, PT, |R12|, 0.0026041700039058923721, PT ;  /* 0x3b2aaab90c00780b */ /* 0x000fda0003f14200 */
[----:B------:R-:W-:-:S05]  /*0750*/  @P0 VIADD R2, R3, 0x1 ;  /* 0x0000000103020836 */ /* 0x000fca0000000000 */
[----:B------:R-:W-:-:S07]  /*0760*/  @!P0 PRMT R2, R3, 0x7610, R2 ;  /* 0x0000761003028816 */ /* 0x000fce0000000002 */
.L_x_342:
[----:B------:R-:W-:Y:S05]  /*0770*/  BSYNC.RECONVERGENT B1 ;  /* 0x0000000000017941 */ /* 0x000fea0003800200 */
.L_x_339:
        /* <DEDUP_REMOVED lines=13> */
.L_x_346:
[----:B------:R-:W-:-:S13]  /*0850*/  FSETP.GT.FTZ.AND P0, PT, |R13|, 0.4166666865348815918, PT ;  /* 0x3ed555560d00780b */ /* 0x000fda0003f14200 */
[C---:B------:R-:W-:Y:S02]  /*0860*/  @P0 VIADD R6, R3.reuse, 0x5 ;  /* 0x0000000503060836 */ /* 0x040fe40000000000 */
[----:B------:R-:W-:-:S05]  /*0870*/  @!P0 VIADD R3, R3, 0x4 ;  /* 0x0000000403038836 */ /* 0x000fca0000000000 */
[----:B------:R-:W-:Y:S01]  /*0880*/  @!P0 PRMT R6, R3, 0x7610, R6 ;  /* 0x0000761003068816 */ /* 0x000fe20000000006 */
[----:B------:R-:W-:Y:S06]  /*0890*/  BRA `(.L_x_347) ;  /* 0x0000000000287947 */ /* 0x000fec0003800000 */
.L_x_345:
[----:B------:R-:W-:-:S13]  /*08a0*/  FSETP.GT.FTZ.AND P0, PT, |R13|, 0.0859375, PT ;  /* 0x3db000000d00780b */ /* 0x000fda0003f14200 */
[----:B------:R-:W-:Y:S05]  /*08b0*/  @!P0 BRA `(.L_x_348) ;  /* 0x0000000000148947 */ /* 0x000fea0003800000 */
[----:B------:R-:W-:-:S13]  /*08c0*/  FSETP.GT.FTZ.AND P0, PT, |R13|, 0.20833332836627960205, PT ;  /* 0x3e5555550d00780b */ /* 0x000fda0003f14200 */
[C---:B------:R-:W-:Y:S02]  /*08d0*/  @P0 VIADD R6, R3.reuse, 0x7 ;  /* 0x0000000703060836 */ /* 0x040fe40000000000 */
[----:B------:R-:W-:-:S05]  /*08e0*/  @!P0 VIADD R3, R3, 0x6 ;  /* 0x0000000603038836 */ /* 0x000fca0000000000 */
[----:B------:R-:W-:Y:S01]  /*08f0*/  @!P0 PRMT R6, R3, 0x7610, R6 ;  /* 0x0000761003068816 */ /* 0x000fe20000000006 */
[----:B------:R-:W-:Y:S06]  /*0900*/  BRA `(.L_x_347) ;  /* 0x00000000000c7947 */ /* 0x000fec0003800000 */
.L_x_348:
[----:B------:R-:W-:-:S13]  /*0910*/  FSETP.GT.FTZ.AND P0, PT, |R13|, 0.0026041700039058923721, PT ;  /* 0x3b2aaab90d00780b */ /* 0x000fda0003f14200 */
[----:B------:R-:W-:-:S05]  /*0920*/  @P0 VIADD R6, R3, 0x1 ;  /* 0x0000000103060836 */ /* 0x000fca0000000000 */
[----:B------:R-:W-:-:S07]  /*0930*/  @!P0 PRMT R6, R3, 0x7610, R6 ;  /* 0x0000761003068816 */ /* 0x000fce0000000006 */
.L_x_347:
[----:B------:R-:W-:Y:S05]  /*0940*/  BSYNC.RECONVERGENT B1 ;  /* 0x0000000000017941 */ /* 0x000fea0003800200 */
.L_x_344:
[----:B------:R-:W-:Y:S01]  /*0950*/  BAR.SYNC.DEFER_BLOCKING 0x0 ;  /* 0x0000000000007b1d */ /* 0x000fe20000010000 */
[----:B------:R-:W-:Y:S01]  /*0960*/  ISETP.NE.AND P0, PT, R0, RZ, PT ;  /* 0x000000ff0000720c */ /* 0x000fe20003f05270 */
[----:B------:R-:W-:Y:S01]  /*0970*/  VIADD R11, R11, 0x80 ;  /* 0x000000800b0b7836 */ /* 0x000fe20000000000 */
[----:B------:R-:W-:Y:S01]  /*0980*/  SHF.R.S32.HI R4, RZ, 0x1, R4 ;  /* 0x00000001ff047819 */ /* 0x000fe20000011404 */
[----:B------:R-:W-:Y:S02]  /*0990*/  IMAD.SHL.U32 R3, R2, 0x10, RZ ;  /* 0x0000001002037824 */ /* 0x000fe400078e00ff */
[----:B------:R-:W0:Y:S01]  /*09a0*/  LDCU.64 UR4, c[0x0][0x398] ;  /* 0x00007300ff0477ac */ /* 0x000e220008000a00 */
[----:B------:R-:W-:Y:S01]  /*09b0*/  LEA R8, R8, R11, 0x18 ;  /* 0x0000000b08087211 */ /* 0x000fe200078ec0ff */
[----:B------:R-:W-:Y:S01]  /*09c0*/  IMAD.IADD R7, R7, 0x1, -R18 ;  /* 0x0000000107077824 */ /* 0x000fe200078e0a12 */
[----:B------:R-:W-:-:S03]  /*09d0*/  LOP3.LUT R3, R6, R3, RZ, 0xfc, !PT ;  /* 0x0000000306037212 */ /* 0x000fc600078efcff */
[----:B------:R-:W-:Y:S02]  /*09e0*/  IMAD.IADD R8, R8, 0x1, R9 ;  /* 0x0000000108087824 */ /* 0x000fe400078e0209 */
[----:B------:R-:W-:-:S05]  /*09f0*/  @!P0 VIADD R5, R5, 0x1 ;  /* 0x0000000105058836 */ /* 0x000fca0000000000 */
[----:B------:R-:W-:-:S04]  /*0a00*/  @!P0 LEA.HI R5, R5, R5, RZ, 0x1 ;  /* 0x0000000505058211 */ /* 0x000fc800078f08ff */
[----:B------:R-:W-:Y:S01]  /*0a10*/  @!P0 SHF.R.S32.HI R5, RZ, 0x1, R5 ;  /* 0x00000001ff058819 */ /* 0x000fe20000011405 */
[----:B------:R1:W-:Y:S01]  /*0a20*/  STS.U8 [R8], R3 ;  /* 0x0000000308007388 */ /* 0x0003e20000000000 */
[----:B0-----:R-:W-:Y:S02]  /*0a30*/  IADD3 R2, P1, P2, R4, UR4, R7 ;  /* 0x0000000404027c10 */ /* 0x001fe4000fa3e007 */
[----:B------:R-:W-:Y:S01]  /*0a40*/  @!P0 VIMNMX R9, PT, PT, R5, 0x20, PT ;  /* 0x0000002005098848 */ /* 0x000fe20003fe0100 */
[----:B------:R-:W-:Y:S01]  /*0a50*/  NOP ;  /* 0x0000000000007918 */ /* 0x000fe20000000000 */
[----:B------:R-:W-:Y:S01]  /*0a60*/  LDS.U8 R5, [R8] ;  /* 0x0000000008057984 */ /* 0x000fe20000000000 */
[----:B------:R-:W-:-:S03]  /*0a70*/  SHF.R.S32.HI R4, RZ, 0x1f, R4 ;  /* 0x0000001fff047819 */ /* 0x000fc60000011404 */
[----:B------:R-:W-:Y:S01]  /*0a80*/  @!P0 STS [R10+0xa0], R9 ;  /* 0x0000a0090a008388 */ /* 0x000fe20000000800 */
[----:B-1----:R-:W-:Y:S01]  /*0a90*/  IADD3.X R3, PT, PT, R4, UR5, RZ, P1, P2 ;  /* 0x0000000504037c10 */ /* 0x002fe20008fe44ff */
[----:B------:R-:W-:Y:S06]  /*0aa0*/  BAR.SYNC.DEFER_BLOCKING 0x0 ;  /* 0x0000000000007b1d */ /* 0x000fec0000010000 */
[----:B------:R-:W0:Y:S02]  /*0ab0*/  LDS R0, [R10+0xa0] ;  /* 0x0000a0000a007984 */ /* 0x000e240000000800 */
[----:B0-----:R-:W-:-:S13]  /*0ac0*/  ISETP.GE.AND P0, PT, R7, R0, PT ;  /* 0x000000000700720c */ /* 0x001fda0003f06270 */
[----:B------:R-:W-:Y:S05]  /*0ad0*/  @P0 EXIT ;  /* 0x000000000000094d */ /* 0x000fea0003800000 */
[----:B------:R-:W-:Y:S05]  /*0ae0*/  BSYNC B0 ;  /* 0x0000000000007941 */ /* 0x000fea0003800000 */
.L_x_337:
[----:B------:R-:W-:Y:S02]  /*0af0*/  R2UR UR4, R14 ;  /* 0x000000000e0472ca */ /* 0x000fe400000e0000 */
[----:B------:R-:W-:-:S13]  /*0b00*/  R2UR UR5, R15 ;  /* 0x000000000f0572ca */ /* 0x000fda00000e0000 */
[----:B------:R-:W-:Y:S01]  /*0b10*/  STG.E.U8 desc[UR4][R2.64], R5 ;  /* 0x0000000502007986 */ /* 0x000fe2000c101104 */
[----:B------:R-:W-:Y:S05]  /*0b20*/  EXIT ;  /* 0x000000000000794d */ /* 0x000fea0003800000 */
.L_x_336:
[----:B------:R-:W-:Y:S01]  /*0b30*/  BSSY B0, `(.L_x_349) ;  /* 0x0000006000007945 */ /* 0x000fe20003800000 */
[----:B------:R-:W-:Y:S02]  /*0b40*/  IMAD.MOV.U32 R21, RZ, RZ, 0x2 ;  /* 0x00000002ff157424 */ /* 0x000fe400078e00ff */
[----:B------:R-:W-:-:S07]  /*0b50*/  IMAD.MOV.U32 R2, RZ, RZ, 0x100f ;  /* 0x0000100fff027424 */ /* 0x000fce00078e00ff */
[----:B------:R-:W-:Y:S05]  /*0b60*/  WARPSYNC.COLLECTIVE R19, `(.L_x_350) ;  /* 0x0000000013087348 */ /* 0x000fea0003c00000 */
[----:B------:R0:W1:Y:S02]  /*0b70*/  SHFL.DOWN P0, R21, R16, R21, R2 ;  /* 0x0800001510157389 */ /* 0x0000640000000002 */
[----:B01----:R-:W-:Y:S05]  /*0b80*/  ENDCOLLECTIVE ;  /* 0x000000000000791b */ /* 0x003fea0003800000 */
.L_x_350:
[----:B------:R-:W-:Y:S05]  /*0b90*/  BSYNC B0 ;  /* 0x0000000000007941 */ /* 0x000fea0003800000 */
.L_x_349:
        /* <DEDUP_REMOVED lines=9> */
.L_x_352:
[----:B------:R-:W-:Y:S05]  /*0c30*/  BSYNC B0 ;  /* 0x0000000000007941 */ /* 0x000fea0003800000 */
.L_x_351:
        /* <DEDUP_REMOVED lines=9> */
.L_x_354:
[----:B------:R-:W-:Y:S05]  /*0cd0*/  BSYNC B0 ;  /* 0x0000000000007941 */ /* 0x000fea0003800000 */
.L_x_353:
[----:B------:R-:W-:Y:S05]  /*0ce0*/  BRA `(.L_x_355) ;  /* 0xfffffff400d47947 */ /* 0x000fea000383ffff */
.L_x_356:
        /* <DEDUP_REMOVED lines=9> */
.L_x_1977:


//--------------------- .text._Z23kQuantizeBlockwiseSmallIfLi32ELi1EEvPfPT_S0_PhS0_ii --------------------------
	.section	.text._Z23kQuantizeBlockwiseSmallIfLi32ELi1EEvPfPT_S0_PhS0_ii,"ax",@progbits
	.align	128
        .global         _Z23kQuantizeBlockwiseSmallIfLi32ELi1EEvPfPT_S0_PhS0_ii
        .type           _Z23kQuantizeBlockwiseSmallIfLi32ELi1EEvPfPT_S0_PhS0_ii,@function
        .size           _Z23kQuantizeBlockwiseSmallIfLi32ELi1EEvPfPT_S0_PhS0_ii,(.L_x_1978 - _Z23kQuantizeBlockwiseSmallIfLi32ELi1EEvPfPT_S0_PhS0_ii)
        .other          _Z23kQuantizeBlockwiseSmallIfLi32ELi1EEvPfPT_S0_PhS0_ii,@"STO_CUDA_ENTRY STV_DEFAULT"
_Z23kQuantizeBlockwiseSmallIfLi32ELi1EEvPfPT_S0_PhS0_ii:
.text._Z23kQuantizeBlockwiseSmallIfLi32ELi1EEvPfPT_S0_PhS0_ii:
        /* <DEDUP_REMOVED lines=65> */
.L_x_376:
        /* <DEDUP_REMOVED lines=20> */
.L_x_359:
        /* <DEDUP_REMOVED lines=16> */
.L_x_362:
[----:B------:R-:W-:-:S13]  /*0650*/  FSETP.GT.FTZ.AND P0, PT, |R2|, 0.4166666865348815918, PT ;  /* 0x3ed555560200780b */ /* 0x000fda0003f14200 */
[C---:B------:R-:W-:Y:S02]  /*0660*/  @P0 VIADD R2, R4.reuse, 0x5 ;  /* 0x0000000504020836 */ /* 0x040fe40000000000 */
[----:B------:R-:W-:-:S05]  /*0670*/  @!P0 VIADD R4, R4, 0x4 ;  /* 0x0000000404048836 */ /* 0x000fca0000000000 */
[----:B------:R-:W-:Y:S01]  /*0680*/  @!P0 PRMT R2, R4, 0x7610, R2 ;  /* 0x0000761004028816 */ /* 0x000fe20000000002 */
[----:B------:R-:W-:Y:S06]  /*0690*/  BRA `(.L_x_363) ;  /* 0x0000000000287947 */ /* 0x000fec0003800000 */
.L_x_361:
[----:B------:R-:W-:-:S13]  /*06a0*/  FSETP.GT.FTZ.AND P0, PT, |R2|, 0.0859375, PT ;  /* 0x3db000000200780b */ /* 0x000fda0003f14200 */
[----:B------:R-:W-:Y:S05]  /*06b0*/  @!P0 BRA `(.L_x_364) ;  /* 0x0000000000148947 */ /* 0x000fea0003800000 */
[----:B------:R-:W-:-:S13]  /*06c0*/  FSETP.GT.FTZ.AND P0, PT, |R2|, 0.20833332836627960205, PT ;  /* 0x3e5555550200780b */ /* 0x000fda0003f14200 */
[C---:B------:R-:W-:Y:S02]  /*06d0*/  @P0 VIADD R2, R4.reuse, 0x7 ;  /* 0x0000000704020836 */ /* 0x040fe40000000000 */
[----:B------:R-:W-:-:S05]  /*06e0*/  @!P0 VIADD R4, R4, 0x6 ;  /* 0x0000000604048836 */ /* 0x000fca0000000000 */
[----:B------:R-:W-:Y:S01]  /*06f0*/  @!P0 PRMT R2, R4, 0x7610, R2 ;  /* 0x0000761004028816 */ /* 0x000fe20000000002 */
[----:B------:R-:W-:Y:S06]  /*0700*/  BRA `(.L_x_363) ;  /* 0x00000000000c7947 */ /* 0x000fec0003800000 */
.L_x_364:
[----:B------:R-:W-:-:S13]  /*0710*/  FSETP.GT.FTZ.AND P0, PT, |R2|, 0.0026041700039058923721, PT ;  /* 0x3b2aaab90200780b */ /* 0x000fda0003f14200 */
[----:B------:R-:W-:-:S05]  /*0720*/  @P0 VIADD R2, R4, 0x1 ;  /* 0x0000000104020836 */ /* 0x000fca0000000000 */
[----:B------:R-:W-:-:S07]  /*0730*/  @!P0 PRMT R2, R4, 0x7610, R2 ;  /* 0x0000761004028816 */ /* 0x000fce0000000002 */
.L_x_363:
[----:B------:R-:W-:Y:S05]  /*0740*/  BSYNC.RECONVERGENT B1 ;  /* 0x0000000000017941 */ /* 0x000fea0003800200 */
.L_x_360:
        /* <DEDUP_REMOVED lines=13> */
.L_x_367:
[----:B------:R-:W-:-:S13]  /*0820*/  FSETP.GT.FTZ.AND P0, PT, |R3|, 0.4166666865348815918, PT ;  /* 0x3ed555560300780b */ /* 0x000fda0003f14200 */
[C---:B------:R-:W-:Y:S02]  /*0830*/  @P0 VIADD R3, R4.reuse, 0x5 ;  /* 0x0000000504030836 */ /* 0x040fe40000000000 */
[----:B------:R-:W-:-:S05]  /*0840*/  @!P0 VIADD R4, R4, 0x4 ;  /* 0x0000000404048836 */ /* 0x000fca0000000000 */
[----:B------:R-:W-:Y:S01]  /*0850*/  @!P0 PRMT R3, R4, 0x7610, R3 ;  /* 0x0000761004038816 */ /* 0x000fe20000000003 */
[----:B------:R-:W-:Y:S06]  /*0860*/  BRA `(.L_x_368) ;  /* 0x0000000000287947 */ /* 0x000fec0003800000 */
.L_x_366:
[----:B------:R-:W-:-:S13]  /*0870*/  FSETP.GT.FTZ.AND P0, PT, |R3|, 0.0859375, PT ;  /* 0x3db000000300780b */ /* 0x000fda0003f14200 */
[----:B------:R-:W-:Y:S05]  /*0880*/  @!P0 BRA `(.L_x_369) ;  /* 0x0000000000148947 */ /* 0x000fea0003800000 */
[----:B------:R-:W-:-:S13]  /*0890*/  FSETP.GT.FTZ.AND P0, PT, |R3|, 0.20833332836627960205, PT ;  /* 0x3e5555550300780b */ /* 0x000fda0003f14200 */
[C---:B------:R-:W-:Y:S02]  /*08a0*/  @P0 VIADD R3, R4.reuse, 0x7 ;  /* 0x0000000704030836 */ /* 0x040fe40000000000 */
[----:B------:R-:W-:-:S05]  /*08b0*/  @!P0 VIADD R4, R4, 0x6 ;  /* 0x0000000604048836 */ /* 0x000fca0000000000 */
[----:B------:R-:W-:Y:S01]  /*08c0*/  @!P0 PRMT R3, R4, 0x7610, R3 ;  /* 0x0000761004038816 */ /* 0x000fe20000000003 */
[----:B------:R-:W-:Y:S06]  /*08d0*/  BRA `(.L_x_368) ;  /* 0x00000000000c7947 */ /* 0x000fec0003800000 */
.L_x_369:
[----:B------:R-:W-:-:S13]  /*08e0*/  FSETP.GT.FTZ.AND P0, PT, |R3|, 0.0026041700039058923721, PT ;  /* 0x3b2aaab90300780b */ /* 0x000fda0003f14200 */
[----:B------:R-:W-:-:S05]  /*08f0*/  @P0 VIADD R3, R4, 0x1 ;  /* 0x0000000104030836 */ /* 0x000fca0000000000 */
[----:B------:R-:W-:-:S07]  /*0900*/  @!P0 PRMT R3, R4, 0x7610, R3 ;  /* 0x0000761004038816 */ /* 0x000fce0000000003 */
.L_x_368:
[----:B------:R-:W-:Y:S05]  /*0910*/  BSYNC.RECONVERGENT B1 ;  /* 0x0000000000017941 */ /* 0x000fea0003800200 */
.L_x_365:
[----:B------:R-:W-:Y:S01]  /*0920*/  BAR.SYNC.DEFER_BLOCKING 0x0 ;  /* 0x0000000000007b1d */ /* 0x000fe20000010000 */
[----:B------:R-:W-:Y:S01]  /*0930*/  ISETP.NE.AND P0, PT, R0, RZ, PT ;  /* 0x000000ff0000720c */ /* 0x000fe20003f05270 */
[----:B------:R-:W-:Y:S01]  /*0940*/  VIADD R11, R11, 0x100 ;  /* 0x000001000b0b7836 */ /* 0x000fe20000000000 */
[----:B------:R-:W-:Y:S01]  /*0950*/  SHF.R.S32.HI R6, RZ, 0x1, R6 ;  /* 0x00000001ff067819 */ /* 0x000fe20000011406 */
[----:B------:R-:W-:Y:S02]  /*0960*/  IMAD R2, R2, 0x10, R3 ;  /* 0x0000001002027824 */ /* 0x000fe400078e0203 */
[----:B------:R-:W0:Y:S01]  /*0970*/  LDCU.64 UR4, c[0x0][0x398] ;  /* 0x00007300ff0477ac */ /* 0x000e220008000a00 */
[----:B------:R-:W-:Y:S01]  /*0980*/  LEA R12, R12, R11, 0x18 ;  /* 0x0000000b0c0c7211 */ /* 0x000fe200078ec0ff */
[----:B------:R-:W-:-:S04]  /*0990*/  IMAD.IADD R3, R9, 0x1, -R18 ;  /* 0x0000000109037824 */ /* 0x000fc800078e0a12 */
        /* <DEDUP_REMOVED lines=17> */
.L_x_358:
[----:B------:R-:W-:Y:S02]  /*0ab0*/  R2UR UR4, R16 ;  /* 0x00000000100472ca */ /* 0x000fe400000e0000 */
[----:B------:R-:W-:-:S13]  /*0ac0*/  R2UR UR5, R17 ;  /* 0x00000000110572ca */ /* 0x000fda00000e0000 */
[----:B------:R-:W-:Y:S01]  /*0ad0*/  STG.E.U8 desc[UR4][R2.64], R5 ;  /* 0x0000000502007986 */ /* 0x000fe2000c101104 */
[----:B------:R-:W-:Y:S05]  /*0ae0*/  EXIT ;  /* 0x000000000000794d */ /* 0x000fea0003800000 */
.L_x_357:
[----:B------:R-:W-:Y:S01]  /*0af0*/  BSSY B0, `(.L_x_370) ;  /* 0x0000006000007945 */ /* 0x000fe20003800000 */
[----:B------:R-:W-:Y:S02]  /*0b00*/  IMAD.MOV.U32 R19, RZ, RZ, 0x2 ;  /* 0x00000002ff137424 */ /* 0x000fe400078e00ff */
[----:B------:R-:W-:-:S07]  /*0b10*/  IMAD.MOV.U32 R4, RZ, RZ, 0x100f ;  /* 0x0000100fff047424 */ /* 0x000fce00078e00ff */
[----:B------:R-:W-:Y:S05]  /*0b20*/  WARPSYNC.COLLECTIVE R21, `(.L_x_371) ;  /* 0x0000000015087348 */ /* 0x000fea0003c00000 */
[----:B------:R0:W1:Y:S02]  /*0b30*/  SHFL.DOWN P0, R19, R14, R19, R4 ;  /* 0x080000130e137389 */ /* 0x0000640000000004 */
[----:B01----:R-:W-:Y:S05]  /*0b40*/  ENDCOLLECTIVE ;  /* 0x000000000000791b */ /* 0x003fea0003800000 */
.L_x_371:
[----:B------:R-:W-:Y:S05]  /*0b50*/  BSYNC B0 ;  /* 0x0000000000007941 */ /* 0x000fea0003800000 */
.L_x_370:
        /* <DEDUP_REMOVED lines=9> */
.L_x_373:
[----:B------:R-:W-:Y:S05]  /*0bf0*/  BSYNC B0 ;  /* 0x0000000000007941 */ /* 0x000fea0003800000 */
.L_x_372:
        /* <DEDUP_REMOVED lines=9> */
.L_x_375:
[----:B------:R-:W-:Y:S05]  /*0c90*/  BSYNC B0 ;  /* 0x0000000000007941 */ /* 0x000fea0003800000 */
.L_x_374:
[----:B------:R-:W-:Y:S05]  /*0ca0*/  BRA `(.L_x_376) ;  /* 0xfffffff400d87947 */ /* 0x000fea000383ffff */
.L_x_377:
        /* <DEDUP_REMOVED lines=13> */
.L_x_1978:


//--------------------- .text._Z23kQuantizeBlockwiseSmallI6__halfLi32ELi1EEvPfPT_S1_PhS1_ii --------------------------
	.section	.text._Z23kQuantizeBlockwiseSmallI6__halfLi32ELi1EEvPfPT_S1_PhS1_ii,"ax",@progbits
	.align	128
        .global         _Z23kQuantizeBlockwiseSmallI6__halfLi32ELi1EEvPfPT_S1_PhS1_ii
        .type           _Z23kQuantizeBlockwiseSmallI6__halfLi32ELi1EEvPfPT_S1_PhS1_ii,@function
        .size           _Z23kQuantizeBlockwiseSmallI6__halfLi32ELi1EEvPfPT_S1_PhS1_ii,(.L_x_1979 - _Z23kQuantizeBlockwiseSmallI6__halfLi32ELi1EEvPfPT_S1_PhS1_ii)
        .other          _Z23kQuantizeBlockwiseSmallI6__halfLi32ELi1EEvPfPT_S1_PhS1_ii,@"STO_CUDA_ENTRY STV_DEFAULT"
_Z23kQuantizeBlockwiseSmallI6__halfLi32ELi1EEvPfPT_S1_PhS1_ii:
.text._Z23kQuantizeBlockwiseSmallI6__halfLi32ELi1EEvPfPT_S1_PhS1_ii:
        /* <DEDUP_REMOVED lines=67> */
.L_x_397:
        /* <DEDUP_REMOVED lines=20> */
.L_x_380:
        /* <DEDUP_REMOVED lines=16> */
.L_x_383:
[----:B------:R-:W-:-:S13]  /*0670*/  FSETP.GT.FTZ.AND P0, PT, |R12|, 0.4166666865348815918, PT ;  /* 0x3ed555560c00780b */ /* 0x000fda0003f14200 */
[C---:B------:R-:W-:Y:S02]  /*0680*/  @P0 VIADD R2, R3.reuse, 0x5 ;  /* 0x0000000503020836 */ /* 0x040fe40000000000 */
[----:B------:R-:W-:-:S05]  /*0690*/  @!P0 VIADD R3, R3, 0x4 ;  /* 0x0000000403038836 */ /* 0x000fca0000000000 */
[----:B------:R-:W-:Y:S01]  /*06a0*/  @!P0 PRMT R2, R3, 0x7610, R2 ;  /* 0x0000761003028816 */ /* 0x000fe20000000002 */
[----:B------:R-:W-:Y:S06]  /*06b0*/  BRA `(.L_x_384) ;  /* 0x0000000000287947 */ /* 0x000fec0003800000 */
.L_x_382:
[----:B------:R-:W-:-:S13]  /*06c0*/  FSETP.GT.FTZ.AND P0, PT, |R12|, 0.0859375, PT ;  /* 0x3db000000c00780b */ /* 0x000fda0003f14200 */
[----:B------:R-:W-:Y:S05]  /*06d0*/  @!P0 BRA `(.L_x_385) ;  /* 0x0000000000148947 */ /* 0x000fea0003800000 */
[----:B------:R-:W-:-:S13]  /*06e0*/  FSETP.GT.FTZ.AND P0, PT, |R12|, 0.20833332836627960205, PT ;  /* 0x3e5555550c00780b */ /* 0x000fda0003f14200 */
[C---:B------:R-:W-:Y:S02]  /*06f0*/  @P0 VIADD R2, R3.reuse, 0x7 ;  /* 0x0000000703020836 */ /* 0x040fe40000000000 */
[----:B------:R-:W-:-:S05]  /*0700*/  @!P0 VIADD R3, R3, 0x6 ;  /* 0x0000000603038836 */ /* 0x000fca0000000000 */
[----:B------:R-:W-:Y:S01]  /*0710*/  @!P0 PRMT R2, R3, 0x7610, R2 ;  /* 0x0000761003028816 */ /* 0x000fe20000000002 */
[----:B------:R-:W-:Y:S06]  /*0720*/  BRA `(.L_x_384) ;  /* 0x00000000000c7947 */ /* 0x000fec0003800000 */
.L_x_385:
[----:B------:R-:W-:-:S13]  /*0730*/  FSETP.GT.FTZ.AND P0, PT, |R12|, 0.0026041700039058923721, PT ;  /* 0x3b2aaab90c00780b */ /* 0x000fda0003f14200 */
[----:B------:R-:W-:-:S05]  /*0740*/  @P0 VIADD R2, R3, 0x1 ;  /* 0x0000000103020836 */ /* 0x000fca0000000000 */
[----:B------:R-:W-:-:S07]  /*0750*/  @!P0 PRMT R2, R3, 0x7610, R2 ;  /* 0x0000761003028816 */ /* 0x000fce0000000002 */
.L_x_384:
[----:B------:R-:W-:Y:S05]  /*0760*/  BSYNC.RECONVERGENT B1 ;  /* 0x0000000000017941 */ /* 0x000fea0003800200 */
.L_x_381:
        /* <DEDUP_REMOVED lines=13> */
.L_x_388:
[----:B------:R-:W-:-:S13]  /*0840*/  FSETP.GT.FTZ.AND P0, PT, |R13|, 0.4166666865348815918, PT ;  /* 0x3ed555560d00780b */ /* 0x000fda0003f14200 */
[C---:B------:R-:W-:Y:S02]  /*0850*/  @P0 VIADD R6, R3.reuse, 0x5 ;  /* 0x0000000503060836 */ /* 0x040fe40000000000 */
[----:B------:R-:W-:-:S05]  /*0860*/  @!P0 VIADD R3, R3, 0x4 ;  /* 0x0000000403038836 */ /* 0x000fca0000000000 */
[----:B------:R-:W-:Y:S01]  /*0870*/  @!P0 PRMT R6, R3, 0x7610, R6 ;  /* 0x0000761003068816 */ /* 0x000fe20000000006 */
[----:B------:R-:W-:Y:S06]  /*0880*/  BRA `(.L_x_389) ;  /* 0x0000000000287947 */ /* 0x000fec0003800000 */
.L_x_387:
[----:B------:R-:W-:-:S13]  /*0890*/  FSETP.GT.FTZ.AND P0, PT, |R13|, 0.0859375, PT ;  /* 0x3db000000d00780b */ /* 0x000fda0003f14200 */
[----:B------:R-:W-:Y:S05]  /*08a0*/  @!P0 BRA `(.L_x_390) ;  /* 0x0000000000148947 */ /* 0x000fea0003800000 */
[----:B------:R-:W-:-:S13]  /*08b0*/  FSETP.GT.FTZ.AND P0, PT, |R13|, 0.20833332836627960205, PT ;  /* 0x3e5555550d00780b */ /* 0x000fda0003f14200 */
[C---:B------:R-:W-:Y:S02]  /*08c0*/  @P0 VIADD R6, R3.reuse, 0x7 ;  /* 0x0000000703060836 */ /* 0x040fe40000000000 */
[----:B------:R-:W-:-:S05]  /*08d0*/  @!P0 VIADD R3, R3, 0x6 ;  /* 0x0000000603038836 */ /* 0x000fca0000000000 */
[----:B------:R-:W-:Y:S01]  /*08e0*/  @!P0 PRMT R6, R3, 0x7610, R6 ;  /* 0x0000761003068816 */ /* 0x000fe20000000006 */
[----:B------:R-:W-:Y:S06]  /*08f0*/  BRA `(.L_x_389) ;  /* 0x00000000000c7947 */ /* 0x000fec0003800000 */
.L_x_390:
[----:B------:R-:W-:-:S13]  /*0900*/  FSETP.GT.FTZ.AND P0, PT, |R13|, 0.0026041700039058923721, PT ;  /* 0x3b2aaab90d00780b */ /* 0x000fda0003f14200 */
[----:B------:R-:W-:-:S05]  /*0910*/  @P0 VIADD R6, R3, 0x1 ;  /* 0x0000000103060836 */ /* 0x000fca0000000000 */
[----:B------:R-:W-:-:S07]  /*0920*/  @!P0 PRMT R6, R3, 0x7610, R6 ;  /* 0x0000761003068816 */ /* 0x000fce0000000006 */
.L_x_389:
[----:B------:R-:W-:Y:S05]  /*0930*/  BSYNC.RECONVERGENT B1 ;  /* 0x0000000000017941 */ /* 0x000fea0003800200 */
.L_x_386:
        /* <DEDUP_REMOVED lines=26> */
.L_x_379:
[----:B------:R-:W-:Y:S02]  /*0ae0*/  R2UR UR4, R14 ;  /* 0x000000000e0472ca */ /* 0x000fe400000e0000 */
[----:B------:R-:W-:-:S13]  /*0af0*/  R2UR UR5, R15 ;  /* 0x000000000f0572ca */ /* 0x000fda00000e0000 */
[----:B------:R-:W-:Y:S01]  /*0b00*/  STG.E.U8 desc[UR4][R2.64], R5 ;  /* 0x0000000502007986 */ /* 0x000fe2000c101104 */
[----:B------:R-:W-:Y:S05]  /*0b10*/  EXIT ;  /* 0x000000000000794d */ /* 0x000fea0003800000 */
.L_x_378:
[----:B------:R-:W-:Y:S01]  /*0b20*/  BSSY B0, `(.L_x_391) ;  /* 0x0000006000007945 */ /* 0x000fe20003800000 */
[----:B------:R-:W-:Y:S02]  /*0b30*/  IMAD.MOV.U32 R19, RZ, RZ, 0x2 ;  /* 0x00000002ff137424 */ /* 0x000fe400078e00ff */
[----:B------:R-:W-:-:S07]  /*0b40*/  IMAD.MOV.U32 R2, RZ, RZ, 0x100f ;  /* 0x0000100fff027424 */ /* 0x000fce00078e00ff */
[----:B------:R-:W-:Y:S05]  /*0b50*/  WARPSYNC.COLLECTIVE R21, `(.L_x_392) ;  /* 0x0000000015087348 */ /* 0x000fea0003c00000 */
[----:B------:R0:W1:Y:S02]  /*0b60*/  SHFL.DOWN P0, R19, R16, R19, R2 ;  /* 0x0800001310137389 */ /* 0x0000640000000002 */
[----:B01----:R-:W-:Y:S05]  /*0b70*/  ENDCOLLECTIVE ;  /* 0x000000000000791b */ /* 0x003fea0003800000 */
.L_x_392:
[----:B------:R-:W-:Y:S05]  /*0b80*/  BSYNC B0 ;  /* 0x0000000000007941 */ /* 0x000fea0003800000 */
.L_x_391:
        /* <DEDUP_REMOVED lines=9> */
.L_x_394:
[----:B------:R-:W-:Y:S05]  /*0c20*/  BSYNC B0 ;  /* 0x0000000000007941 */ /* 0x000fea0003800000 */
.L_x_393:
        /* <DEDUP_REMOVED lines=9> */
.L_x_396:
[----:B------:R-:W-:Y:S05]  /*0cc0*/  BSYNC B0 ;  /* 0x0000000000007941 */ /* 0x000fea0003800000 */
.L_x_395:
[----:B------:R-:W-:Y:S05]  /*0cd0*/  BRA `(.L_x_397) ;  /* 0xfffffff400d47947 */ /* 0x000fea000383ffff */
.L_x_398:
        /* <DEDUP_REMOVED lines=10> */
.L_x_1979:


//--------------------- .text._Z18kQuantizeBlockwiseI13__nv_bfloat16Li64ELi2ELi0ELi2EEvPfPT_S1_PhS1_ii --------------------------
	.section	.text._Z18kQuantizeBlockwiseI13__nv_bfloat16Li64ELi2ELi0ELi2EEvPfPT_S1_PhS1_ii,"ax",@progbits
	.align	128
        .global         _Z18kQuantizeBlockwiseI13__nv_bfloat16Li64ELi2ELi0ELi2EEvPfPT_S1_PhS1_ii
        .type           _Z18kQuantizeBlockwiseI13__nv_bfloat16Li64ELi2ELi0ELi2EEvPfPT_S1_PhS1_ii,@function
        .size           _Z18kQuantizeBlockwiseI13__nv_bfloat16Li64ELi2ELi0ELi2EEvPfPT_S1_PhS1_ii,(.L_x_1980 - _Z18kQuantizeBlockwiseI13__nv_bfloat16Li64ELi2ELi0ELi2EEvPfPT_S1_PhS1_ii)
        .other          _Z18kQuantizeBlockwiseI13__nv_bfloat16Li64ELi2ELi0ELi2EEvPfPT_S1_PhS1_ii,@"STO_CUDA_ENTRY STV_DEFAULT"
_Z18kQuantizeBlockwiseI13__nv_bfloat16Li64ELi2ELi0ELi2EEvPfPT_S1_PhS1_ii:
.text._Z18kQuantizeBlockwiseI13__nv_bfloat16Li64ELi2ELi0ELi2EEvPfPT_S1_PhS1_ii:
[----:B------:R-:W-:Y:S01]  /*0000*/  LDC R1, c[0x0][0x37c] ;  /* 0x0000df00ff017b82 */ /* 0x000fe20000000800 */
[----:B------:R-:W0:Y:S01]  /*0010*/  S2R R3, SR_CTAID.X ;  /* 0x0000000000037919 */ /* 0x000e220000002500 */
[----:B------:R-:W1:Y:S02]  /*0020*/  LDCU UR4, c[0x0][0x370] ;  /* 0x00006e00ff0477ac */ /* 0x000e640008000800 */
[----:B-1----:R-:W-:-:S04]  /*0030*/  USHF.L.U32 UR4, UR4, 0x6, URZ ;  /* 0x0000000604047899 */ /* 0x002fc800080006ff */
[----:B------:R-:W-:-:S04]  /*0040*/  UISETP.LT.U32.AND UP0, UPT, UR4, 0x7fffffff, UPT ;  /* 0x7fffffff0400788c */ /* 0x000fc8000bf01070 */
[----:B------:R-:W-:Y:S01]  /*0050*/  USEL UR7, UR4, 0x7fffffff, UP0 ;  /* 0x7fffffff04077887 */ /* 0x000fe20008000000 */
[----:B0-----:R-:W-:-:S05]  /*0060*/  IMAD.SHL.U32 R3, R3, 0x40, RZ ;  /* 0x0000004003037824 */ /* 0x001fca00078e00ff */
[----:B------:R-:W-:-:S13]  /*0070*/  ISETP.GE.AND P0, PT, R3, UR7, PT ;  /* 0x0000000703007c0c */ /* 0x000fda000bf06270 */
[----:B------:R-:W-:Y:S05]  /*0080*/  @P0 EXIT ;  /* 0x000000000000094d */ /* 0x000fea0003800000 */
[----:B------:R-:W0:Y:S01]  /*0090*/  S2R R0, SR_TID.X ;  /* 0x0000000000007919 */ /* 0x000e220000002100 */
[----:B------:R-:W-:Y:S01]  /*00a0*/  SHF.R.S32.HI R4, RZ, 0x1f, R3 ;  /* 0x0000001fff047819 */ /* 0x000fe20000011403 */
[----:B------:R-:W1:Y:S01]  /*00b0*/  LDCU.64 UR10, c[0x0][0x358] ;  /* 0x00006b00ff0a77ac */ /* 0x000e620008000a00 */
[----:B------:R-:W2:Y:S01]  /*00c0*/  LDCU UR9, c[0x0][0x3ac] ;  /* 0x00007580ff0977ac */ /* 0x000ea20008000800 */
[----:B------:R-:W3:Y:S01]  /*00d0*/  LDCU.64 UR12, c[0x0][0x388] ;  /* 0x00007100ff0c77ac */ /* 0x000ee20008000a00 */
[----:B------:R-:W4:Y:S01]  /*00e0*/  LDCU.64 UR14, c[0x0][0x398] ;  /* 0x00007300ff0e77ac */ /* 0x000f220008000a00 */
[C---:B0-----:R-:W-:Y:S01]  /*00f0*/  IMAD.SHL.U32 R2, R0.reuse, 0x2, RZ ;  /* 0x0000000200027824 */ /* 0x041fe200078e00ff */
[----:B------:R-:W-:-:S04]  /*0100*/  LOP3.LUT R5, R0, 0x3e0, RZ, 0xc0, !PT ;  /* 0x000003e000057812 */ /* 0x000fc800078ec0ff */
[----:B------:R-:W-:-:S04]  /*0110*/  LOP3.LUT R7, R2, 0x7c0, RZ, 0xc0, !PT ;  /* 0x000007c002077812 */ /* 0x000fc800078ec0ff */
[----:B------:R-:W-:-:S04]  /*0120*/  LOP3.LUT R2, R7, 0x1f, R0, 0xf8, !PT ;  /* 0x0000001f07027812 */ /* 0x000fc800078ef800 */
[C---:B------:R-:W-:Y:S01]  /*0130*/  LOP3.LUT R6, R2.reuse, 0x20, RZ, 0xfc, !PT ;  /* 0x0000002002067812 */ /* 0x040fe200078efcff */
[----:B-1234-:R-:W-:-:S07]  /*0140*/  IMAD.IADD R5, R2, 0x1, -R5 ;  /* 0x0000000102057824 */ /* 0x01efce00078e0a05 */
.L_x_411:
[----:B------:R-:W-:Y:S01]  /*0150*/  IADD3 R16, PT, PT, -R3, UR9, RZ ;  /* 0x0000000903107c10 */ /* 0x000fe2000fffe1ff */
[----:B------:R-:W-:Y:S01]  /*0160*/  BAR.SYNC.DEFER_BLOCKING 0x0 ;  /* 0x0000000000007b1d */ /* 0x000fe20000010000 */
[----:B------:R-:W-:Y:S02]  /*0170*/  IADD3 R8, P2, PT, R2, R3, RZ ;  /* 0x0000000302087210 */ /* 0x000fe40007f5e0ff */
[----:B------:R-:W-:Y:S02]  /*0180*/  VIMNMX R7, PT, PT, R16, 0x40, PT ;  /* 0x0000004010077848 */ /* 0x000fe40003fe0100 */
[----:B------:R-:W-:Y:S01]  /*0190*/  PRMT R13, RZ, 0x7610, R13 ;  /* 0x00007610ff0d7816 */ /* 0x000fe2000000000d */
[----:B------:R-:W-:Y:S01]  /*01a0*/  IMAD.X R9, RZ, RZ, R4, P2 ;  /* 0x000000ffff097224 */ /* 0x000fe200010e0604 */
[-C--:B------:R-:W-:Y:S02]  /*01b0*/  ISETP.GE.AND P0, PT, R2, R7.reuse, PT ;  /* 0x000000070200720c */ /* 0x080fe40003f06270 */
[----:B------:R-:W-:-:S02]  /*01c0*/  ISETP.GE.AND P1, PT, R6, R7, PT ;  /* 0x000000070600720c */ /* 0x000fc40003f26270 */
[C---:B------:R-:W-:Y:S02]  /*01d0*/  LEA R10, P2, R8.reuse, UR12, 0x1 ;  /* 0x0000000c080a7c11 */ /* 0x040fe4000f8408ff */
[----:B------:R-:W-:Y:S02]  /*01e0*/  PRMT R12, RZ, 0x7610, R12 ;  /* 0x00007610ff0c7816 */ /* 0x000fe4000000000c */
[----:B------:R-:W-:-:S05]  /*01f0*/  LEA.HI.X R11, R8, UR13, R9, 0x1, P2 ;  /* 0x0000000d080b7c11 */ /* 0x000fca00090f0c09 */
[----:B------:R-:W2:Y:S04]  /*0200*/  @!P0 LDG.E.U16.CONSTANT R13, desc[UR10][R10.64] ;  /* 0x0000000a0a0d8981 */ /* 0x000ea8000c1e9500 */
[----:B------:R-:W3:Y:S01]  /*0210*/  @!P1 LDG.E.U16.CONSTANT R12, desc[UR10][R10.64+0x40] ;  /* 0x0000400a0a0c9981 */ /* 0x000ee2000c1e9500 */
[----:B------:R-:W0:Y:S01]  /*0220*/  S2UR UR6, SR_CgaCtaId ;  /* 0x00000000000679c3 */ /* 0x000e220000008800 */
[----:B------:R-:W-:Y:S01]  /*0230*/  UMOV UR5, 0x400 ;  /* 0x0000040000057882 */ /* 0x000fe20000000000 */
[----:B------:R-:W-:Y:S01]  /*0240*/  ISETP.GE.AND P0, PT, R16, 0x20, PT ;  /* 0x000000201000780c */ /* 0x000fe20003f06270 */
[----:B------:R-:W1:Y:S01]  /*0250*/  S2R R8, SR_LANEID ;  /* 0x0000000000087919 */ /* 0x000e620000000000 */
[----:B0-----:R-:W-:-:S06]  /*0260*/  ULEA UR8, UR6, UR5, 0x18 ;  /* 0x0000000506087291 */ /* 0x001fcc000f8ec0ff */
[C---:B-1----:R-:W-:Y:S02]  /*0270*/  LEA R14, R8.reuse, UR8, 0x1 ;  /* 0x00000008080e7c11 */ /* 0x042fe4000f8e08ff */
[----:B------:R-:W-:-:S03]  /*0280*/  LEA R15, R8, UR8, 0x2 ;  /* 0x00000008080f7c11 */ /* 0x000fc6000f8e10ff */
[----:B--2---:R-:W-:Y:S04]  /*0290*/  STS.U16 [R14], R13 ;  /* 0x0000000d0e007388 */ /* 0x004fe80000000400 */
[----:B---3--:R-:W-:Y:S01]  /*02a0*/  STS.U16 [R14+0x40], R12 ;  /* 0x0000400c0e007388 */ /* 0x008fe20000000400 */
[----:B------:R-:W-:-:S03]  /*02b0*/  NOP ;  /* 0x0000000000007918 */ /* 0x000fc60000000000 */
[----:B------:R-:W0:Y:S02]  /*02c0*/  LDS R15, [R15] ;  /* 0x000000000f0f7984 */ /* 0x000e240000000800 */
[C---:B0-----:R-:W-:Y:S01]  /*02d0*/  PRMT R10, R15.reuse, 0x7632, R10 ;  /* 0x000076320f0a7816 */ /* 0x041fe2000000000a */
[----:B------:R-:W-:-:S04]  /*02e0*/  IMAD.U32 R9, R15, 0x10000, RZ ;  /* 0x000100000f097824 */ /* 0x000fc800078e00ff */
[----:B------:R-:W-:-:S05]  /*02f0*/  IMAD.U32 R10, R10, 0x10000, RZ ;  /* 0x000100000a0a7824 */ /* 0x000fca00078e00ff */
[----:B------:R-:W-:Y:S01]  /*0300*/  FMNMX3.FTZ R11, |R9|, -3.40282346638528859812e+38, |R10|, !PT ;  /* 0xff7fffff090b7876 */ /* 0x000fe2000781060a */
[----:B------:R-:W-:Y:S06]  /*0310*/  @!P0 BRA `(.L_x_399) ;  /* 0x0000000000608947 */ /* 0x000fec0003800000 */
[----:B------:R-:W0:Y:S01]  /*0320*/  SHFL.DOWN PT, R12, R11, 0x1, 0x1f ;  /* 0x08201f000b0c7f89 */ /* 0x000e2200000e0000 */
[----:B------:R-:W-:Y:S01]  /*0330*/  BAR.SYNC.DEFER_BLOCKING 0x0 ;  /* 0x0000000000007b1d */ /* 0x000fe20000010000 */
[----:B------:R-:W-:Y:S02]  /*0340*/  ISETP.GT.AND P0, PT, R8, 0x1e, PT ;  /* 0x0000001e0800780c */ /* 0x000fe40003f04270 */
[----:B0-----:R-:W-:-:S04]  /*0350*/  FSETP.GEU.FTZ.AND P1, PT, R11, R12, PT ;  /* 0x0000000c0b00720b */ /* 0x001fc80003f3e000 */
[----:B------:R-:W-:-:S04]  /*0360*/  FSEL R12, R12, R11, !P1 ;  /* 0x0000000b0c0c7208 */ /* 0x000fc80004800000 */
[----:B------:R-:W-:Y:S02]  /*0370*/  FSEL R12, R11, R12, P0 ;  /* 0x0000000c0b0c7208 */ /* 0x000fe40000000000 */
        /* <DEDUP_REMOVED lines=15> */
[----:B------:R-:W-:-:S05]  /*0470*/  @!P0 FSEL R12, R11, R12, !P1 ;  /* 0x0000000c0b0c8208 */ /* 0x000fca0004800000 */
[----:B------:R-:W-:Y:S01]  /*0480*/  IMAD.MOV.U32 R15, RZ, RZ, R12 ;  /* 0x000000ffff0f7224 */ /* 0x000fe200078e000c */
[----:B------:R-:W-:Y:S06]  /*0490*/  BRA `(.L_x_400) ;  /* 0x00000000006c7947 */ /* 0x000fec0003800000 */
.L_x_399:
[----:B------:R-:W-:Y:S01]  /*04a0*/  VIADD R12, R7, 0xffffffff ;  /* 0xffffffff070c7836 */ /* 0x000fe20000000000 */
[----:B------:R-:W-:Y:S01]  /*04b0*/  BAR.SYNC.DEFER_BLOCKING 0x0 ;  /* 0x0000000000007b1d */ /* 0x000fe20000010000 */
[----:B------:R-:W-:-:S03]  /*04c0*/  VIADD R16, R8, 0x2 ;  /* 0x0000000208107836 */ /* 0x000fc60000000000 */
[----:B------:R-:W-:Y:S02]  /*04d0*/  ISETP.GE.AND P0, PT, R8, R12, PT ;  /* 0x0000000c0800720c */ /* 0x000fe40003f06270 */
[----:B------:R-:W0:Y:S02]  /*04e0*/  SHFL.DOWN PT, R14, R11, 0x1, R12 ;  /* 0x082000000b0e7989 */ /* 0x000e2400000e000c */
[----:B0-----:R-:W-:-:S09]  /*04f0*/  FSETP.GEU.FTZ.AND P1, PT, R11, R14, PT ;  /* 0x0000000e0b00720b */ /* 0x001fd20003f3e000 */
[----:B------:R-:W-:Y:S02]  /*0500*/  @!P0 FSEL R11, R14, R11, !P1 ;  /* 0x0000000b0e0b8208 */ /* 0x000fe40004800000 */
[----:B------:R-:W-:Y:S01]  /*0510*/  ISETP.GE.AND P0, PT, R16, R7, PT ;  /* 0x000000071000720c */ /* 0x000fe20003f06270 */
[----:B------:R-:W-:Y:S02]  /*0520*/  VIADD R16, R8, 0x4 ;  /* 0x0000000408107836 */ /* 0x000fe40000000000 */
[----:B------:R-:W0:Y:S02]  /*0530*/  SHFL.DOWN PT, R14, R11, 0x2, R12 ;  /* 0x084000000b0e7989 */ /* 0x000e2400000e000c */
[----:B0-----:R-:W-:-:S08]  /*0540*/  FSETP.GEU.FTZ.AND P1, PT, R11, R14, PT ;  /* 0x0000000e0b00720b */ /* 0x001fd00003f3e000 */
        /* <DEDUP_REMOVED lines=11> */
[----:B------:R-:W-:-:S03]  /*0600*/  ISETP.GE.AND P0, PT, R16, R7, PT ;  /* 0x000000071000720c */ /* 0x000fc60003f06270 */
[----:B------:R-:W0:Y:S02]  /*0610*/  SHFL.DOWN PT, R14, R11, 0x10, R12 ;  /* 0x0a0000000b0e7989 */ /* 0x000e2400000e000c */
[----:B0-----:R-:W-:-:S08]  /*0620*/  FSETP.GEU.FTZ.AND P1, PT, R11, R14, PT ;  /* 0x0000000e0b00720b */ /* 0x001fd00003f3e000 */
[----:B------:R-:W-:-:S05]  /*0630*/  @!P0 FSEL R11, R14, R11, !P1 ;  /* 0x0000000b0e0b8208 */ /* 0x000fca0004800000 */
[----:B------:R-:W-:-:S07]  /*0640*/  IMAD.MOV.U32 R15, RZ, RZ, R11 ;  /* 0x000000ffff0f7224 */ /* 0x000fce00078e000b */
.L_x_400:
[----:B------:R-:W-:Y:S01]  /*0650*/  ISETP.NE.AND P0, PT, R0, RZ, PT ;  /* 0x000000ff0000720c */ /* 0x000fe20003f05270 */
[----:B------:R-:W-:-:S12]  /*0660*/  BSSY.RECONVERGENT B0, `(.L_x_401) ;  /* 0x0000033000007945 */ /* 0x000fd80003800200 */
[----:B------:R-:W0:Y:S01]  /*0670*/  @!P0 LDC.64 R12, c[0x0][0x390] ;  /* 0x0000e400ff0c8b82 */ /* 0x000e220000000a00 */
[----:B------:R-:W1:Y:S01]  /*0680*/  @!P0 MUFU.RCP R11, R15 ;  /* 0x0000000f000b8308 */ /* 0x000e620000001000 */
[----:B------:R-:W-:Y:S01]  /*0690*/  @!P0 SHF.R.S64 R17, R3, 0x4, R4 ;  /* 0x0000000403118819 */ /* 0x000fe20000001004 */
[----:B-1----:R-:W-:Y:S03]  /*06a0*/  @!P0 STS [UR8+0xb0], R11 ;  /* 0x0000b00bff008988 */ /* 0x002fe60008000808 */
[----:B0-----:R-:W-:-:S04]  /*06b0*/  @!P0 IADD3 R12, P1, PT, R17, R12, RZ ;  /* 0x0000000c110c8210 */ /* 0x001fc80007f3e0ff */
[----:B------:R-:W-:-:S05]  /*06c0*/  @!P0 LEA.HI.X.SX32 R13, R4, R13, 0x1c, P1 ;  /* 0x0000000d040d8211 */ /* 0x000fca00008fe6ff */
[----:B------:R-:W-:Y:S01]  /*06d0*/  @!P0 STG.E desc[UR10][R12.64], R15 ;  /* 0x0000000f0c008986 */ /* 0x000fe2000c10190a */
[----:B------:R-:W-:Y:S06]  /*06e0*/  BAR.SYNC.DEFER_BLOCKING 0x0 ;  /* 0x0000000000007b1d */ /* 0x000fec0000010000 */
[----:B------:R-:W0:Y:S02]  /*06f0*/  LDS R14, [UR8+0xb0] ;  /* 0x0000b008ff0e7984 */ /* 0x000e240008000800 */
        /* <DEDUP_REMOVED lines=14> */
.L_x_403:
        /* <DEDUP_REMOVED lines=9> */
.L_x_402:
        /* <DEDUP_REMOVED lines=11> */
.L_x_405:
[----:B------:R-:W-:-:S13]  /*0920*/  FSETP.GT.FTZ.AND P3, PT, R9, -0.61063289642333984375, PT ;  /* 0xbf1c52700900780b */ /* 0x000fda0003f74000 */
[----:B------:R-:W-:Y:S01]  /*0930*/  @P3 IMAD.MOV.U32 R11, RZ, RZ, 0x3 ;  /* 0x00000003ff0b3424 */ /* 0x000fe200078e00ff */
[C---:B------:R-:W-:Y:S02]  /*0940*/  @P3 FSETP.GT.FTZ.AND P1, PT, R9.reuse, -0.459995269775390625, PT ;  /* 0xbeeb84800900380b */ /* 0x040fe40003f34000 */
[----:B------:R-:W-:Y:S02]  /*0950*/  @!P3 FSETP.GT.FTZ.AND P2, PT, R9, -0.84809643030166625977, PT ;  /* 0xbf591cd90900b80b */ /* 0x000fe40003f54000 */
[----:B------:R-:W-:Y:S02]  /*0960*/  @P3 SEL R9, R11, 0x2, P1 ;  /* 0x000000020b093807 */ /* 0x000fe40000800000 */
[----:B------:R-:W-:-:S04]  /*0970*/  @!P3 SEL R11, RZ, 0x1, !P2 ;  /* 0x00000001ff0bb807 */ /* 0x000fc80005000000 */
[----:B------:R-:W-:-:S07]  /*0980*/  @!P3 PRMT R9, R11, 0x7610, R9 ;  /* 0x000076100b09b816 */ /* 0x000fce0000000009 */
.L_x_404:
[----:B------:R-:W-:Y:S05]  /*0990*/  BSYNC.RECONVERGENT B0 ;  /* 0x0000000000007941 */ /* 0x000fea0003800200 */
.L_x_401:
        /* <DEDUP_REMOVED lines=15> */
.L_x_408:
        /* <DEDUP_REMOVED lines=9> */
.L_x_407:
        /* <DEDUP_REMOVED lines=11> */
.L_x_410:
[----:B------:R-:W-:-:S13]  /*0bd0*/  FSETP.GT.FTZ.AND P3, PT, R10, -0.61063289642333984375, PT ;  /* 0xbf1c52700a00780b */ /* 0x000fda0003f74000 */
[----:B------:R-:W-:Y:S01]  /*0be0*/  @P3 IMAD.MOV.U32 R11, RZ, RZ, 0x3 ;  /* 0x00000003ff0b3424 */ /* 0x000fe200078e00ff */
[C---:B------:R-:W-:Y:S02]  /*0bf0*/  @P3 FSETP.GT.FTZ.AND P1, PT, R10.reuse, -0.459995269775390625, PT ;  /* 0xbeeb84800a00380b */ /* 0x040fe40003f34000 */
[----:B------:R-:W-:Y:S02]  /*0c00*/  @!P3 FSETP.GT.FTZ.AND P2, PT, R10, -0.84809643030166625977, PT ;  /* 0xbf591cd90a00b80b */ /* 0x000fe40003f54000 */
[----:B------:R-:W-:Y:S02]  /*0c10*/  @P3 SEL R10, R11, 0x2, P1 ;  /* 0x000000020b0a3807 */ /* 0x000fe40000800000 */
[----:B------:R-:W-:-:S04]  /*0c20*/  @!P3 SEL R11, RZ, 0x1, !P2 ;  /* 0x00000001ff0bb807 */ /* 0x000fc80005000000 */
[----:B------:R-:W-:-:S07]  /*0c30*/  @!P3 PRMT R10, R11, 0x7610, R10 ;  /* 0x000076100b0ab816 */ /* 0x000fce000000000a */
.L_x_409:
[----:B------:R-:W-:Y:S05]  /*0c40*/  BSYNC.RECONVERGENT B0 ;  /* 0x0000000000007941 */ /* 0x000fea0003800200 */
.L_x_406:
[----:B------:R-:W-:Y:S01]  /*0c50*/  BAR.SYNC.DEFER_BLOCKING 0x0 ;  /* 0x0000000000007b1d */ /* 0x000fe20000010000 */
[----:B------:R-:W-:Y:S01]  /*0c60*/  UIADD3 UR5, UPT, UPT, UR5, 0x80, URZ ;  /* 0x0000008005057890 */ /* 0x000fe2000fffe0ff */
[----:B------:R-:W-:Y:S01]  /*0c70*/  @!P0 VIADD R7, R7, 0x1 ;  /* 0x0000000107078836 */ /* 0x000fe20000000000 */
[--C-:B------:R-:W-:Y:S01]  /*0c80*/  SHF.R.S64 R14, R3, 0x1, R4.reuse ;  /* 0x00000001030e7819 */ /* 0x100fe20000001004 */
[----:B------:R-:W-:Y:S01]  /*0c90*/  IMAD.SHL.U32 R9, R9, 0x10, RZ ;  /* 0x0000001009097824 */ /* 0x000fe200078e00ff */
[----:B------:R-:W-:Y:S01]  /*0ca0*/  ULEA UR5, UR6, UR5, 0x18 ;  /* 0x0000000506057291 */ /* 0x000fe2000f8ec0ff */
[----:B------:R-:W-:Y:S02]  /*0cb0*/  SHF.R.S32.HI R11, RZ, 0x1, R4 ;  /* 0x00000001ff0b7819 */ /* 0x000fe40000011404 */
[----:B------:R-:W-:Y:S02]  /*0cc0*/  @!P0 LEA.HI R7, R7, R7, RZ, 0x1 ;  /* 0x0000000707078211 */ /* 0x000fe400078f08ff */
[----:B------:R-:W-:-:S02]  /*0cd0*/  LOP3.LUT R9, R10, R9, RZ, 0xfc, !PT ;  /* 0x000000090a097212 */ /* 0x000fc400078efcff */
[----:B------:R-:W-:-:S03]  /*0ce0*/  @!P0 SHF.R.S32.HI R12, RZ, 0x1, R7 ;  /* 0x00000001ff0c8819 */ /* 0x000fc60000011407 */
[----:B------:R-:W-:Y:S01]  /*0cf0*/  STS.U8 [R8+UR5], R9 ;  /* 0x0000000908007988 */ /* 0x000fe20008000005 */
[----:B------:R-:W-:-:S03]  /*0d00*/  NOP ;  /* 0x0000000000007918 */ /* 0x000fc60000000000 */
[----:B------:R-:W-:Y:S04]  /*0d10*/  LDS.U8 R7, [R8+UR5] ;  /* 0x0000000508077984 */ /* 0x000fe80008000000 */
[----:B------:R-:W-:Y:S01]  /*0d20*/  @!P0 STS [UR8+0xa0], R12 ;  /* 0x0000a00cff008988 */ /* 0x000fe20008000808 */
[----:B------:R-:W-:Y:S06]  /*0d30*/  BAR.SYNC.DEFER_BLOCKING 0x0 ;  /* 0x0000000000007b1d */ /* 0x000fec0000010000 */
[----:B------:R-:W0:Y:S02]  /*0d40*/  LDS R10, [UR8+0xa0] ;  /* 0x0000a008ff0a7984 */ /* 0x000e240008000800 */
[----:B0-----:R-:W-:-:S02]  /*0d50*/  ISETP.GE.AND P0, PT, R5, R10, PT ;  /* 0x0000000a0500720c */ /* 0x001fc40003f06270 */
[----:B------:R-:W-:-:S04]  /*0d60*/  IADD3 R10, P1, P2, R14, UR14, R5 ;  /* 0x0000000e0e0a7c10 */ /* 0x000fc8000fa3e005 */
[----:B------:R-:W-:-:S07]  /*0d70*/  IADD3.X R11, PT, PT, R11, UR15, RZ, P1, P2 ;  /* 0x0000000f0b0b7c10 */ /* 0x000fce0008fe44ff */
[----:B------:R0:W-:Y:S01]  /*0d80*/  @!P0 STG.E.U8 desc[UR10][R10.64], R7 ;  /* 0x000000070a008986 */ /* 0x0001e2000c10110a */
[----:B------:R-:W-:-:S05]  /*0d90*/  IADD3 R3, P0, PT, R3, UR4, RZ ;  /* 0x0000000403037c10 */ /* 0x000fca000ff1e0ff */
[----:B------:R-:W-:Y:S01]  /*0da0*/  IMAD.X R4, RZ, RZ, R4, P0 ;  /* 0x000000ffff047224 */ /* 0x000fe200000e0604 */
[----:B------:R-:W-:-:S04]  /*0db0*/  ISETP.GE.U32.AND P0, PT, R3, UR7, PT ;  /* 0x0000000703007c0c */ /* 0x000fc8000bf06070 */
[----:B------:R-:W-:-:S13]  /*0dc0*/  ISETP.GE.AND.EX P0, PT, R4, RZ, PT, P0 ;  /* 0x000000ff0400720c */ /* 0x000fda0003f06300 */
[----:B0-----:R-:W-:Y:S05]  /*0dd0*/  @!P0 BRA `(.L_x_411) ;  /* 0xfffffff000dc8947 */ /* 0x001fea000383ffff */
[----:B------:R-:W-:Y:S05]  /*0de0*/  EXIT ;  /* 0x000000000000794d */ /* 0x000fea0003800000 */
.L_x_412:
        /* <DEDUP_REMOVED lines=9> */
.L_x_1980:


//--------------------- .text._Z18kQuantizeBlockwiseI13__nv_bfloat16Li128ELi2ELi0ELi2EEvPfPT_S1_PhS1_ii --------------------------
	.section	.text._Z18kQuantizeBlockwiseI13__nv_bfloat16Li128ELi2ELi0ELi2EEvPfPT_S1_PhS1_ii,"ax",@progbits
	.align	128
        .global         _Z18kQuantizeBlockwiseI13__nv_bfloat16Li128ELi2ELi0ELi2EEvPfPT_S1_PhS1_ii
        .type           _Z18kQuantizeBlockwiseI13__nv_bfloat16Li128ELi2ELi0ELi2EEvPfPT_S1_PhS1_ii,@function
        .size           _Z18kQuantizeBlockwiseI13__nv_bfloat16Li128ELi2ELi0ELi2EEvPfPT_S1_PhS1_ii,(.L_x_1981 - _Z18kQuantizeBlockwiseI13__nv_bfloat16Li128ELi2ELi0ELi2EEvPfPT_S1_PhS1_ii)
        .other          _Z18kQuantizeBlockwiseI13__nv_bfloat16Li128ELi2ELi0ELi2EEvPfPT_S1_PhS1_ii,@"STO_CUDA_ENTRY STV_DEFAULT"
_Z18kQuantizeBlockwiseI13__nv_bfloat16Li128ELi2ELi0ELi2EEvPfPT_S1_PhS1_ii:
.text._Z18kQuantizeBlockwiseI13__nv_bfloat16Li128ELi2ELi0ELi2EEvPfPT_S1_PhS1_ii:
        /* <DEDUP_REMOVED lines=10> */
[----:B------:R-:W1:Y:S01]  /*00a0*/  S2UR UR6, SR_CgaCtaId ;  /* 0x00000000000679c3 */ /* 0x000e620000008800 */
[----:B------:R-:W-:Y:S01]  /*00b0*/  UMOV UR5, 0x400 ;  /* 0x0000040000057882 */ /* 0x000fe20000000000 */
[----:B------:R-:W-:Y:S01]  /*00c0*/  SHF.R.S32.HI R4, RZ, 0x1f, R5 ;  /* 0x0000001fff047819 */ /* 0x000fe20000011405 */
[----:B------:R-:W-:Y:S01]  /*00d0*/  UIADD3 UR5, UPT, UPT, UR5, 0x150, URZ ;  /* 0x0000015005057890 */ /* 0x000fe2000fffe0ff */
[----:B------:R-:W2:Y:S01]  /*00e0*/  LDCU.64 UR10, c[0x0][0x358] ;  /* 0x00006b00ff0a77ac */ /* 0x000ea20008000a00 */
[----:B------:R-:W3:Y:S01]  /*00f0*/  LDCU UR12, c[0x0][0x3ac] ;  /* 0x00007580ff0c77ac */ /* 0x000ee20008000800 */
[----:B------:R-:W4:Y:S01]  /*0100*/  LDCU.64 UR14, c[0x0][0x388] ;  /* 0x00007100ff0e77ac */ /* 0x000f220008000a00 */
[----:B------:R-:W0:Y:S01]  /*0110*/  LDCU.64 UR16, c[0x0][0x398] ;  /* 0x00007300ff1077ac */ /* 0x000e220008000a00 */
[----:B-1----:R-:W-:Y:S01]  /*0120*/  ULEA UR5, UR6, UR5, 0x18 ;  /* 0x0000000506057291 */ /* 0x002fe2000f8ec0ff */
[C---:B0-----:R-:W-:Y:S01]  /*0130*/  IMAD.SHL.U32 R7, R0.reuse, 0x2, RZ ;  /* 0x0000000200077824 */ /* 0x041fe200078e00ff */
[----:B------:R-:W-:-:S02]  /*0140*/  LOP3.LUT R6, R0, 0x3e0, RZ, 0xc0, !PT ;  /* 0x000003e000067812 */ /* 0x000fc400078ec0ff */
[--C-:B------:R-:W-:Y:S02]  /*0150*/  SHF.R.U32.HI R9, RZ, 0x3, R0.reuse ;  /* 0x00000003ff097819 */ /* 0x100fe40000011600 */
[----:B------:R-:W-:Y:S01]  /*0160*/  LOP3.LUT R7, R7, 0x7c0, RZ, 0xc0, !PT ;  /* 0x000007c007077812 */ /* 0x000fe200078ec0ff */
[----:B------:R-:W-:Y:S01]  /*0170*/  VIADD R10, R6, 0x20 ;  /* 0x00000020060a7836 */ /* 0x000fe20000000000 */
[----:B------:R-:W-:Y:S02]  /*0180*/  LOP3.LUT R9, R9, 0x7c, RZ, 0xc0, !PT ;  /* 0x0000007c09097812 */ /* 0x000fe400078ec0ff */
[----:B------:R-:W-:Y:S02]  /*0190*/  LOP3.LUT R8, R7, 0x1f, R0, 0xf8, !PT ;  /* 0x0000001f07087812 */ /* 0x000fe400078ef800 */
[----:B------:R-:W-:Y:S02]  /*01a0*/  LOP3.LUT R11, RZ, R6, RZ, 0x33, !PT ;  /* 0x00000006ff0b7212 */ /* 0x000fe400078e33ff */
[C---:B------:R-:W-:Y:S01]  /*01b0*/  LOP3.LUT R13, R8.reuse, 0x20, RZ, 0xfc, !PT ;  /* 0x00000020080d7812 */ /* 0x040fe200078efcff */
[----:B--234-:R-:W-:-:S07]  /*01c0*/  IMAD.IADD R12, R8, 0x1, -R6 ;  /* 0x00000001080c7824 */ /* 0x01cfce00078e0a06 */
.L_x_427:
[----:B------:R-:W-:Y:S01]  /*01d0*/  IADD3 R23, PT, PT, -R5, UR12, RZ ;  /* 0x0000000c05177c10 */ /* 0x000fe2000fffe1ff */
[----:B------:R-:W-:Y:S01]  /*01e0*/  BAR.SYNC.DEFER_BLOCKING 0x0 ;  /* 0x0000000000007b1d */ /* 0x000fe20000010000 */
[C---:B------:R-:W-:Y:S02]  /*01f0*/  IADD3 R3, P2, PT, R8.reuse, R5, RZ ;  /* 0x0000000508037210 */ /* 0x040fe40007f5e0ff */
        /* <DEDUP_REMOVED lines=14> */
[----:B------:R-:W-:Y:S01]  /*02e0*/  BSSY.RECONVERGENT B0, `(.L_x_413) ;  /* 0x000005e000007945 */ /* 0x000fe20003800200 */
[----:B0-----:R-:W-:Y:S01]  /*02f0*/  ULEA UR9, UR7, UR6, 0x18 ;  /* 0x0000000607097291 */ /* 0x001fe2000f8ec0ff */
[----:B-1----:R-:W-:-:S02]  /*0300*/  IMAD.IADD R17, R7, 0x1, R16 ;  /* 0x0000000107117824 */ /* 0x002fc400078e0210 */
[----:B------:R-:W-:-:S03]  /*0310*/  IMAD.IADD R15, R6, 0x1, R16 ;  /* 0x00000001060f7824 */ /* 0x000fc600078e0210 */
[----:B------:R-:W-:Y:S02]  /*0320*/  LEA R21, R17, UR9, 0x1 ;  /* 0x0000000911157c11 */ /* 0x000fe4000f8e08ff */
        /* <DEDUP_REMOVED lines=11> */
[----:B------:R-:W-:Y:S02]  /*03e0*/  ISETP.GT.AND P0, PT, R16, 0x1e, PT ;  /* 0x0000001e1000780c */ /* 0x000fe40003f04270 */
[----:B------:R-:W-:Y:S02]  /*03f0*/  ISETP.NE.AND P3, PT, R0, RZ, PT ;  /* 0x000000ff0000720c */ /* 0x000fe40003f65270 */
        /* <DEDUP_REMOVED lines=18> */
[----:B------:R-:W-:Y:S02]  /*0520*/  FSEL R2, R2, R3, !P0 ;  /* 0x0000000302027208 */ /* 0x000fe40004000000 */
[----:B------:R-:W-:-:S03]  /*0530*/  ISETP.GT.AND P0, PT, R16, 0xf, PT ;  /* 0x0000000f1000780c */ /* 0x000fc60003f04270 */
[----:B------:R-:W-:Y:S01]  /*0540*/  @!P1 STS [R9+UR5+0x4], R2 ;  /* 0x0000040209009988 */ /* 0x000fe20008000805 */
[----:B------:R-:W-:Y:S01]  /*0550*/  BAR.SYNC.DEFER_BLOCKING 0x0 ;  /* 0x0000000000007b1d */ /* 0x000fe20000010000 */
[----:B------:R-:W-:Y:S02]  /*0560*/  ISETP.NE.AND P1, PT, R0, RZ, PT ;  /* 0x000000ff0000720c */ /* 0x000fe40003f25270 */
[----:B------:R-:W-:Y:S02]  /*0570*/  FSEL R16, R3, R2, P0 ;  /* 0x0000000203107208 */ /* 0x000fe40000000000 */
[----:B------:R-:W-:Y:S01]  /*0580*/  PLOP3.LUT P0, PT, PT, PT, PT, 0x8, 0x80 ;  /* 0x000000000080781c */ /* 0x000fe20003f0e170 */
[----:B------:R-:W0:Y:S02]  /*0590*/  LDS R19, [UR9+0x158] ;  /* 0x00015809ff137984 */ /* 0x000e240008000800 */
[----:B0-----:R-:W-:-:S06]  /*05a0*/  FSETP.GEU.FTZ.AND P2, PT, R16, R19, PT ;  /* 0x000000131000720b */ /* 0x001fcc0003f5e000 */
[----:B------:R-:W-:Y:S01]  /*05b0*/  @!P1 FSEL R16, R19, R16, !P2 ;  /* 0x0000001013109208 */ /* 0x000fe20005000000 */
[----:B------:R-:W-:Y:S06]  /*05c0*/  @P3 BRA `(.L_x_415) ;  /* 0x0000000000bc3947 */ /* 0x000fec0003800000 */
[----:B------:R-:W-:Y:S05]  /*05d0*/  BRA `(.L_x_416) ;  /* 0x0000000000987947 */ /* 0x000fea0003800000 */
.L_x_414:
[----:B------:R-:W-:Y:S01]  /*05e0*/  IMAD.IADD R3, R11, 0x1, R14 ;  /* 0x000000010b037824 */ /* 0x000fe200078e020e */
[----:B------:R-:W-:Y:S01]  /*05f0*/  ISETP.GT.AND P0, PT, R10, R14, PT ;  /* 0x0000000e0a00720c */ /* 0x000fe20003f04270 */
[C---:B------:R-:W-:Y:S01]  /*0600*/  VIADD R20, R16.reuse, 0x2 ;  /* 0x0000000210147836 */ /* 0x040fe20000000000 */
[----:B------:R-:W-:Y:S02]  /*0610*/  ISETP.NE.AND P2, PT, R16, RZ, PT ;  /* 0x000000ff1000720c */ /* 0x000fe40003f45270 */
[----:B------:R-:W-:-:S04]  /*0620*/  SEL R3, R3, 0x1f, P0 ;  /* 0x0000001f03037807 */ /* 0x000fc80000000000 */
[----:B------:R-:W-:Y:S01]  /*0630*/  ISETP.GE.AND P0, PT, R16, R3, PT ;  /* 0x000000031000720c */ /* 0x000fe20003f06270 */
[----:B------:R-:W0:Y:S02]  /*0640*/  SHFL.DOWN PT, R19, R2, 0x1, R3 ;  /* 0x0820000002137989 */ /* 0x000e2400000e0003 */
[----:B0-----:R-:W-:-:S10]  /*0650*/  FSETP.GEU.FTZ.AND P1, PT, R2, R19, PT ;  /* 0x000000130200720b */ /* 0x001fd40003f3e000 */
[----:B------:R-:W-:Y:S02]  /*0660*/  @!P0 FSEL R2, R19, R2, !P1 ;  /* 0x0000000213028208 */ /* 0x000fe40004800000 */
[----:B------:R-:W-:Y:S01]  /*0670*/  ISETP.GT.AND P0, PT, R20, R3, PT ;  /* 0x000000031400720c */ /* 0x000fe20003f04270 */
[----:B------:R-:W-:Y:S02]  /*0680*/  VIADD R20, R16, 0x4 ;  /* 0x0000000410147836 */ /* 0x000fe40000000000 */
[----:B------:R-:W0:Y:S02]  /*0690*/  SHFL.DOWN PT, R19, R2, 0x2, R3 ;  /* 0x0840000002137989 */ /* 0x000e2400000e0003 */
[----:B0-----:R-:W-:-:S08]  /*06a0*/  FSETP.GEU.FTZ.AND P1, PT, R2, R19, PT ;  /* 0x000000130200720b */ /* 0x001fd00003f3e000 */
        /* <DEDUP_REMOVED lines=11> */
[----:B------:R-:W-:-:S03]  /*0760*/  ISETP.GT.AND P0, PT, R20, R3, PT ;  /* 0x000000031400720c */ /* 0x000fc60003f04270 */
[----:B------:R-:W0:Y:S02]  /*0770*/  SHFL.DOWN PT, R19, R2, 0x10, R3 ;  /* 0x0a00000002137989 */ /* 0x000e2400000e0003 */
[----:B0-----:R-:W-:-:S08]  /*0780*/  FSETP.GEU.FTZ.AND P1, PT, R2, R19, PT ;  /* 0x000000130200720b */ /* 0x001fd00003f3e000 */
[----:B------:R-:W-:Y:S02]  /*0790*/  @!P0 FSEL R2, R19, R2, !P1 ;  /* 0x0000000213028208 */ /* 0x000fe40004800000 */
[----:B------:R-:W-:Y:S02]  /*07a0*/  ISETP.NE.AND P1, PT, R0, RZ, PT ;  /* 0x000000ff0000720c */ /* 0x000fe40003f25270 */
[----:B------:R-:W-:Y:S01]  /*07b0*/  PLOP3.LUT P0, PT, PT, PT, PT, 0x8, 0x80 ;  /* 0x000000000080781c */ /* 0x000fe20003f0e170 */
[----:B------:R-:W-:-:S05]  /*07c0*/  IMAD.MOV.U32 R16, RZ, RZ, R2 ;  /* 0x000000ffff107224 */ /* 0x000fca00078e0002 */
[----:B------:R0:W-:Y:S01]  /*07d0*/  @!P2 STS [R9+UR5+0x4], R16 ;  /* 0x000004100900a988 */ /* 0x0001e20008000805 */
[----:B------:R-:W-:Y:S06]  /*07e0*/  BAR.SYNC.DEFER_BLOCKING 0x0 ;  /* 0x0000000000007b1d */ /* 0x000fec0000010000 */
[----:B------:R-:W-:Y:S05]  /*07f0*/  @P1 BRA `(.L_x_415) ;  /* 0x0000000000301947 */ /* 0x000fea0003800000 */
[----:B------:R-:W1:Y:S01]  /*0800*/  LDS R3, [UR9+0x158] ;  /* 0x00015809ff037984 */ /* 0x000e620008000800 */
[----:B------:R-:W-:Y:S02]  /*0810*/  ISETP.GT.AND P0, PT, R23, 0x20, PT ;  /* 0x000000201700780c */ /* 0x000fe40003f04270 */
[----:B-1----:R-:W-:-:S11]  /*0820*/  FSETP.GEU.FTZ.AND P1, PT, R16, R3, PT ;  /* 0x000000031000720b */ /* 0x002fd60003f3e000 */
[----:B0-----:R-:W-:-:S07]  /*0830*/  @P0 FSEL R16, R3, R16, !P1 ;  /* 0x0000001003100208 */ /* 0x001fce0004800000 */
.L_x_416:
[----:B------:R-:W0:Y:S01]  /*0840*/  LDC.64 R2, c[0x0][0x390] ;  /* 0x0000e400ff027b82 */ /* 0x000e220000000a00 */
[----:B------:R-:W1:Y:S01]  /*0850*/  MUFU.RCP R20, R16 ;  /* 0x0000001000147308 */ /* 0x000e620000001000 */
[----:B------:R-:W-:Y:S01]  /*0860*/  SHF.R.S64 R19, R5, 0x5, R4 ;  /* 0x0000000505137819 */ /* 0x000fe20000001004 */
[----:B-1----:R1:W-:Y:S03]  /*0870*/  STS [UR9+0x160], R20 ;  /* 0x00016014ff007988 */ /* 0x0023e60008000809 */
[----:B0-----:R-:W-:-:S04]  /*0880*/  IADD3 R2, P0, PT, R19, R2, RZ ;  /* 0x0000000213027210 */ /* 0x001fc80007f1e0ff */
[----:B------:R-:W-:Y:S02]  /*0890*/  LEA.HI.X.SX32 R3, R4, R3, 0x1b, P0 ;  /* 0x0000000304037211 */ /* 0x000fe400000fdeff */
[----:B------:R-:W-:-:S03]  /*08a0*/  PLOP3.LUT P0, PT, PT, PT, PT, 0x80, 0x8 ;  /* 0x000000000008781c */ /* 0x000fc60003f0f070 */
[----:B------:R1:W-:Y:S10]  /*08b0*/  STG.E desc[UR10][R2.64], R16 ;  /* 0x0000001002007986 */ /* 0x0003f4000c10190a */
.L_x_415:
[----:B------:R-:W-:Y:S05]  /*08c0*/  BSYNC.RECONVERGENT B0 ;  /* 0x0000000000007941 */ /* 0x000fea0003800200 */
.L_x_413:
[----:B------:R-:W-:Y:S06]  /*08d0*/  BAR.SYNC.DEFER_BLOCKING 0x0 ;  /* 0x0000000000007b1d */ /* 0x000fec0000010000 */
[----:B------:R-:W-:Y:S01]  /*08e0*/  BSSY.RECONVERGENT B0, `(.L_x_417) ;  /* 0x000002b000007945 */ /* 0x000fe20003800200 */
[----:B-1----:R-:W1:Y:S02]  /*08f0*/  LDS R2, [UR9+0x160] ;  /* 0x00016009ff027984 */ /* 0x002e640008000800 */
[----:B-1----:R-:W-:-:S05]  /*0900*/  FMUL.FTZ R17, R17, R2 ;  /* 0x0000000211117220 */ /* 0x002fca0000410000 */
[----:B------:R-:W-:-:S13]  /*0910*/  FSETP.GT.FTZ.AND P1, PT, R17, 0.039790149778127670288, PT ;  /* 0x3d22faff1100780b */ /* 0x000fda0003f34000 */
[----:B------:R-:W-:Y:S05]  /*0920*/  @!P1 BRA `(.L_x_418) ;  /* 0x0000000000509947 */ /* 0x000fea0003800000 */
[----:B------:R-:W-:-:S13]  /*0930*/  FSETP.GT.FTZ.AND P1, PT, R17, 0.38931253552436828613, PT ;  /* 0x3ec753f91100780b */ /* 0x000fda0003f34000 */
[----:B------:R-:W-:Y:S05]  /*0940*/  @!P1 BRA `(.L_x_419) ;  /* 0x0000000000249947 */ /* 0x000fea0003800000 */
[----:B------:R-:W-:-:S13]  /*0950*/  FSETP.GT.FTZ.AND P3, PT, R17, 0.64278692007064819336, PT ;  /* 0x3f248daf1100780b */ /* 0x000fda0003f74000 */
[----:B------:R-:W-:Y:S01]  /*0960*/  @P3 IMAD.MOV.U32 R3, RZ, RZ, 0xf ;  /* 0x0000000fff033424 */ /* 0x000fe200078e00ff */
[C---:B------:R-:W-:Y:S01]  /*0970*/  @P3 FSETP.GT.FTZ.AND P1, PT, R17.reuse, 0.86147838830947875977, PT ;  /* 0x3f5c89d91100380b */ /* 0x040fe20003f34000 */
[----:B0-----:R-:W-:Y:S01]  /*0980*/  @!P3 IMAD.MOV.U32 R16, RZ, RZ, 0xd ;  /* 0x0000000dff10b424 */ /* 0x001fe200078e00ff */
[----:B------:R-:W-:Y:S02]  /*0990*/  @!P3 FSETP.GT.FTZ.AND P2, PT, R17, 0.50166338682174682617, PT ;  /* 0x3f006d031100b80b */ /* 0x000fe40003f54000 */
[----:B------:R-:W-:Y:S02]  /*09a0*/  @P3 SEL R3, R3, 0xe, P1 ;  /* 0x0000000e03033807 */ /* 0x000fe40000800000 */
[----:B------:R-:W-:-:S04]  /*09b0*/  @!P3 SEL R16, R16, 0xc, P2 ;  /* 0x0000000c1010b807 */ /* 0x000fc80001000000 */
[----:B------:R-:W-:Y:S01]  /*09c0*/  @!P3 PRMT R3, R16, 0x7610, R3 ;  /* 0x000076101003b816 */ /* 0x000fe20000000003 */
[----:B------:R-:W-:Y:S06]  /*09d0*/  BRA `(.L_x_420) ;  /* 0x00000000006c7947 */ /* 0x000fec0003800000 */
.L_x_419:
[----:B------:R-:W-:-:S13]  /*09e0*/  FSETP.GT.FTZ.AND P3, PT, R17, 0.20352125167846679688, PT ;  /* 0x3e5067e01100780b */ /* 0x000fda0003f74000 */
[----:B------:R-:W-:Y:S01]  /*09f0*/  @P3 IMAD.MOV.U32 R3, RZ, RZ, 0xb ;  /* 0x0000000bff033424 */ /* 0x000fe200078e00ff */
[C---:B------:R-:W-:Y:S01]  /*0a00*/  @P3 FSETP.GT.FTZ.AND P1, PT, R17.reuse, 0.29201376438140869141, PT ;  /* 0x3e9582d41100380b */ /* 0x040fe20003f34000 */
[----:B0-----:R-:W-:Y:S01]  /*0a10*/  @!P3 IMAD.MOV.U32 R16, RZ, RZ, 0x9 ;  /* 0x00000009ff10b424 */ /* 0x001fe200078e00ff */
[----:B------:R-:W-:Y:S02]  /*0a20*/  @!P3 FSETP.GT.FTZ.AND P2, PT, R17, 0.12025525420904159546, PT ;  /* 0x3df648631100b80b */ /* 0x000fe40003f54000 */
[----:B------:R-:W-:Y:S02]  /*0a30*/  @P3 SEL R3, R3, 0xa, P1 ;  /* 0x0000000a03033807 */ /* 0x000fe40000800000 */
[----:B------:R-:W-:-:S04]  /*0a40*/  @!P3 SEL R16, R16, 0x8, P2 ;  /* 0x000000081010b807 */ /* 0x000fc80001000000 */
[----:B------:R-:W-:Y:S01]  /*0a50*/  @!P3 PRMT R3, R16, 0x7610, R3 ;  /* 0x000076101003b816 */ /* 0x000fe20000000003 */
[----:B------:R-:W-:Y:S06]  /*0a60*/  BRA `(.L_x_420) ;  /* 0x0000000000487947 */ /* 0x000fec0003800000 */
.L_x_418:
[----:B------:R-:W-:-:S13]  /*0a70*/  FSETP.GT.FTZ.AND P1, PT, R17, -0.33967941999435424805, PT ;  /* 0xbeadea761100780b */ /* 0x000fda0003f34000 */
[----:B------:R-:W-:Y:S05]  /*0a80*/  @!P1 BRA `(.L_x_421) ;  /* 0x0000000000249947 */ /* 0x000fea0003800000 */
[----:B------:R-:W-:-:S13]  /*0a90*/  FSETP.GT.FTZ.AND P3, PT, R17, -0.13791173696517944336, PT ;  /* 0xbe0d38bc1100780b */ /* 0x000fda0003f74000 */
[----:B------:R-:W-:Y:S01]  /*0aa0*/  @P3 IMAD.MOV.U32 R3, RZ, RZ, 0x7 ;  /* 0x00000007ff033424 */ /* 0x000fe200078e00ff */
[C---:B------:R-:W-:Y:S01]  /*0ab0*/  @P3 FSETP.GT.FTZ.AND P1, PT, R17.reuse, -0.045525018125772476196, PT ;  /* 0xbd3a78711100380b */ /* 0x040fe20003f34000 */
[----:B0-----:R-:W-:Y:S01]  /*0ac0*/  @!P3 IMAD.MOV.U32 R16, RZ, RZ, 0x5 ;  /* 0x00000005ff10b424 */ /* 0x001fe200078e00ff */
[----:B------:R-:W-:Y:S02]  /*0ad0*/  @!P3 FSETP.GT.FTZ.AND P2, PT, R17, -0.23460739850997924805, PT ;  /* 0xbe703cec1100b80b */ /* 0x000fe40003f54000 */
[----:B------:R-:W-:Y:S02]  /*0ae0*/  @P3 SEL R3, R3, 0x6, P1 ;  /* 0x0000000603033807 */ /* 0x000fe40000800000 */
[----:B------:R-:W-:-:S04]  /*0af0*/  @!P3 SEL R16, R16, 0x4, P2 ;  /* 0x000000041010b807 */ /* 0x000fc80001000000 */
[----:B------:R-:W-:Y:S01]  /*0b00*/  @!P3 PRMT R3, R16, 0x7610, R3 ;  /* 0x000076101003b816 */ /* 0x000fe20000000003 */
[----:B------:R-:W-:Y:S06]  /*0b10*/  BRA `(.L_x_420) ;  /* 0x00000000001c7947 */ /* 0x000fec0003800000 */
.L_x_421:
[----:B------:R-:W-:-:S13]  /*0b20*/  FSETP.GT.FTZ.AND P3, PT, R17, -0.61063289642333984375, PT ;  /* 0xbf1c52701100780b */ /* 0x000fda0003f74000 */
[----:B------:R-:W-:Y:S01]  /*0b30*/  @P3 IMAD.MOV.U32 R3, RZ, RZ, 0x3 ;  /* 0x00000003ff033424 */ /* 0x000fe200078e00ff */
[C---:B------:R-:W-:Y:S02]  /*0b40*/  @P3 FSETP.GT.FTZ.AND P1, PT, R17.reuse, -0.459995269775390625, PT ;  /* 0xbeeb84801100380b */ /* 0x040fe40003f34000 */
[----:B------:R-:W-:Y:S02]  /*0b50*/  @!P3 FSETP.GT.FTZ.AND P2, PT, R17, -0.84809643030166625977, PT ;  /* 0xbf591cd91100b80b */ /* 0x000fe40003f54000 */
[----:B------:R-:W-:Y:S02]  /*0b60*/  @P3 SEL R3, R3, 0x2, P1 ;  /* 0x0000000203033807 */ /* 0x000fe40000800000 */
[----:B0-----:R-:W-:-:S04]  /*0b70*/  @!P3 SEL R16, RZ, 0x1, !P2 ;  /* 0x00000001ff10b807 */ /* 0x001fc80005000000 */
[----:B------:R-:W-:-:S07]  /*0b80*/  @!P3 PRMT R3, R16, 0x7610, R3 ;  /* 0x000076101003b816 */ /* 0x000fce0000000003 */
.L_x_420:
[----:B------:R-:W-:Y:S05]  /*0b90*/  BSYNC.RECONVERGENT B0 ;  /* 0x0000000000007941 */ /* 0x000fea0003800200 */
.L_x_417:
        /* <DEDUP_REMOVED lines=15> */
.L_x_424:
        /* <DEDUP_REMOVED lines=9> */
.L_x_423:
        /* <DEDUP_REMOVED lines=11> */
.L_x_426:
[----:B------:R-:W-:-:S13]  /*0dd0*/  FSETP.GT.FTZ.AND P3, PT, R2, -0.61063289642333984375, PT ;  /* 0xbf1c52700200780b */ /* 0x000fda0003f74000 */
[----:B------:R-:W-:Y:S01]  /*0de0*/  @P3 IMAD.MOV.U32 R16, RZ, RZ, 0x3 ;  /* 0x00000003ff103424 */ /* 0x000fe200078e00ff */
[C---:B------:R-:W-:Y:S02]  /*0df0*/  @P3 FSETP.GT.FTZ.AND P1, PT, R2.reuse, -0.459995269775390625, PT ;  /* 0xbeeb84800200380b */ /* 0x040fe40003f34000 */
[----:B------:R-:W-:Y:S02]  /*0e00*/  @!P3 FSETP.GT.FTZ.AND P2, PT, R2, -0.84809643030166625977, PT ;  /* 0xbf591cd90200b80b */ /* 0x000fe40003f54000 */
[----:B------:R-:W-:Y:S02]  /*0e10*/  @P3 SEL R2, R16, 0x2, P1 ;  /* 0x0000000210023807 */ /* 0x000fe40000800000 */
[----:B------:R-:W-:-:S04]  /*0e20*/  @!P3 SEL R16, RZ, 0x1, !P2 ;  /* 0x00000001ff10b807 */ /* 0x000fc80005000000 */
[----:B------:R-:W-:-:S07]  /*0e30*/  @!P3 PRMT R2, R16, 0x7610, R2 ;  /* 0x000076101002b816 */ /* 0x000fce0000000002 */
.L_x_425:
[----:B------:R-:W-:Y:S05]  /*0e40*/  BSYNC.RECONVERGENT B0 ;  /* 0x0000000000007941 */ /* 0x000fea0003800200 */
.L_x_422:
[----:B------:R-:W-:Y:S01]  /*0e50*/  BAR.SYNC.DEFER_BLOCKING 0x0 ;  /* 0x0000000000007b1d */ /* 0x000fe20000010000 */
[----:B------:R-:W-:Y:S01]  /*0e60*/  UIADD3 UR6, UPT, UPT, UR6, 0x100, URZ ;  /* 0x0000010006067890 */ /* 0x000fe2000fffe0ff */
[----:B------:R-:W-:Y:S01]  /*0e70*/  @P0 VIADD R16, R14, 0x1 ;  /* 0x000000010e100836 */ /* 0x000fe20000000000 */
[----:B------:R-:W-:Y:S01]  /*0e80*/  SHF.R.S64 R19, R5, 0x1, R4 ;  /* 0x0000000105137819 */ /* 0x000fe20000001004 */
[----:B------:R-:W-:Y:S01]  /*0e90*/  IMAD.SHL.U32 R3, R3, 0x10, RZ ;  /* 0x0000001003037824 */ /* 0x000fe200078e00ff */
[----:B------:R-:W-:Y:S02]  /*0ea0*/  ULEA UR6, UR7, UR6, 0x18 ;  /* 0x0000000607067291 */ /* 0x000fe4000f8ec0ff */
[----:B------:R-:W-:Y:S02]  /*0eb0*/  @P0 LEA.HI R16, R16, R16, RZ, 0x1 ;  /* 0x0000001010100211 */ /* 0x000fe400078f08ff */
[----:B------:R-:W-:Y:S02]  /*0ec0*/  LOP3.LUT R14, R2, R3, RZ, 0xfc, !PT ;  /* 0x00000003020e7212 */ /* 0x000fe400078efcff */
[----:B------:R-:W-:-:S02]  /*0ed0*/  @P0 SHF.R.S32.HI R16, RZ, 0x1, R16 ;  /* 0x00000001ff100819 */ /* 0x000fc40000011410 */
[----:B------:R-:W-:Y:S01]  /*0ee0*/  IADD3 R2, P1, P2, R19, UR16, R12 ;  /* 0x0000001013027c10 */ /* 0x000fe2000fa3e00c */
[----:B------:R-:W-:Y:S01]  /*0ef0*/  STS.U8 [R15+UR6], R14 ;  /* 0x0000000e0f007988 */ /* 0x000fe20008000006 */
[----:B------:R-:W-:-:S03]  /*0f00*/  NOP ;  /* 0x0000000000007918 */ /* 0x000fc60000000000 */
[----:B------:R-:W-:Y:S04]  /*0f10*/  LDS.U8 R17, [R15+UR6] ;  /* 0x000000060f117984 */ /* 0x000fe80008000000 */
[----:B------:R-:W-:Y:S01]  /*0f20*/  @P0 STS [UR9+0x140], R16 ;  /* 0x00014010ff000988 */ /* 0x000fe20008000809 */
[----:B------:R-:W-:Y:S06]  /*0f30*/  BAR.SYNC.DEFER_BLOCKING 0x0 ;  /* 0x0000000000007b1d */ /* 0x000fec0000010000 */
[----:B------:R-:W0:Y:S02]  /*0f40*/  LDS R3, [UR9+0x140] ;  /* 0x00014009ff037984 */ /* 0x000e240008000800 */
[----:B0-----:R-:W-:-:S02]  /*0f50*/  ISETP.GE.AND P0, PT, R12, R3, PT ;  /* 0x000000030c00720c */ /* 0x001fc40003f06270 */
[----:B------:R-:W-:-:S04]  /*0f60*/  SHF.R.S32.HI R3, RZ, 0x1, R4 ;  /* 0x00000001ff037819 */ /* 0x000fc80000011404 */
        /* <DEDUP_REMOVED lines=8> */
.L_x_428:
        /* <DEDUP_REMOVED lines=9> */
.L_x_1981:


//--------------------- .text._Z18kQuantizeBlockwiseI13__nv_bfloat16Li256ELi2ELi0ELi2EEvPfPT_S1_PhS1_ii --------------------------
	.section	.text._Z18kQuantizeBlockwiseI13__nv_bfloat16Li256ELi2ELi0ELi2EEvPfPT_S1_PhS1_ii,"ax",@progbits
	.align	128
        .global         _Z18kQuantizeBlockwiseI13__nv_bfloat16Li256ELi2ELi0ELi2EEvPfPT_S1_PhS1_ii
        .type           _Z18kQuantizeBlockwiseI13__nv_bfloat16Li256ELi2ELi0ELi2EEvPfPT_S1_PhS1_ii,@function
        .size           _Z18kQuantizeBlockwiseI13__nv_bfloat16Li256ELi2ELi0ELi2EEvPfPT_S1_PhS1_ii,(.L_x_1982 - _Z18kQuantizeBlockwiseI13__nv_bfloat16Li256ELi2ELi0ELi2EEvPfPT_S1_PhS1_ii)
        .other          _Z18kQuantizeBlockwiseI13__nv_bfloat16Li256ELi2ELi0ELi2EEvPfPT_S1_PhS1_ii,@"STO_CUDA_ENTRY STV_DEFAULT"
_Z18kQuantizeBlockwiseI13__nv_bfloat16Li256ELi2ELi0ELi2EEvPfPT_S1_PhS1_ii:
.text._Z18kQuantizeBlockwiseI13__nv_bfloat16Li256ELi2ELi0ELi2EEvPfPT_S1_PhS1_ii:
        /* <DEDUP_REMOVED lines=29> */
.L_x_443:
[----:B------:R-:W-:Y:S02]  /*01d0*/  IADD3 R23, PT, PT, -R13, UR12, RZ ;  /* 0x0000000c0d177c10 */ /* 0x000fe4000fffe1ff */
[C---:B------:R-:W-:Y:S02]  /*01e0*/  IADD3 R3, P2, PT, R8.reuse, R13, RZ ;  /* 0x0000000d08037210 */ /* 0x040fe40007f5e0ff */
[----:B------:R-:W-:Y:S02]  /*01f0*/  PRMT R20, RZ, 0x7610, R20 ;  /* 0x00007610ff147816 */ /* 0x000fe40000000014 */
[----:B------:R-:W-:Y:S01]  /*0200*/  PRMT R19, RZ, 0x7610, R19 ;  /* 0x00007610ff137816 */ /* 0x000fe20000000013 */
[----:B------:R-:W-:Y:S01]  /*0210*/  IMAD.X R14, RZ, RZ, R6, P2 ;  /* 0x000000ffff0e7224 */ /* 0x000fe200010e0606 */
[----:B------:R-:W-:Y:S01]  /*0220*/  VIMNMX R15, PT, PT, R23, 0x100, PT ;  /* 0x00000100170f7848 */ /* 0x000fe20003fe0100 */
[----:B------:R-:W0:Y:S01]  /*0230*/  S2R R18, SR_LANEID ;  /* 0x0000000000127919 */ /* 0x000e220000000000 */
[----:B------:R-:W-:Y:S02]  /*0240*/  BAR.SYNC.DEFER_BLOCKING 0x0 ;  /* 0x0000000000007b1d */ /* 0x000fe40000010000 */
[----:B------:R-:W-:-:S02]  /*0250*/  ISETP.GE.AND P0, PT, R8, R15, PT ;  /* 0x0000000f0800720c */ /* 0x000fc40003f06270 */
[----:B------:R-:W-:Y:S02]  /*0260*/  ISETP.GE.AND P1, PT, R4, R15, PT ;  /* 0x0000000f0400720c */ /* 0x000fe40003f26270 */
[----:B------:R-:W-:-:S04]  /*0270*/  LEA R2, P2, R3, UR14, 0x1 ;  /* 0x0000000e03027c11 */ /* 0x000fc8000f8408ff */
[----:B------:R-:W-:-:S05]  /*0280*/  LEA.HI.X R3, R3, UR15, R14, 0x1, P2 ;  /* 0x0000000f03037c11 */ /* 0x000fca00090f0c0e */
[----:B------:R-:W2:Y:S04]  /*0290*/  @!P0 LDG.E.U16.CONSTANT R20, desc[UR10][R2.64] ;  /* 0x0000000a02148981 */ /* 0x000ea8000c1e9500 */
[----:B------:R-:W3:Y:S01]  /*02a0*/  @!P1 LDG.E.U16.CONSTANT R19, desc[UR10][R2.64+0x40] ;  /* 0x0000400a02139981 */ /* 0x000ee2000c1e9500 */
[----:B-1----:R-:W1:Y:S01]  /*02b0*/  S2UR UR7, SR_CgaCtaId ;  /* 0x00000000000779c3 */ /* 0x002e620000008800 */
[----:B------:R-:W-:Y:S01]  /*02c0*/  UMOV UR6, 0x400 ;  /* 0x0000040000067882 */ /* 0x000fe20000000000 */
[----:B------:R-:W-:Y:S01]  /*02d0*/  ISETP.GE.AND P0, PT, R23, 0x80, PT ;  /* 0x000000801700780c */ /* 0x000fe20003f06270 */
[----:B------:R-:W-:Y:S01]  /*02e0*/  BSSY.RECONVERGENT B0, `(.L_x_429) ;  /* 0x0000069000007945 */ /* 0x000fe20003800200 */
[--C-:B0-----:R-:W-:Y:S02]  /*02f0*/  IMAD.IADD R16, R5, 0x1, R18.reuse ;  /* 0x0000000105107824 */ /* 0x101fe400078e0212 */
[----:B------:R-:W-:Y:S01]  /*0300*/  IMAD.IADD R14, R7, 0x1, R18 ;  /* 0x00000001070e7824 */ /* 0x000fe200078e0212 */
[----:B-1----:R-:W-:-:S06]  /*0310*/  ULEA UR9, UR7, UR6, 0x18 ;  /* 0x0000000607097291 */ /* 0x002fcc000f8ec0ff */
        /* <DEDUP_REMOVED lines=33> */
[----:B------:R-:W-:-:S03]  /*0530*/  PLOP3.LUT P0, PT, PT, PT, PT, 0x8, 0x80 ;  /* 0x000000000080781c */ /* 0x000fc60003f0e170 */
[----:B------:R0:W-:Y:S01]  /*0540*/  @!P1 STS [R9+UR5+0x4], R2 ;  /* 0x0000040209009988 */ /* 0x0001e20008000805 */
[----:B------:R-:W-:Y:S01]  /*0550*/  BAR.SYNC.DEFER_BLOCKING 0x0 ;  /* 0x0000000000007b1d */ /* 0x000fe20000010000 */
[----:B------:R-:W-:-:S04]  /*0560*/  ISETP.GT.AND P1, PT, R18, 0xf, PT ;  /* 0x0000000f1200780c */ /* 0x000fc80003f24270 */
[----:B------:R-:W-:Y:S01]  /*0570*/  FSEL R19, R3, R2, P1 ;  /* 0x0000000203137208 */ /* 0x000fe20000800000 */
[----:B------:R-:W-:Y:S08]  /*0580*/  @P2 BRA `(.L_x_431) ;  /* 0x0000000000f82947 */ /* 0x000ff00003800000 */
[----:B0-----:R-:W0:Y:S04]  /*0590*/  LDS.64 R2, [UR9+0x298] ;  /* 0x00029809ff027984 */ /* 0x001e280008000a00 */
[----:B------:R-:W1:Y:S01]  /*05a0*/  LDS R21, [UR9+0x2a0] ;  /* 0x0002a009ff157984 */ /* 0x000e620008000800 */
[----:B0-----:R-:W-:-:S04]  /*05b0*/  FSETP.GEU.FTZ.AND P0, PT, R19, R2, PT ;  /* 0x000000021300720b */ /* 0x001fc80003f1e000 */
[----:B------:R-:W-:-:S04]  /*05c0*/  FSEL R2, R2, R19, !P0 ;  /* 0x0000001302027208 */ /* 0x000fc80004000000 */
[----:B------:R-:W-:-:S04]  /*05d0*/  FSETP.GEU.FTZ.AND P0, PT, R2, R3, PT ;  /* 0x000000030200720b */ /* 0x000fc80003f1e000 */
[----:B------:R-:W-:-:S04]  /*05e0*/  FSEL R2, R3, R2, !P0 ;  /* 0x0000000203027208 */ /* 0x000fc80004000000 */
[----:B-1----:R-:W-:-:S04]  /*05f0*/  FSETP.GEU.FTZ.AND P0, PT, R2, R21, PT ;  /* 0x000000150200720b */ /* 0x002fc80003f1e000 */
[----:B------:R-:W-:Y:S01]  /*0600*/  FSEL R21, R21, R2, !P0 ;  /* 0x0000000215157208 */ /* 0x000fe20004000000 */
[----:B------:R-:W-:Y:S08]  /*0610*/  BRA `(.L_x_432) ;  /* 0x0000000000b47947 */ /* 0x000ff00003800000 */
.L_x_430:
        /* <DEDUP_REMOVED lines=34> */
[----:B------:R-:W0:Y:S01]  /*0840*/  LDS.64 R2, [UR9+0x298] ;  /* 0x00029809ff027984 */ /* 0x000e220008000a00 */
[C---:B------:R-:W-:Y:S02]  /*0850*/  ISETP.GT.AND P1, PT, R23.reuse, 0x20, PT ;  /* 0x000000201700780c */ /* 0x040fe40003f24270 */
[----:B------:R-:W-:Y:S01]  /*0860*/  ISETP.GT.AND P0, PT, R23, 0x40, PT ;  /* 0x000000401700780c */ /* 0x000fe20003f04270 */
[----:B------:R-:W2:Y:S01]  /*0870*/  LDS R18, [UR9+0x2a0] ;  /* 0x0002a009ff127984 */ /* 0x000ea20008000800 */
[----:B0-----:R-:W-:-:S09]  /*0880*/  FSETP.GEU.FTZ.AND P2, PT, R21, R2, PT ;  /* 0x000000021500720b */ /* 0x001fd20003f5e000 */
[----:B-1----:R-:W-:Y:S02]  /*0890*/  @P1 FSEL R21, R2, R21, !P2 ;  /* 0x0000001502151208 */ /* 0x002fe40005000000 */
[----:B------:R-:W-:Y:S02]  /*08a0*/  ISETP.GT.AND P1, PT, R23, 0x60, PT ;  /* 0x000000601700780c */ /* 0x000fe40003f24270 */
[----:B------:R-:W-:-:S04]  /*08b0*/  FSETP.GEU.FTZ.AND P2, PT, R21, R3, PT ;  /* 0x000000031500720b */ /* 0x000fc80003f5e000 */
[----:B------:R-:W-:-:S04]  /*08c0*/  @P0 FSEL R21, R3, R21, !P2 ;  /* 0x0000001503150208 */ /* 0x000fc80005000000 */
[----:B--2---:R-:W-:-:S04]  /*08d0*/  FSETP.GEU.FTZ.AND P0, PT, R21, R18, PT ;  /* 0x000000121500720b */ /* 0x004fc80003f1e000 */
[----:B------:R-:W-:-:S09]  /*08e0*/  @P1 FSEL R21, R18, R21, !P0 ;  /* 0x0000001512151208 */ /* 0x000fd20004000000 */
.L_x_432:
        /* <DEDUP_REMOVED lines=8> */
.L_x_431:
[----:B------:R-:W-:Y:S05]  /*0970*/  BSYNC.RECONVERGENT B0 ;  /* 0x0000000000007941 */ /* 0x000fea0003800200 */
.L_x_429:
[----:B------:R-:W-:Y:S06]  /*0980*/  BAR.SYNC.DEFER_BLOCKING 0x0 ;  /* 0x0000000000007b1d */ /* 0x000fec0000010000 */
[----:B------:R-:W-:Y:S01]  /*0990*/  BSSY.RECONVERGENT B0, `(.L_x_433) ;  /* 0x000002b000007945 */ /* 0x000fe20003800200 */
[----:B0-2---:R-:W0:Y:S02]  /*09a0*/  LDS R2, [UR9+0x2a8] ;  /* 0x0002a809ff027984 */ /* 0x005e240008000800 */
[----:B0-----:R-:W-:-:S05]  /*09b0*/  FMUL.FTZ R17, R17, R2 ;  /* 0x0000000211117220 */ /* 0x001fca0000410000 */
[----:B------:R-:W-:-:S13]  /*09c0*/  FSETP.GT.FTZ.AND P1, PT, R17, 0.039790149778127670288, PT ;  /* 0x3d22faff1100780b */ /* 0x000fda0003f34000 */
[----:B------:R-:W-:Y:S05]  /*09d0*/  @!P1 BRA `(.L_x_434) ;  /* 0x0000000000509947 */ /* 0x000fea0003800000 */
[----:B------:R-:W-:-:S13]  /*09e0*/  FSETP.GT.FTZ.AND P1, PT, R17, 0.38931253552436828613, PT ;  /* 0x3ec753f91100780b */ /* 0x000fda0003f34000 */
[----:B------:R-:W-:Y:S05]  /*09f0*/  @!P1 BRA `(.L_x_435) ;  /* 0x0000000000249947 */ /* 0x000fea0003800000 */
[----:B------:R-:W-:-:S13]  /*0a00*/  FSETP.GT.FTZ.AND P3, PT, R17, 0.64278692007064819336, PT ;  /* 0x3f248daf1100780b */ /* 0x000fda0003f74000 */
[C---:B------:R-:W-:Y:S01]  /*0a10*/  @P3 FSETP.GT.FTZ.AND P1, PT, R17.reuse, 0.86147838830947875977, PT ;  /* 0x3f5c89d91100380b */ /* 0x040fe20003f34000 */
[----:B------:R-:W-:Y:S01]  /*0a20*/  @P3 IMAD.MOV.U32 R3, RZ, RZ, 0xf ;  /* 0x0000000fff033424 */ /* 0x000fe200078e00ff */
[----:B------:R-:W-:Y:S01]  /*0a30*/  @!P3 FSETP.GT.FTZ.AND P2, PT, R17, 0.50166338682174682617, PT ;  /* 0x3f006d031100b80b */ /* 0x000fe20003f54000 */
[----:B------:R-:W-:-:S03]  /*0a40*/  @!P3 IMAD.MOV.U32 R17, RZ, RZ, 0xd ;  /* 0x0000000dff11b424 */ /* 0x000fc600078e00ff */
[----:B------:R-:W-:Y:S02]  /*0a50*/  @P3 SEL R3, R3, 0xe, P1 ;  /* 0x0000000e03033807 */ /* 0x000fe40000800000 */
[----:B------:R-:W-:-:S04]  /*0a60*/  @!P3 SEL R17, R17, 0xc, P2 ;  /* 0x0000000c1111b807 */ /* 0x000fc80001000000 */
[----:B------:R-:W-:Y:S01]  /*0a70*/  @!P3 PRMT R3, R17, 0x7610, R3 ;  /* 0x000076101103b816 */ /* 0x000fe20000000003 */
[----:B------:R-:W-:Y:S06]  /*0a80*/  BRA `(.L_x_436) ;  /* 0x00000000006c7947 */ /* 0x000fec0003800000 */
.L_x_435:
[----:B------:R-:W-:-:S13]  /*0a90*/  FSETP.GT.FTZ.AND P3, PT, R17, 0.20352125167846679688, PT ;  /* 0x3e5067e01100780b */ /* 0x000fda0003f74000 */
[C---:B------:R-:W-:Y:S01]  /*0aa0*/  @P3 FSETP.GT.FTZ.AND P1, PT, R17.reuse, 0.29201376438140869141, PT ;  /* 0x3e9582d41100380b */ /* 0x040fe20003f34000 */
[----:B------:R-:W-:Y:S01]  /*0ab0*/  @P3 IMAD.MOV.U32 R3, RZ, RZ, 0xb ;  /* 0x0000000bff033424 */ /* 0x000fe200078e00ff */
[----:B------:R-:W-:Y:S01]  /*0ac0*/  @!P3 FSETP.GT.FTZ.AND P2, PT, R17, 0.12025525420904159546, PT ;  /* 0x3df648631100b80b */ /* 0x000fe20003f54000 */
[----:B------:R-:W-:-:S03]  /*0ad0*/  @!P3 IMAD.MOV.U32 R17, RZ, RZ, 0x9 ;  /* 0x00000009ff11b424 */ /* 0x000fc600078e00ff */
[----:B------:R-:W-:Y:S02]  /*0ae0*/  @P3 SEL R3, R3, 0xa, P1 ;  /* 0x0000000a03033807 */ /* 0x000fe40000800000 */
[----:B------:R-:W-:-:S04]  /*0af0*/  @!P3 SEL R17, R17, 0x8, P2 ;  /* 0x000000081111b807 */ /* 0x000fc80001000000 */
[----:B------:R-:W-:Y:S01]  /*0b00*/  @!P3 PRMT R3, R17, 0x7610, R3 ;  /* 0x000076101103b816 */ /* 0x000fe20000000003 */
[----:B------:R-:W-:Y:S06]  /*0b10*/  BRA `(.L_x_436) ;  /* 0x0000000000487947 */ /* 0x000fec0003800000 */
.L_x_434:
[----:B------:R-:W-:-:S13]  /*0b20*/  FSETP.GT.FTZ.AND P1, PT, R17, -0.33967941999435424805, PT ;  /* 0xbeadea761100780b */ /* 0x000fda0003f34000 */
[----:B------:R-:W-:Y:S05]  /*0b30*/  @!P1 BRA `(.L_x_437) ;  /* 0x0000000000249947 */ /* 0x000fea0003800000 */
[----:B------:R-:W-:-:S13]  /*0b40*/  FSETP.GT.FTZ.AND P3, PT, R17, -0.13791173696517944336, PT ;  /* 0xbe0d38bc1100780b */ /* 0x000fda0003f74000 */
[C---:B------:R-:W-:Y:S01]  /*0b50*/  @P3 FSETP.GT.FTZ.AND P1, PT, R17.reuse, -0.045525018125772476196, PT ;  /* 0xbd3a78711100380b */ /* 0x040fe20003f34000 */
[----:B------:R-:W-:Y:S01]  /*0b60*/  @P3 IMAD.MOV.U32 R3, RZ, RZ, 0x7 ;  /* 0x00000007ff033424 */ /* 0x000fe200078e00ff */
[----:B------:R-:W-:Y:S01]  /*0b70*/  @!P3 FSETP.GT.FTZ.AND P2, PT, R17, -0.23460739850997924805, PT ;  /* 0xbe703cec1100b80b */ /* 0x000fe20003f54000 */
[----:B------:R-:W-:-:S03]  /*0b80*/  @!P3 IMAD.MOV.U32 R17, RZ, RZ, 0x5 ;  /* 0x00000005ff11b424 */ /* 0x000fc600078e00ff */
[----:B------:R-:W-:Y:S02]  /*0b90*/  @P3 SEL R3, R3, 0x6, P1 ;  /* 0x0000000603033807 */ /* 0x000fe40000800000 */
[----:B------:R-:W-:-:S04]  /*0ba0*/  @!P3 SEL R17, R17, 0x4, P2 ;  /* 0x000000041111b807 */ /* 0x000fc80001000000 */
[----:B------:R-:W-:Y:S01]  /*0bb0*/  @!P3 PRMT R3, R17, 0x7610, R3 ;  /* 0x000076101103b816 */ /* 0x000fe20000000003 */
[----:B------:R-:W-:Y:S06]  /*0bc0*/  BRA `(.L_x_436) ;  /* 0x00000000001c7947 */ /* 0x000fec0003800000 */
.L_x_437:
[----:B------:R-:W-:-:S13]  /*0bd0*/  FSETP.GT.FTZ.AND P3, PT, R17, -0.61063289642333984375, PT ;  /* 0xbf1c52701100780b */ /* 0x000fda0003f74000 */
[----:B------:R-:W-:Y:S01]  /*0be0*/  @P3 IMAD.MOV.U32 R3, RZ, RZ, 0x3 ;  /* 0x00000003ff033424 */ /* 0x000fe200078e00ff */
[C---:B------:R-:W-:Y:S02]  /*0bf0*/  @P3 FSETP.GT.FTZ.AND P1, PT, R17.reuse, -0.459995269775390625, PT ;  /* 0xbeeb84801100380b */ /* 0x040fe40003f34000 */
[----:B------:R-:W-:Y:S02]  /*0c00*/  @!P3 FSETP.GT.FTZ.AND P2, PT, R17, -0.84809643030166625977, PT ;  /* 0xbf591cd91100b80b */ /* 0x000fe40003f54000 */
[----:B------:R-:W-:Y:S02]  /*0c10*/  @P3 SEL R3, R3, 0x2, P1 ;  /* 0x0000000203033807 */ /* 0x000fe40000800000 */
[----:B------:R-:W-:-:S04]  /*0c20*/  @!P3 SEL R17, RZ, 0x1, !P2 ;  /* 0x00000001ff11b807 */ /* 0x000fc80005000000 */
[----:B------:R-:W-:-:S07]  /*0c30*/  @!P3 PRMT R3, R17, 0x7610, R3 ;  /* 0x000076101103b816 */ /* 0x000fce0000000003 */
.L_x_436:
[----:B------:R-:W-:Y:S05]  /*0c40*/  BSYNC.RECONVERGENT B0 ;  /* 0x0000000000007941 */ /* 0x000fea0003800200 */
.L_x_433:
        /* <DEDUP_REMOVED lines=15> */
.L_x_440:
        /* <DEDUP_REMOVED lines=9> */
.L_x_439:
        /* <DEDUP_REMOVED lines=11> */
.L_x_442:
[----:B------:R-:W-:-:S13]  /*0e80*/  FSETP.GT.FTZ.AND P3, PT, R2, -0.61063289642333984375, PT ;  /* 0xbf1c52700200780b */ /* 0x000fda0003f74000 */
[----:B------:R-:W-:Y:S01]  /*0e90*/  @P3 IMAD.MOV.U32 R16, RZ, RZ, 0x3 ;  /* 0x00000003ff103424 */ /* 0x000fe200078e00ff */
[C---:B------:R-:W-:Y:S02]  /*0ea0*/  @P3 FSETP.GT.FTZ.AND P1, PT, R2.reuse, -0.459995269775390625, PT ;  /* 0xbeeb84800200380b */ /* 0x040fe40003f34000 */
[----:B------:R-:W-:Y:S02]  /*0eb0*/  @!P3 FSETP.GT.FTZ.AND P2, PT, R2, -0.84809643030166625977, PT ;  /* 0xbf591cd90200b80b */ /* 0x000fe40003f54000 */
[----:B------:R-:W-:Y:S02]  /*0ec0*/  @P3 SEL R2, R16, 0x2, P1 ;  /* 0x0000000210023807 */ /* 0x000fe40000800000 */
[----:B------:R-:W-:-:S04]  /*0ed0*/  @!P3 SEL R16, RZ, 0x1, !P2 ;  /* 0x00000001ff10b807 */ /* 0x000fc80005000000 */
[----:B------:R-:W-:-:S07]  /*0ee0*/  @!P3 PRMT R2, R16, 0x7610, R2 ;  /* 0x000076101002b816 */ /* 0x000fce0000000002 */
.L_x_441:
[----:B------:R-:W-:Y:S05]  /*0ef0*/  BSYNC.RECONVERGENT B0 ;  /* 0x0000000000007941 */ /* 0x000fea0003800200 */
.L_x_438:
        /* <DEDUP_REMOVED lines=26> */
.L_x_444:
        /* <DEDUP_REMOVED lines=14> */
.L_x_1982:


//--------------------- .text._Z18kQuantizeBlockwiseI13__nv_bfloat16Li512ELi2ELi0ELi2EEvPfPT_S1_PhS1_ii --------------------------
	.section	.text._Z18kQuantizeBlockwiseI13__nv_bfloat16Li512ELi2ELi0ELi2EEvPfPT_S1_PhS1_ii,"ax",@progbits
	.align	128
        .global         _Z18kQuantizeBlockwiseI13__nv_bfloat16Li512ELi2ELi0ELi2EEvPfPT_S1_PhS1_ii
        .type           _Z18kQuantizeBlockwiseI13__nv_bfloat16Li512ELi2ELi0ELi2EEvPfPT_S1_PhS1_ii,@function
        .size           _Z18kQuantizeBlockwiseI13__nv_bfloat16Li512ELi2ELi0ELi2EEvPfPT_S1_PhS1_ii,(.L_x_1983 - _Z18kQuantizeBlockwiseI13__nv_bfloat16Li512ELi2ELi0ELi2EEvPfPT_S1_PhS1_ii)
        .other          _Z18kQuantizeBlockwiseI13__nv_bfloat16Li512ELi2ELi0ELi2EEvPfPT_S1_PhS1_ii,@"STO_CUDA_ENTRY STV_DEFAULT"
_Z18kQuantizeBlockwiseI13__nv_bfloat16Li512ELi2ELi0ELi2EEvPfPT_S1_PhS1_ii:
.text._Z18kQuantizeBlockwiseI13__nv_bfloat16Li512ELi2ELi0ELi2EEvPfPT_S1_PhS1_ii:
        /* <DEDUP_REMOVED lines=29> */
.L_x_459:
        /* <DEDUP_REMOVED lines=16> */
[----:B-1----:R-:W1:Y:S01]  /*02d0*/  S2R R10, SR_LANEID ;  /* 0x00000000000a7919 */ /* 0x002e620000000000 */
        /* <DEDUP_REMOVED lines=43> */
[----:B------:R-:W1:Y:S04]  /*0590*/  LDS R23, [UR9+0x51c] ;  /* 0x00051c09ff177984 */ /* 0x000e680008000800 */
[----:B0-----:R-:W0:Y:S04]  /*05a0*/  LDS.128 R8, [UR9+0x520] ;  /* 0x00052009ff087984 */ /* 0x001e280008000c00 */
[----:B------:R-:W2:Y:S01]  /*05b0*/  LDS.64 R16, [UR9+0x530] ;  /* 0x00053009ff107984 */ /* 0x000ea20008000a00 */
[----:B-1----:R-:W-:-:S04]  /*05c0*/  FSETP.GEU.FTZ.AND P0, PT, R22, R23, PT ;  /* 0x000000171600720b */ /* 0x002fc80003f1e000 */
        /* <DEDUP_REMOVED lines=12> */
[----:B------:R-:W-:Y:S01]  /*0690*/  FSEL R17, R17, R16, !P0 ;  /* 0x0000001011117208 */ /* 0x000fe20004000000 */
[----:B------:R-:W-:Y:S08]  /*06a0*/  BRA `(.L_x_448) ;  /* 0x0000000000ec7947 */ /* 0x000ff00003800000 */
.L_x_446:
        /* <DEDUP_REMOVED lines=34> */
[----:B------:R-:W0:Y:S01]  /*08d0*/  LDS R23, [UR9+0x51c] ;  /* 0x00051c09ff177984 */ /* 0x000e220008000800 */
[C---:B------:R-:W-:Y:S02]  /*08e0*/  ISETP.GT.AND P1, PT, R22.reuse, 0x20, PT ;  /* 0x000000201600780c */ /* 0x040fe40003f24270 */
[----:B------:R-:W-:Y:S01]  /*08f0*/  ISETP.GT.AND P0, PT, R22, 0x40, PT ;  /* 0x000000401600780c */ /* 0x000fe20003f04270 */
[----:B------:R-:W2:Y:S04]  /*0900*/  LDS.128 R8, [UR9+0x520] ;  /* 0x00052009ff087984 */ /* 0x000ea80008000c00 */
[----:B------:R-:W3:Y:S01]  /*0910*/  LDS.64 R16, [UR9+0x530] ;  /* 0x00053009ff107984 */ /* 0x000ee20008000a00 */
[----:B0-----:R-:W-:-:S05]  /*0920*/  FSETP.GEU.FTZ.AND P2, PT, R24, R23, PT ;  /* 0x000000171800720b */ /* 0x001fca0003f5e000 */
[----:B-1----:R-:W-:Y:S02]  /*0930*/  @P1 FSEL R24, R23, R24, !P2 ;  /* 0x0000001817181208 */ /* 0x002fe40005000000 */
[----:B------:R-:W-:Y:S02]  /*0940*/  ISETP.GT.AND P1, PT, R22, 0x60, PT ;  /* 0x000000601600780c */ /* 0x000fe40003f24270 */
[----:B--2---:R-:W-:-:S04]  /*0950*/  FSETP.GEU.FTZ.AND P2, PT, R24, R8, PT ;  /* 0x000000081800720b */ /* 0x004fc80003f5e000 */
[----:B------:R-:W-:Y:S02]  /*0960*/  @P0 FSEL R24, R8, R24, !P2 ;  /* 0x0000001808180208 */ /* 0x000fe40005000000 */
[----:B------:R-:W-:Y:S02]  /*0970*/  ISETP.GT.AND P0, PT, R22, 0x80, PT ;  /* 0x000000801600780c */ /* 0x000fe40003f04270 */
[----:B------:R-:W-:-:S04]  /*0980*/  FSETP.GEU.FTZ.AND P2, PT, R24, R9, PT ;  /* 0x000000091800720b */ /* 0x000fc80003f5e000 */
        /* <DEDUP_REMOVED lines=8> */
[----:B---3--:R-:W-:-:S04]  /*0a10*/  FSETP.GEU.FTZ.AND P2, PT, R24, R16, PT ;  /* 0x000000101800720b */ /* 0x008fc80003f5e000 */
[----:B------:R-:W-:-:S04]  /*0a20*/  @P0 FSEL R24, R16, R24, !P2 ;  /* 0x0000001810180208 */ /* 0x000fc80005000000 */
[----:B------:R-:W-:-:S04]  /*0a30*/  FSETP.GEU.FTZ.AND P0, PT, R24, R17, PT ;  /* 0x000000111800720b */ /* 0x000fc80003f1e000 */
[----:B------:R-:W-:-:S05]  /*0a40*/  @P1 FSEL R24, R17, R24, !P0 ;  /* 0x0000001811181208 */ /* 0x000fca0004000000 */
[----:B------:R-:W-:-:S07]  /*0a50*/  IMAD.MOV.U32 R17, RZ, RZ, R24 ;  /* 0x000000ffff117224 */ /* 0x000fce00078e0018 */
.L_x_448:
        /* <DEDUP_REMOVED lines=8> */
.L_x_447:
[----:B------:R-:W-:Y:S05]  /*0ae0*/  BSYNC.RECONVERGENT B0 ;  /* 0x0000000000007941 */ /* 0x000fea0003800200 */
.L_x_445:
        /* <DEDUP_REMOVED lines=17> */
.L_x_451:
        /* <DEDUP_REMOVED lines=9> */
.L_x_450:
        /* <DEDUP_REMOVED lines=11> */
.L_x_453:
[----:B------:R-:W-:-:S13]  /*0d40*/  FSETP.GT.FTZ.AND P3, PT, R20, -0.61063289642333984375, PT ;  /* 0xbf1c52701400780b */ /* 0x000fda0003f74000 */
[----:B------:R-:W-:Y:S01]  /*0d50*/  @P3 IMAD.MOV.U32 R9, RZ, RZ, 0x3 ;  /* 0x00000003ff093424 */ /* 0x000fe200078e00ff */
[C---:B------:R-:W-:Y:S02]  /*0d60*/  @P3 FSETP.GT.FTZ.AND P1, PT, R20.reuse, -0.459995269775390625, PT ;  /* 0xbeeb84801400380b */ /* 0x040fe40003f34000 */
[----:B------:R-:W-:Y:S02]  /*0d70*/  @!P3 FSETP.GT.FTZ.AND P2, PT, R20, -0.84809643030166625977, PT ;  /* 0xbf591cd91400b80b */ /* 0x000fe40003f54000 */
[----:B------:R-:W-:Y:S02]  /*0d80*/  @P3 SEL R9, R9, 0x2, P1 ;  /* 0x0000000209093807 */ /* 0x000fe40000800000 */
[----:B------:R-:W-:-:S04]  /*0d90*/  @!P3 SEL R10, RZ, 0x1, !P2 ;  /* 0x00000001ff0ab807 */ /* 0x000fc80005000000 */
[----:B------:R-:W-:-:S07]  /*0da0*/  @!P3 PRMT R9, R10, 0x7610, R9 ;  /* 0x000076100a09b816 */ /* 0x000fce0000000009 */
.L_x_452:
[----:B------:R-:W-:Y:S05]  /*0db0*/  BSYNC.RECONVERGENT B0 ;  /* 0x0000000000007941 */ /* 0x000fea0003800200 */
.L_x_449:
        /* <DEDUP_REMOVED lines=15> */
.L_x_456:
        /* <DEDUP_REMOVED lines=9> */
.L_x_455:
        /* <DEDUP_REMOVED lines=11> */
.L_x_458:
[----:B------:R-:W-:-:S13]  /*0ff0*/  FSETP.GT.FTZ.AND P3, PT, R8, -0.61063289642333984375, PT ;  /* 0xbf1c52700800780b */ /* 0x000fda0003f74000 */
[----:B------:R-:W-:Y:S01]  /*1000*/  @P3 IMAD.MOV.U32 R10, RZ, RZ, 0x3 ;  /* 0x00000003ff0a3424 */ /* 0x000fe200078e00ff */
[C---:B------:R-:W-:Y:S02]  /*1010*/  @P3 FSETP.GT.FTZ.AND P1, PT, R8.reuse, -0.459995269775390625, PT ;  /* 0xbeeb84800800380b */ /* 0x040fe40003f34000 */
[----:B------:R-:W-:Y:S02]  /*1020*/  @!P3 FSETP.GT.FTZ.AND P2, PT, R8, -0.84809643030166625977, PT ;  /* 0xbf591cd90800b80b */ /* 0x000fe40003f54000 */
[----:B------:R-:W-:Y:S02]  /*1030*/  @P3 SEL R8, R10, 0x2, P1 ;  /* 0x000000020a083807 */ /* 0x000fe40000800000 */
[----:B------:R-:W-:-:S04]  /*1040*/  @!P3 SEL R10, RZ, 0x1, !P2 ;  /* 0x00000001ff0ab807 */ /* 0x000fc80005000000 */
[----:B------:R-:W-:-:S07]  /*1050*/  @!P3 PRMT R8, R10, 0x7610, R8 ;  /* 0x000076100a08b816 */ /* 0x000fce0000000008 */
.L_x_457:
[----:B------:R-:W-:Y:S05]  /*1060*/  BSYNC.RECONVERGENT B0 ;  /* 0x0000000000007941 */ /* 0x000fea0003800200 */
.L_x_454:
        /* <DEDUP_REMOVED lines=26> */
.L_x_460:
        /* <DEDUP_REMOVED lines=15> */
.L_x_1983:


//--------------------- .text._Z18kQuantizeBlockwiseI13__nv_bfloat16Li1024ELi4ELi0ELi2EEvPfPT_S1_PhS1_ii --------------------------
	.section	.text._Z18kQuantizeBlockwiseI13__nv_bfloat16Li1024ELi4ELi0ELi2EEvPfPT_S1_PhS1_ii,"ax",@progbits
	.align	128
        .global         _Z18kQuantizeBlockwiseI13__nv_bfloat16Li1024ELi4ELi0ELi2EEvPfPT_S1_PhS1_ii
        .type           _Z18kQuantizeBlockwiseI13__nv_bfloat16Li1024ELi4ELi0ELi2EEvPfPT_S1_PhS1_ii,@function
        .size           _Z18kQuantizeBlockwiseI13__nv_bfloat16Li1024ELi4ELi0ELi2EEvPfPT_S1_PhS1_ii,(.L_x_1984 - _Z18kQuantizeBlockwiseI13__nv_bfloat16Li1024ELi4ELi0ELi2EEvPfPT_S1_PhS1_ii)
        .other          _Z18kQuantizeBlockwiseI13__nv_bfloat16Li1024ELi4ELi0ELi2EEvPfPT_S1_PhS1_ii,@"STO_CUDA_ENTRY STV_DEFAULT"
_Z18kQuantizeBlockwiseI13__nv_bfloat16Li1024ELi4ELi0ELi2EEvPfPT_S1_PhS1_ii:
.text._Z18kQuantizeBlockwiseI13__nv_bfloat16Li1024ELi4ELi0ELi2EEvPfPT_S1_PhS1_ii:
        /* <DEDUP_REMOVED lines=20> */
[----:B------:R-:W-:Y:S01]  /*0140*/  SHF.R.U32.HI R4, RZ, 0x3, R21 ;  /* 0x00000003ff047819 */ /* 0x000fe20000011615 */
[C---:B------:R-:W-:Y:S01]  /*0150*/  IMAD.SHL.U32 R0, R21.reuse, 0x2, RZ ;  /* 0x0000000215007824 */ /* 0x040fe200078e00ff */
[----:B------:R-:W-:-:S02]  /*0160*/  LOP3.LUT R15, R21, 0x3e0, RZ, 0xc0, !PT ;  /* 0x000003e0150f7812 */ /* 0x000fc400078ec0ff */
[----:B------:R-:W-:Y:S02]  /*0170*/  LOP3.LUT R12, R12, 0xf80, RZ, 0xc0, !PT ;  /* 0x00000f800c0c7812 */ /* 0x000fe400078ec0ff */
[----:B------:R-:W-:Y:S02]  /*0180*/  LOP3.LUT R0, R0, 0x7c0, RZ, 0xc0, !PT ;  /* 0x000007c000007812 */ /* 0x000fe400078ec0ff */
[--C-:B------:R-:W-:Y:S02]  /*0190*/  LOP3.LUT R13, R12, 0x1f, R21.reuse, 0xf8, !PT ;  /* 0x0000001f0c0d7812 */ /* 0x100fe400078ef815 */
[----:B------:R-:W-:Y:S02]  /*01a0*/  LOP3.LUT R6, R0, 0x1f, R21, 0xf8, !PT ;  /* 0x0000001f00067812 */ /* 0x000fe400078ef815 */
[----:B------:R-:W-:Y:S02]  /*01b0*/  LOP3.LUT R4, R4, 0x7c, RZ, 0xc0, !PT ;  /* 0x0000007c04047812 */ /* 0x000fe400078ec0ff */
[----:B------:R-:W-:-:S02]  /*01c0*/  LOP3.LUT R7, R13, 0x40, RZ, 0xfc, !PT ;  /* 0x000000400d077812 */ /* 0x000fc400078efcff */
[----:B------:R-:W-:Y:S02]  /*01d0*/  LOP3.LUT R5, R13, 0x60, RZ, 0xfc, !PT ;  /* 0x000000600d057812 */ /* 0x000fe400078efcff */
[----:B--234-:R-:W-:-:S07]  /*01e0*/  LOP3.LUT R3, R6, 0x20, RZ, 0xfc, !PT ;  /* 0x0000002006037812 */ /* 0x01cfce00078efcff */
.L_x_485:
[----:B------:R-:W-:Y:S02]  /*01f0*/  IADD3 R22, PT, PT, -R14, UR9, RZ ;  /* 0x000000090e167c10 */ /* 0x000fe4000fffe1ff */
[C---:B------:R-:W-:Y:S02]  /*0200*/  IADD3 R0, P0, PT, R13.reuse, R14, RZ ;  /* 0x0000000e0d007210 */ /* 0x040fe40007f1e0ff */
[----:B------:R-:W-:Y:S02]  /*0210*/  LOP3.LUT R11, R13, 0x20, RZ, 0xfc, !PT ;  /* 0x000000200d0b7812 */ /* 0x000fe400078efcff */
[----:B------:R-:W-:Y:S01]  /*0220*/  PRMT R16, RZ, 0x7610, R16 ;  /* 0x00007610ff107816 */ /* 0x000fe20000000010 */
[----:B------:R-:W-:Y:S01]  /*0230*/  IMAD.X R9, RZ, RZ, R19, P0 ;  /* 0x000000ffff097224 */ /* 0x000fe200000e0613 */
[----:B------:R-:W-:Y:S02]  /*0240*/  VIMNMX R2, PT, PT, R22, 0x400, PT ;  /* 0x0000040016027848 */ /* 0x000fe40003fe0100 */
[----:B------:R-:W-:-:S02]  /*0250*/  PRMT R17, RZ, 0x7610, R17 ;  /* 0x00007610ff117816 */ /* 0x000fc40000000011 */
[----:B------:R-:W-:Y:S01]  /*0260*/  PRMT R20, RZ, 0x7610, R20 ;  /* 0x00007610ff147816 */ /* 0x000fe20000000014 */
[----:B------:R-:W0:Y:S01]  /*0270*/  S2R R10, SR_LANEID ;  /* 0x00000000000a7919 */ /* 0x000e220000000000 */
[-C--:B------:R-:W-:Y:S01]  /*0280*/  ISETP.GE.AND P0, PT, R13, R2.reuse, PT ;  /* 0x000000020d00720c */ /* 0x080fe20003f06270 */
[----:B------:R-:W-:Y:S01]  /*0290*/  BAR.SYNC.DEFER_BLOCKING 0x0 ;  /* 0x0000000000007b1d */ /* 0x000fe20000010000 */
[-C--:B------:R-:W-:Y:S02]  /*02a0*/  ISETP.GE.AND P1, PT, R11, R2.reuse, PT ;  /* 0x000000020b00720c */ /* 0x080fe40003f26270 */
[-C--:B------:R-:W-:Y:S02]  /*02b0*/  ISETP.GE.AND P2, PT, R7, R2.reuse, PT ;  /* 0x000000020700720c */ /* 0x080fe40003f46270 */
[----:B------:R-:W-:Y:S02]  /*02c0*/  ISETP.GE.AND P3, PT, R5, R2, PT ;  /* 0x000000020500720c */ /* 0x000fe40003f66270 */
[----:B------:R-:W-:-:S02]  /*02d0*/  LEA R8, P4, R0, UR12, 0x1 ;  /* 0x0000000c00087c11 */ /* 0x000fc4000f8808ff */
[----:B------:R-:W-:Y:S02]  /*02e0*/  PRMT R11, RZ, 0x7610, R11 ;  /* 0x00007610ff0b7816 */ /* 0x000fe4000000000b */
[----:B------:R-:W-:-:S05]  /*02f0*/  LEA.HI.X R9, R0, UR13, R9, 0x1, P4 ;  /* 0x0000000d00097c11 */ /* 0x000fca000a0f0c09 */
[----:B------:R-:W2:Y:S04]  /*0300*/  @!P0 LDG.E.U16.CONSTANT R16, desc[UR10][R8.64] ;  /* 0x0000000a08108981 */ /* 0x000ea8000c1e9500 */
[----:B------:R-:W3:Y:S04]  /*0310*/  @!P1 LDG.E.U16.CONSTANT R17, desc[UR10][R8.64+0x40] ;  /* 0x0000400a08119981 */ /* 0x000ee8000c1e9500 */
[----:B------:R-:W4:Y:S04]  /*0320*/  @!P2 LDG.E.U16.CONSTANT R20, desc[UR10][R8.64+0x80] ;  /* 0x0000800a0814a981 */ /* 0x000f28000c1e9500 */
[----:B-1----:R1:W5:Y:S01]  /*0330*/  @!P3 LDG.E.U16.CONSTANT R11, desc[UR10][R8.64+0xc0] ;  /* 0x0000c00a080bb981 */ /* 0x002362000c1e9500 */
[----:B------:R-:W1:Y:S01]  /*0340*/  S2UR UR7, SR_CgaCtaId ;  /* 0x00000000000779c3 */ /* 0x000e620000008800 */
[----:B------:R-:W-:Y:S01]  /*0350*/  UMOV UR6, 0x400 ;  /* 0x0000040000067882 */ /* 0x000fe20000000000 */
[----:B0-----:R-:W-:Y:S01]  /*0360*/  IMAD.IADD R0, R12, 0x1, R10 ;  /* 0x000000010c007824 */ /* 0x001fe200078e020a */
[----:B------:R-:W-:Y:S01]  /*0370*/  ISETP.GE.AND P0, PT, R22, 0x100, PT ;  /* 0x000001001600780c */ /* 0x000fe20003f06270 */
[----:B------:R-:W-:Y:S01]  /*0380*/  BSSY.RECONVERGENT B0, `(.L_x_461) ;  /* 0x0000087000007945 */ /* 0x000fe20003800200 */
[----:B-1----:R-:W-:-:S06]  /*0390*/  ULEA UR8, UR7, UR6, 0x18 ;  /* 0x0000000607087291 */ /* 0x002fcc000f8ec0ff */
[----:B------:R-:W-:Y:S01]  /*03a0*/  LEA R24, R0, UR8, 0x1 ;  /* 0x0000000800187c11 */ /* 0x000fe2000f8e08ff */
[----:B------:R-:W-:-:S05]  /*03b0*/  IMAD.IADD R0, R15, 0x1, R10 ;  /* 0x000000010f007824 */ /* 0x000fca00078e020a */
[----:B------:R-:W-:Y:S01]  /*03c0*/  LEA R9, R0, UR8, 0x3 ;  /* 0x0000000800097c11 */ /* 0x000fe2000f8e18ff */
[----:B--2---:R-:W-:Y:S04]  /*03d0*/  STS.U16 [R24], R16 ;  /* 0x0000001018007388 */ /* 0x004fe80000000400 */
[----:B---3--:R-:W-:Y:S04]  /*03e0*/  STS.U16 [R24+0x40], R17 ;  /* 0x0000401118007388 */ /* 0x008fe80000000400 */
[----:B----4-:R-:W-:Y:S04]  /*03f0*/  STS.U16 [R24+0x80], R20 ;  /* 0x0000801418007388 */ /* 0x010fe80000000400 */
[----:B-----5:R-:W-:Y:S01]  /*0400*/  STS.U16 [R24+0xc0], R11 ;  /* 0x0000c00b18007388 */ /* 0x020fe20000000400 */
[----:B------:R-:W-:-:S03]  /*0410*/  NOP ;  /* 0x0000000000007918 */ /* 0x000fc60000000000 */
[----:B------:R-:W0:Y:S02]  /*0420*/  LDS.64 R8, [R9] ;  /* 0x0000000009087984 */ /* 0x000e240000000a00 */
[C---:B0-----:R-:W-:Y:S01]  /*0430*/  PRMT R18, R8.reuse, 0x7632, R18 ;  /* 0x0000763208127816 */ /* 0x041fe20000000012 */
[----:B------:R-:W-:Y:S01]  /*0440*/  IMAD.U32 R23, R8, 0x10000, RZ ;  /* 0x0001000008177824 */ /* 0x000fe200078e00ff */
[C---:B------:R-:W-:Y:S01]  /*0450*/  PRMT R8, R9.reuse, 0x7632, R8 ;  /* 0x0000763209087816 */ /* 0x040fe20000000008 */
[----:B------:R-:W-:Y:S02]  /*0460*/  IMAD.U32 R25, R9, 0x10000, RZ ;  /* 0x0001000009197824 */ /* 0x000fe400078e00ff */
[----:B------:R-:W-:Y:S02]  /*0470*/  IMAD.U32 R18, R18, 0x10000, RZ ;  /* 0x0001000012127824 */ /* 0x000fe400078e00ff */
[----:B------:R-:W-:-:S03]  /*0480*/  IMAD.U32 R20, R8, 0x10000, RZ ;  /* 0x0001000008147824 */ /* 0x000fc600078e00ff */
[----:B------:R-:W-:-:S04]  /*0490*/  FMNMX3.FTZ R8, |R23|, -3.40282346638528859812e+38, |R18|, !PT ;  /* 0xff7fffff17087876 */ /* 0x000fc80007810612 */
[----:B------:R-:W-:Y:S01]  /*04a0*/  FMNMX3.FTZ R8, R8, |R25|, |R20|, !PT ;  /* 0x4000001908087276 */ /* 0x000fe20007810414 */
        /* <DEDUP_REMOVED lines=47> */
.L_x_462:
[----:B------:R-:W-:Y:S01]  /*07a0*/  VIADD R9, R15, 0x20 ;  /* 0x000000200f097836 */ /* 0x000fe20000000000 */
[----:B------:R-:W-:Y:S01]  /*07b0*/  LOP3.LUT R11, RZ, R15, RZ, 0x33, !PT ;  /* 0x0000000fff0b7212 */ /* 0x000fe200078e33ff */
[C---:B------:R-:W-:Y:S01]  /*07c0*/  VIADD R16, R10.reuse, 0x2 ;  /* 0x000000020a107836 */ /* 0x040fe20000000000 */
[----:B------:R-:W-:Y:S02]  /*07d0*/  ISETP.NE.AND P2, PT, R10, RZ, PT ;  /* 0x000000ff0a00720c */ /* 0x000fe40003f45270 */
[----:B------:R-:W-:Y:S01]  /*07e0*/  ISETP.GT.AND P0, PT, R9, R2, PT ;  /* 0x000000020900720c */ /* 0x000fe20003f04270 */
[----:B------:R-:W-:-:S05]  /*07f0*/  IMAD.IADD R9, R11, 0x1, R2 ;  /* 0x000000010b097824 */ /* 0x000fca00078e0202 */
        /* <DEDUP_REMOVED lines=55> */
.L_x_464:
        /* <DEDUP_REMOVED lines=8> */
.L_x_463:
[----:B------:R-:W-:Y:S05]  /*0bf0*/  BSYNC.RECONVERGENT B0 ;  /* 0x0000000000007941 */ /* 0x000fea0003800200 */
.L_x_461:
        /* <DEDUP_REMOVED lines=17> */
.L_x_467:
        /* <DEDUP_REMOVED lines=9> */
.L_x_466:
        /* <DEDUP_REMOVED lines=11> */
.L_x_469:
[----:B------:R-:W-:-:S13]  /*0e50*/  FSETP.GT.FTZ.AND P3, PT, R23, -0.61063289642333984375, PT ;  /* 0xbf1c52701700780b */ /* 0x000fda0003f74000 */
[----:B------:R-:W-:Y:S01]  /*0e60*/  @P3 IMAD.MOV.U32 R9, RZ, RZ, 0x3 ;  /* 0x00000003ff093424 */ /* 0x000fe200078e00ff */
[C---:B------:R-:W-:Y:S02]  /*0e70*/  @P3 FSETP.GT.FTZ.AND P1, PT, R23.reuse, -0.459995269775390625, PT ;  /* 0xbeeb84801700380b */ /* 0x040fe40003f34000 */
[----:B------:R-:W-:Y:S02]  /*0e80*/  @!P3 FSETP.GT.FTZ.AND P2, PT, R23, -0.84809643030166625977, PT ;  /* 0xbf591cd91700b80b */ /* 0x000fe40003f54000 */
[----:B------:R-:W-:Y:S02]  /*0e90*/  @P3 SEL R9, R9, 0x2, P1 ;  /* 0x0000000209093807 */ /* 0x000fe40000800000 */
[----:B------:R-:W-:-:S04]  /*0ea0*/  @!P3 SEL R10, RZ, 0x1, !P2 ;  /* 0x00000001ff0ab807 */ /* 0x000fc80005000000 */
[----:B------:R-:W-:-:S07]  /*0eb0*/  @!P3 PRMT R9, R10, 0x7610, R9 ;  /* 0x000076100a09b816 */ /* 0x000fce0000000009 */
.L_x_468:
[----:B------:R-:W-:Y:S05]  /*0ec0*/  BSYNC.RECONVERGENT B0 ;  /* 0x0000000000007941 */ /* 0x000fea0003800200 */
.L_x_465:
        /* <DEDUP_REMOVED lines=15> */
.L_x_472:
        /* <DEDUP_REMOVED lines=9> */
.L_x_471:
        /* <DEDUP_REMOVED lines=11> */
.L_x_474:
[----:B------:R-:W-:-:S13]  /*1100*/  FSETP.GT.FTZ.AND P3, PT, R18, -0.61063289642333984375, PT ;  /* 0xbf1c52701200780b */ /* 0x000fda0003f74000 */
[----:B------:R-:W-:Y:S01]  /*1110*/  @P3 IMAD.MOV.U32 R10, RZ, RZ, 0x3 ;  /* 0x00000003ff0a3424 */ /* 0x000fe200078e00ff */
[C---:B------:R-:W-:Y:S02]  /*1120*/  @P3 FSETP.GT.FTZ.AND P1, PT, R18.reuse, -0.459995269775390625, PT ;  /* 0xbeeb84801200380b */ /* 0x040fe40003f34000 */
[----:B------:R-:W-:Y:S02]  /*1130*/  @!P3 FSETP.GT.FTZ.AND P2, PT, R18, -0.84809643030166625977, PT ;  /* 0xbf591cd91200b80b */ /* 0x000fe40003f54000 */
[----:B------:R-:W-:Y:S02]  /*1140*/  @P3 SEL R10, R10, 0x2, P1 ;  /* 0x000000020a0a3807 */ /* 0x000fe40000800000 */
[----:B------:R-:W-:-:S04]  /*1150*/  @!P3 SEL R11, RZ, 0x1, !P2 ;  /* 0x00000001ff0bb807 */ /* 0x000fc80005000000 */
[----:B------:R-:W-:-:S07]  /*1160*/  @!P3 PRMT R10, R11, 0x7610, R10 ;  /* 0x000076100b0ab816 */ /* 0x000fce000000000a */
.L_x_473:
[----:B------:R-:W-:Y:S05]  /*1170*/  BSYNC.RECONVERGENT B0 ;  /* 0x0000000000007941 */ /* 0x000fea0003800200 */
.L_x_470:
[----:B------:R-:W-:Y:S01]  /*1180*/  FMUL.FTZ R25, R25, R8 ;  /* 0x0000000819197220 */ /* 0x000fe20000410000 */
[----:B------:R-:W-:Y:S01]  /*1190*/  IMAD.SHL.U32 R9, R9, 0x10, RZ ;  /* 0x0000001009097824 */ /* 0x000fe200078e00ff */
[----:B------:R-:W-:Y:S03]  /*11a0*/  BSSY.RECONVERGENT B0, `(.L_x_475) ;  /* 0x000002a000007945 */ /* 0x000fe60003800200 */
[----:B------:R-:W-:Y:S02]  /*11b0*/  FSETP.GT.FTZ.AND P1, PT, R25, 0.039790149778127670288, PT ;  /* 0x3d22faff1900780b */ /* 0x000fe40003f34000 */
[----:B------:R-:W-:-:S11]  /*11c0*/  LOP3.LUT R9, R9, R10, RZ, 0xfc, !PT ;  /* 0x0000000a09097212 */ /* 0x000fd600078efcff */
[----:B------:R-:W-:Y:S05]  /*11d0*/  @P1 BRA `(.L_x_476) ;  /* 0x00000000004c1947 */ /* 0x000fea0003800000 */
[----:B------:R-:W-:-:S13]  /*11e0*/  FSETP.GT.FTZ.AND P1, PT, R25, -0.33967941999435424805, PT ;  /* 0xbeadea761900780b */ /* 0x000fda0003f34000 */
[----:B------:R-:W-:Y:S05]  /*11f0*/  @P1 BRA `(.L_x_477) ;  /* 0x0000000000201947 */ /* 0x000fea0003800000 */
[----:B------:R-:W-:-:S13]  /*1200*/  FSETP.GT.FTZ.AND P1, PT, R25, -0.61063289642333984375, PT ;  /* 0xbf1c52701900780b */ /* 0x000fda0003f34000 */
[----:B------:R-:W-:Y:S01]  /*1210*/  @P1 IMAD.MOV.U32 R11, RZ, RZ, 0x3 ;  /* 0x00000003ff0b1424 */ /* 0x000fe200078e00ff */
[C---:B------:R-:W-:Y:S02]  /*1220*/  @!P1 FSETP.GT.FTZ.AND P2, PT, R25.reuse, -0.84809643030166625977, PT ;  /* 0xbf591cd91900980b */ /* 0x040fe40003f54000 */
[----:B------:R-:W-:Y:S02]  /*1230*/  @P1 FSETP.GT.FTZ.AND P3, PT, R25, -0.459995269775390625, PT ;  /* 0xbeeb84801900180b */ /* 0x000fe40003f74000 */
[----:B------:R-:W-:Y:S02]  /*1240*/  @!P1 SEL R10, RZ, 0x1, !P2 ;  /* 0x00000001ff0a9807 */ /* 0x000fe40005000000 */
[----:B------:R-:W-:-:S04]  /*1250*/  @P1 SEL R11, R11, 0x2, P3 ;  /* 0x000000020b0b1807 */ /* 0x000fc80001800000 */
[----:B------:R-:W-:Y:S01]  /*1260*/  @P1 PRMT R10, R11, 0x7610, R10 ;  /* 0x000076100b0a1816 */ /* 0x000fe2000000000a */
[----:B------:R-:W-:Y:S06]  /*1270*/  BRA `(.L_x_478) ;  /* 0x0000000000707947 */ /* 0x000fec0003800000 */
.L_x_477:
[----:B------:R-:W-:-:S13]  /*1280*/  FSETP.GT.FTZ.AND P1, PT, R25, -0.13791173696517944336, PT ;  /* 0xbe0d38bc1900780b */ /* 0x000fda0003f34000 */
[----:B------:R-:W-:Y:S01]  /*1290*/  @!P1 IMAD.MOV.U32 R10, RZ, RZ, 0x5 ;  /* 0x00000005ff0a9424 */ /* 0x000fe200078e00ff */
[C---:B------:R-:W-:Y:S01]  /*12a0*/  @!P1 FSETP.GT.FTZ.AND P2, PT, R25.reuse, -0.23460739850997924805, PT ;  /* 0xbe703cec1900980b */ /* 0x040fe20003f54000 */
[----:B------:R-:W-:Y:S01]  /*12b0*/  @P1 IMAD.MOV.U32 R11, RZ, RZ, 0x7 ;  /* 0x00000007ff0b1424 */ /* 0x000fe200078e00ff */
[----:B------:R-:W-:Y:S02]  /*12c0*/  @P1 FSETP.GT.FTZ.AND P3, PT, R25, -0.045525018125772476196, PT ;  /* 0xbd3a78711900180b */ /* 0x000fe40003f74000 */
[----:B------:R-:W-:Y:S02]  /*12d0*/  @!P1 SEL R10, R10, 0x4, P2 ;  /* 0x000000040a0a9807 */ /* 0x000fe40001000000 */
[----:B------:R-:W-:-:S04]  /*12e0*/  @P1 SEL R11, R11, 0x6, P3 ;  /* 0x000000060b0b1807 */ /* 0x000fc80001800000 */
[----:B------:R-:W-:Y:S01]  /*12f0*/  @P1 PRMT R10, R11, 0x7610, R10 ;  /* 0x000076100b0a1816 */ /* 0x000fe2000000000a */
[----:B------:R-:W-:Y:S06]  /*1300*/  BRA `(.L_x_478) ;  /* 0x00000000004c7947 */ /* 0x000fec0003800000 */
.L_x_476:
[----:B------:R-:W-:-:S13]  /*1310*/  FSETP.GT.FTZ.AND P1, PT, R25, 0.38931253552436828613, PT ;  /* 0x3ec753f91900780b */ /* 0x000fda0003f34000 */
[----:B------:R-:W-:Y:S05]  /*1320*/  @P1 BRA `(.L_x_479) ;  /* 0x0000000000241947 */ /* 0x000fea0003800000 */
[----:B------:R-:W-:-:S13]  /*1330*/  FSETP.GT.FTZ.AND P1, PT, R25, 0.20352125167846679688, PT ;  /* 0x3e5067e01900780b */ /* 0x000fda0003f34000 */
[----:B------:R-:W-:Y:S01]  /*1340*/  @!P1 IMAD.MOV.U32 R10, RZ, RZ, 0x9 ;  /* 0x00000009ff0a9424 */ /* 0x000fe200078e00ff */
[C---:B------:R-:W-:Y:S01]  /*1350*/  @!P1 FSETP.GT.FTZ.AND P2, PT, R25.reuse, 0.12025525420904159546, PT ;  /* 0x3df648631900980b */ /* 0x040fe20003f54000 */
[----:B------:R-:W-:Y:S01]  /*1360*/  @P1 IMAD.MOV.U32 R11, RZ, RZ, 0xb ;  /* 0x0000000bff0b1424 */ /* 0x000fe200078e00ff */
[----:B------:R-:W-:Y:S02]  /*1370*/  @P1 FSETP.GT.FTZ.AND P3, PT, R25, 0.29201376438140869141, PT ;  /* 0x3e9582d41900180b */ /* 0x000fe40003f74000 */
[----:B------:R-:W-:Y:S02]  /*1380*/  @!P1 SEL R10, R10, 0x8, P2 ;  /* 0x000000080a0a9807 */ /* 0x000fe40001000000 */
[----:B------:R-:W-:-:S04]  /*1390*/  @P1 SEL R11, R11, 0xa, P3 ;  /* 0x0000000a0b0b1807 */ /* 0x000fc80001800000 */
[----:B------:R-:W-:Y:S01]  /*13a0*/  @P1 PRMT R10, R11, 0x7610, R10 ;  /* 0x000076100b0a1816 */ /* 0x000fe2000000000a */
[----:B------:R-:W-:Y:S06]  /*13b0*/  BRA `(.L_x_478) ;  /* 0x0000000000207947 */ /* 0x000fec0003800000 */
.L_x_479:
[----:B------:R-:W-:-:S13]  /*13c0*/  FSETP.GT.FTZ.AND P1, PT, R25, 0.64278692007064819336, PT ;  /* 0x3f248daf1900780b */ /* 0x000fda0003f34000 */
[----:B------:R-:W-:Y:S01]  /*13d0*/  @!P1 IMAD.MOV.U32 R10, RZ, RZ, 0xd ;  /* 0x0000000dff0a9424 */ /* 0x000fe200078e00ff */
[C---:B------:R-:W-:Y:S01]  /*13e0*/  @!P1 FSETP.GT.FTZ.AND P2, PT, R25.reuse, 0.50166338682174682617, PT ;  /* 0x3f006d031900980b */ /* 0x040fe20003f54000 */
[----:B------:R-:W-:Y:S01]  /*13f0*/  @P1 IMAD.MOV.U32 R11, RZ, RZ, 0xf ;  /* 0x0000000fff0b1424 */ /* 0x000fe200078e00ff */
[----:B------:R-:W-:Y:S02]  /*1400*/  @P1 FSETP.GT.FTZ.AND P3, PT, R25, 0.86147838830947875977, PT ;  /* 0x3f5c89d91900180b */ /* 0x000fe40003f74000 */
[----:B------:R-:W-:Y:S02]  /*1410*/  @!P1 SEL R10, R10, 0xc, P2 ;  /* 0x0000000c0a0a9807 */ /* 0x000fe40001000000 */
[----:B------:R-:W-:-:S04]  /*1420*/  @P1 SEL R11, R11, 0xe, P3 ;  /* 0x0000000e0b0b1807 */ /* 0x000fc80001800000 */
[----:B------:R-:W-:-:S07]  /*1430*/  @P1 PRMT R10, R11, 0x7610, R10 ;  /* 0x000076100b0a1816 */ /* 0x000fce000000000a */
.L_x_478:
[----:B------:R-:W-:Y:S05]  /*1440*/  BSYNC.RECONVERGENT B0 ;  /* 0x0000000000007941 */ /* 0x000fea0003800200 */
.L_x_475:
[----:B------:R-:W-:Y:S01]  /*1450*/  FMUL.FTZ R8, R20, R8 ;  /* 0x0000000814087220 */ /* 0x000fe20000410000 */
[----:B------:R-:W-:Y:S04]  /*1460*/  BSSY.RECONVERGENT B0, `(.L_x_480) ;  /* 0x0000029000007945 */ /* 0x000fe80003800200 */
[----:B------:R-:W-:-:S13]  /*1470*/  FSETP.GT.FTZ.AND P1, PT, R8, 0.039790149778127670288, PT ;  /* 0x3d22faff0800780b */ /* 0x000fda0003f34000 */
        /* <DEDUP_REMOVED lines=11> */
.L_x_482:
        /* <DEDUP_REMOVED lines=9> */
.L_x_481:
        /* <DEDUP_REMOVED lines=11> */
.L_x_484:
        /* <DEDUP_REMOVED lines=8> */
.L_x_483:
[----:B------:R-:W-:Y:S05]  /*16f0*/  BSYNC.RECONVERGENT B0 ;  /* 0x0000000000007941 */ /* 0x000fea0003800200 */
.L_x_480:
[----:B------:R-:W-:Y:S01]  /*1700*/  BAR.SYNC.DEFER_BLOCKING 0x0 ;  /* 0x0000000000007b1d */ /* 0x000fe20000010000 */
[----:B------:R-:W-:Y:S01]  /*1710*/  UIADD3 UR6, UPT, UPT, UR6, 0x800, URZ ;  /* 0x0000080006067890 */ /* 0x000fe2000fffe0ff */
[----:B------:R-:W-:Y:S01]  /*1720*/  IMAD.SHL.U32 R11, R10, 0x10, RZ ;  /* 0x000000100a0b7824 */ /* 0x000fe200078e00ff */
[--C-:B------:R-:W-:Y:S01]  /*1730*/  SHF.R.S64 R23, R14, 0x1, R19.reuse ;  /* 0x000000010e177819 */ /* 0x100fe20000001013 */
[----:B------:R-:W-:Y:S01]  /*1740*/  @P0 VIADD R2, R2, 0x1 ;  /* 0x0000000102020836 */ /* 0x000fe20000000000 */
[----:B------:R-:W-:Y:S01]  /*1750*/  ULEA UR6, UR7, UR6, 0x18 ;  /* 0x0000000607067291 */ /* 0x000fe2000f8ec0ff */
[----:B------:R-:W-:Y:S01]  /*1760*/  SHF.R.S32.HI R16, RZ, 0x1, R19 ;  /* 0x00000001ff107819 */ /* 0x000fe20000011413 */
[----:B------:R-:W-:Y:S01]  /*1770*/  UISETP.LT.U32.AND UP0, UPT, UR4, 0x7fffffff, UPT ;  /* 0x7fffffff0400788c */ /* 0x000fe2000bf01070 */
[----:B------:R-:W-:Y:S02]  /*1780*/  LOP3.LUT R8, R11, R8, RZ, 0xfc, !PT ;  /* 0x000000080b087212 */ /* 0x000fe400078efcff */
[----:B------:R-:W-:-:S02]  /*1790*/  @P0 LEA.HI R10, R2, R2, RZ, 0x1 ;  /* 0x00000002020a0211 */ /* 0x000fc400078f08ff */
[----:B------:R-:W-:Y:S02]  /*17a0*/  PRMT R9, R8, 0x7604, R9 ;  /* 0x0000760408097816 */ /* 0x000fe40000000009 */
[C---:B------:R-:W-:Y:S02]  /*17b0*/  LEA R2, R0.reuse, UR6, 0x1 ;  /* 0x0000000600027c11 */ /* 0x040fe4000f8e08ff */
[----:B------:R-:W-:Y:S01]  /*17c0*/  IADD3 R0, PT, PT, R0, UR6, R15 ;  /* 0x0000000600007c10 */ /* 0x000fe2000fffe00f */
[----:B------:R-:W-:Y:S01]  /*17d0*/  USEL UR6, UR4, 0x7fffffff, UP0 ;  /* 0x7fffffff04067887 */ /* 0x000fe20008000000 */
[----:B------:R-:W-:Y:S01]  /*17e0*/  @P0 SHF.R.S32.HI R10, RZ, 0x1, R10 ;  /* 0x00000001ff0a0819 */ /* 0x000fe2000001140a */
[----:B------:R-:W-:Y:S01]  /*17f0*/  STS.U16 [R2], R9 ;  /* 0x0000000902007388 */ /* 0x000fe20000000400 */
[----:B------:R-:W-:-:S03]  /*1800*/  NOP ;  /* 0x0000000000007918 */ /* 0x000fc60000000000 */
[----:B------:R-:W-:Y:S04]  /*1810*/  LDS.U8 R11, [R0] ;  /* 0x00000000000b7984 */ /* 0x000fe80000000000 */
[----:B------:R-:W-:Y:S04]  /*1820*/  LDS.U8 R17, [R0+0x20] ;  /* 0x0000200000117984 */ /* 0x000fe80000000000 */
[----:B------:R-:W-:Y:S01]  /*1830*/  @P0 STS [UR8+0xa00], R10 ;  /* 0x000a000aff000988 */ /* 0x000fe20008000808 */
[----:B------:R-:W-:Y:S06]  /*1840*/  BAR.SYNC.DEFER_BLOCKING 0x0 ;  /* 0x0000000000007b1d */ /* 0x000fec0000010000 */
[----:B------:R-:W0:Y:S02]  /*1850*/  LDS R8, [UR8+0xa00] ;  /* 0x000a0008ff087984 */ /* 0x000e240008000800 */
[----:B0-----:R-:W-:-:S02]  /*1860*/  ISETP.GE.AND P0, PT, R6, R8, PT ;  /* 0x000000080600720c */ /* 0x001fc40003f06270 */
[----:B------:R-:W-:Y:S02]  /*1870*/  ISETP.GE.AND P1, PT, R3, R8, PT ;  /* 0x000000080300720c */ /* 0x000fe40003f26270 */
[----:B------:R-:W-:-:S04]  /*1880*/  IADD3 R8, P2, P3, R23, UR14, R6 ;  /* 0x0000000e17087c10 */ /* 0x000fc8000fb5e006 */
[----:B------:R-:W-:-:S05]  /*1890*/  IADD3.X R9, PT, PT, R16, UR15, RZ, P2, P3 ;  /* 0x0000000f10097c10 */ /* 0x000fca00097e64ff */
[----:B------:R0:W-:Y:S01]  /*18a0*/  @!P0 STG.E.U8 desc[UR10][R8.64], R11 ;  /* 0x0000000b08008986 */ /* 0x0001e2000c10110a */
[----:B------:R-:W-:-:S03]  /*18b0*/  IADD3 R14, P0, PT, R14, UR4, RZ ;  /* 0x000000040e0e7c10 */ /* 0x000fc6000ff1e0ff */
[----:B------:R0:W-:Y:S02]  /*18c0*/  @!P1 STG.E.U8 desc[UR10][R8.64+0x20], R17 ;  /* 0x0000201108009986 */ /* 0x0001e4000c10110a */
[----:B------:R-:W-:Y:S01]  /*18d0*/  IMAD.X R19, RZ, RZ, R19, P0 ;  /* 0x000000ffff137224 */ /* 0x000fe200000e0613 */
[----:B------:R-:W-:-:S04]  /*18e0*/  ISETP.GE.U32.AND P0, PT, R14, UR6, PT ;  /* 0x000000060e007c0c */ /* 0x000fc8000bf06070 */
[----:B------:R-:W-:-:S13]  /*18f0*/  ISETP.GE.AND.EX P0, PT, R19, RZ, PT, P0 ;  /* 0x000000ff1300720c */ /* 0x000fda0003f06300 */
[----:B0-----:R-:W-:Y:S05]  /*1900*/  @!P0 BRA `(.L_x_485) ;  /* 0xffffffe800388947 */ /* 0x001fea000383ffff */
[----:B------:R-:W-:Y:S05]  /*1910*/  EXIT ;  /* 0x000000000000794d */ /* 0x000fea0003800000 */
.L_x_486:
        /* <DEDUP_REMOVED lines=14> */
.L_x_1984:


//--------------------- .text._Z18kQuantizeBlockwiseI13__nv_bfloat16Li2048ELi4ELi0ELi2EEvPfPT_S1_PhS1_ii --------------------------
	.section	.text._Z18kQuantizeBlockwiseI13__nv_bfloat16Li2048ELi4ELi0ELi2EEvPfPT_S1_PhS1_ii,"ax",@progbits
	.align	128
        .global         _Z18kQuantizeBlockwiseI13__nv_bfloat16Li2048ELi4ELi0ELi2EEvPfPT_S1_PhS1_ii
        .type           _Z18kQuantizeBlockwiseI13__nv_bfloat16Li2048ELi4ELi0ELi2EEvPfPT_S1_PhS1_ii,@function
        .size           _Z18kQuantizeBlockwiseI13__nv_bfloat16Li2048ELi4ELi0ELi2EEvPfPT_S1_PhS1_ii,(.L_x_1985 - _Z18kQuantizeBlockwiseI13__nv_bfloat16Li2048ELi4ELi0ELi2EEvPfPT_S1_PhS1_ii)
        .other          _Z18kQuantizeBlockwiseI13__nv_bfloat16Li2048ELi4ELi0ELi2EEvPfPT_S1_PhS1_ii,@"STO_CUDA_ENTRY STV_DEFAULT"
_Z18kQuantizeBlockwiseI13__nv_bfloat16Li2048ELi4ELi0ELi2EEvPfPT_S1_PhS1_ii:
.text._Z18kQuantizeBlockwiseI13__nv_bfloat16Li2048ELi4ELi0ELi2EEvPfPT_S1_PhS1_ii:
        /* <DEDUP_REMOVED lines=31> */
.L_x_511:
[----:B------:R-:W-:Y:S02]  /*01f0*/  IADD3 R26, PT, PT, -R3, UR9, RZ ;  /* 0x00000009031a7c10 */ /* 0x000fe4000fffe1ff */
[C---:B------:R-:W-:Y:S02]  /*0200*/  IADD3 R5, P0, PT, R19.reuse, R3, RZ ;  /* 0x0000000313057210 */ /* 0x040fe40007f1e0ff */
[----:B------:R-:W-:Y:S02]  /*0210*/  LOP3.LUT R9, R19, 0x20, RZ, 0xfc, !PT ;  /* 0x0000002013097812 */ /* 0x000fe400078efcff */
[----:B------:R-:W-:Y:S01]  /*0220*/  PRMT R12, RZ, 0x7610, R12 ;  /* 0x00007610ff0c7816 */ /* 0x000fe2000000000c */
[----:B------:R-:W-:Y:S01]  /*0230*/  IMAD.X R10, RZ, RZ, R2, P0 ;  /* 0x000000ffff0a7224 */ /* 0x000fe200000e0602 */
[----:B------:R-:W-:Y:S02]  /*0240*/  VIMNMX R4, PT, PT, R26, 0x800, PT ;  /* 0x000008001a047848 */ /* 0x000fe40003fe0100 */
[----:B------:R-:W-:-:S02]  /*0250*/  PRMT R13, RZ, 0x7610, R13 ;  /* 0x00007610ff0d7816 */ /* 0x000fc4000000000d */
[----:B------:R-:W-:Y:S02]  /*0260*/  PRMT R14, RZ, 0x7610, R14 ;  /* 0x00007610ff0e7816 */ /* 0x000fe4000000000e */
[----:B------:R-:W-:Y:S01]  /*0270*/  PRMT R11, RZ, 0x7610, R11 ;  /* 0x00007610ff0b7816 */ /* 0x000fe2000000000b */
[----:B------:R-:W0:Y:S08]  /*0280*/  S2UR UR7, SR_CgaCtaId ;  /* 0x00000000000779c3 */ /* 0x000e300000008800 */
[----:B------:R-:W-:Y:S01]  /*0290*/  BAR.SYNC.DEFER_BLOCKING 0x0 ;  /* 0x0000000000007b1d */ /* 0x000fe20000010000 */
[----:B------:R-:W-:-:S02]  /*02a0*/  ISETP.GE.AND P0, PT, R19, R4, PT ;  /* 0x000000041300720c */ /* 0x000fc40003f06270 */
[-C--:B------:R-:W-:Y:S02]  /*02b0*/  ISETP.GE.AND P1, PT, R9, R4.reuse, PT ;  /* 0x000000040900720c */ /* 0x080fe40003f26270 */
[-C--:B------:R-:W-:Y:S02]  /*02c0*/  ISETP.GE.AND P2, PT, R17, R4.reuse, PT ;  /* 0x000000041100720c */ /* 0x080fe40003f46270 */
[----:B------:R-:W-:Y:S02]  /*02d0*/  ISETP.GE.AND P3, PT, R7, R4, PT ;  /* 0x000000040700720c */ /* 0x000fe40003f66270 */
[----:B------:R-:W-:-:S04]  /*02e0*/  LEA R8, P4, R5, UR12, 0x1 ;  /* 0x0000000c05087c11 */ /* 0x000fc8000f8808ff */
[----:B------:R-:W-:-:S05]  /*02f0*/  LEA.HI.X R9, R5, UR13, R10, 0x1, P4 ;  /* 0x0000000d05097c11 */ /* 0x000fca000a0f0c0a */
[----:B------:R-:W2:Y:S04]  /*0300*/  @!P0 LDG.E.U16.CONSTANT R12, desc[UR10][R8.64] ;  /* 0x0000000a080c8981 */ /* 0x000ea8000c1e9500 */
[----:B------:R-:W3:Y:S04]  /*0310*/  @!P1 LDG.E.U16.CONSTANT R13, desc[UR10][R8.64+0x40] ;  /* 0x0000400a080d9981 */ /* 0x000ee8000c1e9500 */
[----:B------:R-:W4:Y:S04]  /*0320*/  @!P2 LDG.E.U16.CONSTANT R14, desc[UR10][R8.64+0x80] ;  /* 0x0000800a080ea981 */ /* 0x000f28000c1e9500 */
[----:B-1----:R1:W5:Y:S01]  /*0330*/  @!P3 LDG.E.U16.CONSTANT R11, desc[UR10][R8.64+0xc0] ;  /* 0x0000c00a080bb981 */ /* 0x002362000c1e9500 */
[----:B------:R-:W-:Y:S01]  /*0340*/  UMOV UR6, 0x400 ;  /* 0x0000040000067882 */ /* 0x000fe20000000000 */
[----:B------:R-:W-:Y:S01]  /*0350*/  ISETP.GE.AND P0, PT, R26, 0x200, PT ;  /* 0x000002001a00780c */ /* 0x000fe20003f06270 */
[----:B0-----:R-:W-:Y:S01]  /*0360*/  ULEA UR8, UR7, UR6, 0x18 ;  /* 0x0000000607087291 */ /* 0x001fe2000f8ec0ff */
[----:B------:R-:W0:Y:S01]  /*0370*/  S2R R10, SR_LANEID ;  /* 0x00000000000a7919 */ /* 0x000e220000000000 */
[----:B------:R-:W-:Y:S01]  /*0380*/  BSSY.RECONVERGENT B0, `(.L_x_487) ;  /* 0x00000b0000007945 */ /* 0x000fe20003800200 */
[----:B0-----:R-:W-:-:S05]  /*0390*/  IMAD.IADD R5, R21, 0x1, R10 ;  /* 0x0000000115057824 */ /* 0x001fca00078e020a */
[----:B------:R-:W-:Y:S01]  /*03a0*/  LEA R15, R5, UR8, 0x1 ;  /* 0x00000008050f7c11 */ /* 0x000fe2000f8e08ff */
[----:B------:R-:W-:-:S05]  /*03b0*/  IMAD.IADD R5, R20, 0x1, R10 ;  /* 0x0000000114057824 */ /* 0x000fca00078e020a */
[----:B-1----:R-:W-:Y:S01]  /*03c0*/  LEA R9, R5, UR8, 0x3 ;  /* 0x0000000805097c11 */ /* 0x002fe2000f8e18ff */
        /* <DEDUP_REMOVED lines=43> */
[----:B------:R-:W1:Y:S04]  /*0680*/  LDS.128 R12, [UR8+0x1420] ;  /* 0x00142008ff0c7984 */ /* 0x000e680008000c00 */
[----:B0-----:R-:W0:Y:S01]  /*0690*/  LDS.128 R8, [UR8+0x1430] ;  /* 0x00143008ff087984 */ /* 0x001e220008000c00 */
[----:B-1----:R-:W-:-:S04]  /*06a0*/  FSETP.GEU.FTZ.AND P0, PT, R26, R13, PT ;  /* 0x0000000d1a00720b */ /* 0x002fc80003f1e000 */
[----:B------:R-:W-:-:S04]  /*06b0*/  FSEL R13, R13, R26, !P0 ;  /* 0x0000001a0d0d7208 */ /* 0x000fc80004000000 */
[----:B------:R-:W-:-:S04]  /*06c0*/  FSETP.GEU.FTZ.AND P0, PT, R13, R14, PT ;  /* 0x0000000e0d00720b */ /* 0x000fc80003f1e000 */
[----:B------:R-:W-:-:S04]  /*06d0*/  FSEL R14, R14, R13, !P0 ;  /* 0x0000000d0e0e7208 */ /* 0x000fc80004000000 */
[----:B------:R-:W-:-:S04]  /*06e0*/  FSETP.GEU.FTZ.AND P0, PT, R14, R15, PT ;  /* 0x0000000f0e00720b */ /* 0x000fc80003f1e000 */
[----:B------:R-:W-:Y:S02]  /*06f0*/  FSEL R27, R15, R14, !P0 ;  /* 0x0000000e0f1b7208 */ /* 0x000fe40004000000 */
[----:B------:R-:W1:Y:S02]  /*0700*/  LDS.128 R12, [UR8+0x1440] ;  /* 0x00144008ff0c7984 */ /* 0x000e640008000c00 */
[----:B0-----:R-:W-:-:S04]  /*0710*/  FSETP.GEU.FTZ.AND P0, PT, R27, R8, PT ;  /* 0x000000081b00720b */ /* 0x001fc80003f1e000 */
[----:B------:R-:W-:-:S04]  /*0720*/  FSEL R8, R8, R27, !P0 ;  /* 0x0000001b08087208 */ /* 0x000fc80004000000 */
[----:B------:R-:W-:-:S04]  /*0730*/  FSETP.GEU.FTZ.AND P0, PT, R8, R9, PT ;  /* 0x000000090800720b */ /* 0x000fc80003f1e000 */
[----:B------:R-:W-:-:S04]  /*0740*/  FSEL R9, R9, R8, !P0 ;  /* 0x0000000809097208 */ /* 0x000fc80004000000 */
[----:B------:R-:W-:-:S04]  /*0750*/  FSETP.GEU.FTZ.AND P0, PT, R9, R10, PT ;  /* 0x0000000a0900720b */ /* 0x000fc80003f1e000 */
[----:B------:R-:W-:-:S04]  /*0760*/  FSEL R10, R10, R9, !P0 ;  /* 0x000000090a0a7208 */ /* 0x000fc80004000000 */
[----:B------:R-:W-:-:S04]  /*0770*/  FSETP.GEU.FTZ.AND P0, PT, R10, R11, PT ;  /* 0x0000000b0a00720b */ /* 0x000fc80003f1e000 */
[----:B------:R-:W-:Y:S02]  /*0780*/  FSEL R27, R11, R10, !P0 ;  /* 0x0000000a0b1b7208 */ /* 0x000fe40004000000 */
[----:B------:R-:W0:Y:S02]  /*0790*/  LDS.128 R8, [UR8+0x1450] ;  /* 0x00145008ff087984 */ /* 0x000e240008000c00 */
[----:B-1----:R-:W-:-:S04]  /*07a0*/  FSETP.GEU.FTZ.AND P0, PT, R27, R12, PT ;  /* 0x0000000c1b00720b */ /* 0x002fc80003f1e000 */
[----:B------:R-:W-:-:S04]  /*07b0*/  FSEL R12, R12, R27, !P0 ;  /* 0x0000001b0c0c7208 */ /* 0x000fc80004000000 */
        /* <DEDUP_REMOVED lines=13> */
[----:B------:R-:W-:Y:S01]  /*0890*/  FSEL R28, R11, R10, !P0 ;  /* 0x0000000a0b1c7208 */ /* 0x000fe20004000000 */
[----:B------:R-:W-:Y:S08]  /*08a0*/  BRA `(.L_x_490) ;  /* 0x0000000400547947 */ /* 0x000ff00003800000 */
.L_x_488:
        /* <DEDUP_REMOVED lines=36> */
[----:B------:R-:W0:Y:S01]  /*0af0*/  LDS.128 R12, [UR8+0x1420] ;  /* 0x00142008ff0c7984 */ /* 0x000e220008000c00 */
[C---:B------:R-:W-:Y:S02]  /*0b00*/  ISETP.GT.AND P0, PT, R26.reuse, 0x20, PT ;  /* 0x000000201a00780c */ /* 0x040fe40003f04270 */
[----:B------:R-:W-:Y:S01]  /*0b10*/  ISETP.GT.AND P1, PT, R26, 0x40, PT ;  /* 0x000000401a00780c */ /* 0x000fe20003f24270 */
[----:B------:R-:W2:Y:S01]  /*0b20*/  LDS.128 R8, [UR8+0x1430] ;  /* 0x00143008ff087984 */ /* 0x000ea20008000c00 */
[----:B0-----:R-:W-:-:S09]  /*0b30*/  FSETP.GEU.FTZ.AND P2, PT, R28, R13, PT ;  /* 0x0000000d1c00720b */ /* 0x001fd20003f5e000 */
[----:B-1----:R-:W-:Y:S02]  /*0b40*/  @P0 FSEL R28, R13, R28, !P2 ;  /* 0x0000001c0d1c0208 */ /* 0x002fe40005000000 */
[----:B------:R-:W-:Y:S02]  /*0b50*/  ISETP.GT.AND P0, PT, R26, 0x60, PT ;  /* 0x000000601a00780c */ /* 0x000fe40003f04270 */
[----:B------:R-:W-:-:S04]  /*0b60*/  FSETP.GEU.FTZ.AND P2, PT, R28, R14, PT ;  /* 0x0000000e1c00720b */ /* 0x000fc80003f5e000 */
[----:B------:R-:W-:Y:S02]  /*0b70*/  @P1 FSEL R28, R14, R28, !P2 ;  /* 0x0000001c0e1c1208 */ /* 0x000fe40005000000 */
[----:B------:R-:W-:Y:S02]  /*0b80*/  ISETP.GT.AND P1, PT, R26, 0x80, PT ;  /* 0x000000801a00780c */ /* 0x000fe40003f24270 */
[----:B------:R-:W-:-:S04]  /*0b90*/  FSETP.GEU.FTZ.AND P2, PT, R28, R15, PT ;  /* 0x0000000f1c00720b */ /* 0x000fc80003f5e000 */
[----:B------:R-:W-:Y:S02]  /*0ba0*/  @P0 FSEL R28, R15, R28, !P2 ;  /* 0x0000001c0f1c0208 */ /* 0x000fe40005000000 */
[----:B------:R-:W0:Y:S02]  /*0bb0*/  LDS.128 R12, [UR8+0x1440] ;  /* 0x00144008ff0c7984 */ /* 0x000e240008000c00 */
[----:B--2---:R-:W-:-:S04]  /*0bc0*/  FSETP.GEU.FTZ.AND P0, PT, R28, R8, PT ;  /* 0x000000081c00720b */ /* 0x004fc80003f1e000 */
[----:B------:R-:W-:Y:S02]  /*0bd0*/  @P1 FSEL R28, R8, R28, !P0 ;  /* 0x0000001c081c1208 */ /* 0x000fe40004000000 */
[C---:B------:R-:W-:Y:S02]  /*0be0*/  ISETP.GT.AND P0, PT, R26.reuse, 0xa0, PT ;  /* 0x000000a01a00780c */ /* 0x040fe40003f04270 */
[----:B------:R-:W-:Y:S02]  /*0bf0*/  ISETP.GT.AND P1, PT, R26, 0xc0, PT ;  /* 0x000000c01a00780c */ /* 0x000fe40003f24270 */
[----:B------:R-:W-:-:S09]  /*0c00*/  FSETP.GEU.FTZ.AND P2, PT, R28, R9, PT ;  /* 0x000000091c00720b */ /* 0x000fd20003f5e000 */
[----:B------:R-:W-:Y:S02]  /*0c10*/  @P0 FSEL R28, R9, R28, !P2 ;  /* 0x0000001c091c0208 */ /* 0x000fe40005000000 */
[----:B------:R-:W-:Y:S02]  /*0c20*/  ISETP.GT.AND P0, PT, R26, 0xe0, PT ;  /* 0x000000e01a00780c */ /* 0x000fe40003f04270 */
[----:B------:R-:W-:-:S04]  /*0c30*/  FSETP.GEU.FTZ.AND P2, PT, R28, R10, PT ;  /* 0x0000000a1c00720b */ /* 0x000fc80003f5e000 */
[----:B------:R-:W-:Y:S02]  /*0c40*/  @P1 FSEL R28, R10, R28, !P2 ;  /* 0x0000001c0a1c1208 */ /* 0x000fe40005000000 */
[----:B------:R-:W-:Y:S02]  /*0c50*/  ISETP.GT.AND P1, PT, R26, 0x100, PT ;  /* 0x000001001a00780c */ /* 0x000fe40003f24270 */
[----:B------:R-:W-:-:S04]  /*0c60*/  FSETP.GEU.FTZ.AND P2, PT, R28, R11, PT ;  /* 0x0000000b1c00720b */ /* 0x000fc80003f5e000 */
[----:B------:R-:W-:Y:S02]  /*0c70*/  @P0 FSEL R28, R11, R28, !P2 ;  /* 0x0000001c0b1c0208 */ /* 0x000fe40005000000 */
[----:B------:R-:W1:Y:S02]  /*0c80*/  LDS.128 R8, [UR8+0x1450] ;  /* 0x00145008ff087984 */ /* 0x000e640008000c00 */
[----:B0-----:R-:W-:-:S04]  /*0c90*/  FSETP.GEU.FTZ.AND P0, PT, R28, R12, PT ;  /* 0x0000000c1c00720b */ /* 0x001fc80003f1e000 */
        /* <DEDUP_REMOVED lines=12> */
[----:B-1----:R-:W-:-:S04]  /*0d60*/  FSETP.GEU.FTZ.AND P2, PT, R28, R8, PT ;  /* 0x000000081c00720b */ /* 0x002fc80003f5e000 */
[----:B------:R-:W-:Y:S02]  /*0d70*/  @P1 FSEL R28, R8, R28, !P2 ;  /* 0x0000001c081c1208 */ /* 0x000fe40005000000 */
[----:B------:R-:W-:Y:S02]  /*0d80*/  ISETP.GT.AND P1, PT, R26, 0x1c0, PT ;  /* 0x000001c01a00780c */ /* 0x000fe40003f24270 */
[----:B------:R-:W-:-:S04]  /*0d90*/  FSETP.GEU.FTZ.AND P2, PT, R28, R9, PT ;  /* 0x000000091c00720b */ /* 0x000fc80003f5e000 */
[----:B------:R-:W-:Y:S02]  /*0da0*/  @P0 FSEL R28, R9, R28, !P2 ;  /* 0x0000001c091c0208 */ /* 0x000fe40005000000 */
[----:B------:R-:W-:Y:S02]  /*0db0*/  ISETP.GT.AND P0, PT, R26, 0x1e0, PT ;  /* 0x000001e01a00780c */ /* 0x000fe40003f04270 */
[----:B------:R-:W-:-:S04]  /*0dc0*/  FSETP.GEU.FTZ.AND P2, PT, R28, R10, PT ;  /* 0x0000000a1c00720b */ /* 0x000fc80003f5e000 */
[----:B------:R-:W-:-:S04]  /*0dd0*/  @P1 FSEL R28, R10, R28, !P2 ;  /* 0x0000001c0a1c1208 */ /* 0x000fc80005000000 */
[----:B------:R-:W-:-:S04]  /*0de0*/  FSETP.GEU.FTZ.AND P1, PT, R28, R11, PT ;  /* 0x0000000b1c00720b */ /* 0x000fc80003f3e000 */
[----:B------:R-:W-:-:S09]  /*0df0*/  @P0 FSEL R28, R11, R28, !P1 ;  /* 0x0000001c0b1c0208 */ /* 0x000fd20004800000 */
.L_x_490:
        /* <DEDUP_REMOVED lines=8> */
.L_x_489:
[----:B------:R-:W-:Y:S05]  /*0e80*/  BSYNC.RECONVERGENT B0 ;  /* 0x0000000000007941 */ /* 0x000fea0003800200 */
.L_x_487:
        /* <DEDUP_REMOVED lines=17> */
.L_x_493:
        /* <DEDUP_REMOVED lines=9> */
.L_x_492:
        /* <DEDUP_REMOVED lines=11> */
.L_x_495:
[----:B------:R-:W-:-:S13]  /*10e0*/  FSETP.GT.FTZ.AND P3, PT, R23, -0.61063289642333984375, PT ;  /* 0xbf1c52701700780b */ /* 0x000fda0003f74000 */
[----:B------:R-:W-:Y:S01]  /*10f0*/  @P3 IMAD.MOV.U32 R9, RZ, RZ, 0x3 ;  /* 0x00000003ff093424 */ /* 0x000fe200078e00ff */
[C---:B------:R-:W-:Y:S02]  /*1100*/  @P3 FSETP.GT.FTZ.AND P1, PT, R23.reuse, -0.459995269775390625, PT ;  /* 0xbeeb84801700380b */ /* 0x040fe40003f34000 */
[----:B------:R-:W-:Y:S02]  /*1110*/  @!P3 FSETP.GT.FTZ.AND P2, PT, R23, -0.84809643030166625977, PT ;  /* 0xbf591cd91700b80b */ /* 0x000fe40003f54000 */
[----:B------:R-:W-:Y:S02]  /*1120*/  @P3 SEL R9, R9, 0x2, P1 ;  /* 0x0000000209093807 */ /* 0x000fe40000800000 */
[----:B------:R-:W-:-:S04]  /*1130*/  @!P3 SEL R10, RZ, 0x1, !P2 ;  /* 0x00000001ff0ab807 */ /* 0x000fc80005000000 */
[----:B------:R-:W-:-:S07]  /*1140*/  @!P3 PRMT R9, R10, 0x7610, R9 ;  /* 0x000076100a09b816 */ /* 0x000fce0000000009 */
.L_x_494:
[----:B------:R-:W-:Y:S05]  /*1150*/  BSYNC.RECONVERGENT B0 ;  /* 0x0000000000007941 */ /* 0x000fea0003800200 */
.L_x_491:
        /* <DEDUP_REMOVED lines=15> */
.L_x_498:
        /* <DEDUP_REMOVED lines=9> */
.L_x_497:
        /* <DEDUP_REMOVED lines=11> */
.L_x_500:
[----:B------:R-:W-:-:S13]  /*1390*/  FSETP.GT.FTZ.AND P3, PT, R22, -0.61063289642333984375, PT ;  /* 0xbf1c52701600780b */ /* 0x000fda0003f74000 */
[----:B------:R-:W-:Y:S01]  /*13a0*/  @P3 IMAD.MOV.U32 R10, RZ, RZ, 0x3 ;  /* 0x00000003ff0a3424 */ /* 0x000fe200078e00ff */
[C---:B------:R-:W-:Y:S02]  /*13b0*/  @P3 FSETP.GT.FTZ.AND P1, PT, R22.reuse, -0.459995269775390625, PT ;  /* 0xbeeb84801600380b */ /* 0x040fe40003f34000 */
[----:B------:R-:W-:Y:S02]  /*13c0*/  @!P3 FSETP.GT.FTZ.AND P2, PT, R22, -0.84809643030166625977, PT ;  /* 0xbf591cd91600b80b */ /* 0x000fe40003f54000 */
[----:B------:R-:W-:Y:S02]  /*13d0*/  @P3 SEL R10, R10, 0x2, P1 ;  /* 0x000000020a0a3807 */ /* 0x000fe40000800000 */
[----:B------:R-:W-:-:S04]  /*13e0*/  @!P3 SEL R11, RZ, 0x1, !P2 ;  /* 0x00000001ff0bb807 */ /* 0x000fc80005000000 */
[----:B------:R-:W-:-:S07]  /*13f0*/  @!P3 PRMT R10, R11, 0x7610, R10 ;  /* 0x000076100b0ab816 */ /* 0x000fce000000000a */
.L_x_499:
[----:B------:R-:W-:Y:S05]  /*1400*/  BSYNC.RECONVERGENT B0 ;  /* 0x0000000000007941 */ /* 0x000fea0003800200 */
.L_x_496:
        /* <DEDUP_REMOVED lines=16> */
.L_x_503:
        /* <DEDUP_REMOVED lines=9> */
.L_x_502:
        /* <DEDUP_REMOVED lines=11> */
.L_x_505:
        /* <DEDUP_REMOVED lines=8> */
.L_x_504:
[----:B------:R-:W-:Y:S05]  /*16d0*/  BSYNC.RECONVERGENT B0 ;  /* 0x0000000000007941 */ /* 0x000fea0003800200 */
.L_x_501:
        /* <DEDUP_REMOVED lines=14> */
.L_x_508:
        /* <DEDUP_REMOVED lines=9> */
.L_x_507:
        /* <DEDUP_REMOVED lines=11> */
.L_x_510:
        /* <DEDUP_REMOVED lines=8> */
.L_x_509:
[----:B------:R-:W-:Y:S05]  /*1980*/  BSYNC.RECONVERGENT B0 ;  /* 0x0000000000007941 */ /* 0x000fea0003800200 */
.L_x_506:
[----:B------:R-:W-:Y:S01]  /*1990*/  BAR.SYNC.DEFER_BLOCKING 0x0 ;  /* 0x0000000000007b1d */ /* 0x000fe20000010000 */
[----:B------:R-:W-:Y:S01]  /*19a0*/  UIADD3 UR6, UPT, UPT, UR6, 0x1000, URZ ;  /* 0x0000100006067890 */ /* 0x000fe2000fffe0ff */
[----:B------:R-:W-:Y:S01]  /*19b0*/  IMAD.SHL.U32 R11, R10, 0x10, RZ ;  /* 0x000000100a0b7824 */ /* 0x000fe200078e00ff */
[----:B------:R-:W-:Y:S01]  /*19c0*/  SHF.R.S64 R15, R3, 0x1, R2 ;  /* 0x00000001030f7819 */ /* 0x000fe20000001002 */
[----:B------:R-:W-:Y:S01]  /*19d0*/  @P0 VIADD R4, R4, 0x1 ;  /* 0x0000000104040836 */ /* 0x000fe20000000000 */
[----:B------:R-:W-:Y:S02]  /*19e0*/  ULEA UR6, UR7, UR6, 0x18 ;  /* 0x0000000607067291 */ /* 0x000fe4000f8ec0ff */
[----:B------:R-:W-:Y:S01]  /*19f0*/  LOP3.LUT R8, R11, R8, RZ, 0xfc, !PT ;  /* 0x000000080b087212 */ /* 0x000fe200078efcff */
[----:B------:R-:W-:Y:S01]  /*1a00*/  UISETP.LT.U32.AND UP0, UPT, UR4, 0x7fffffff, UPT ;  /* 0x7fffffff0400788c */ /* 0x000fe2000bf01070 */
[----:B------:R-:W-:Y:S02]  /*1a10*/  @P0 LEA.HI R10, R4, R4, RZ, 0x1 ;  /* 0x00000004040a0211 */ /* 0x000fe400078f08ff */
[----:B------:R-:W-:-:S02]  /*1a20*/  PRMT R13, R8, 0x7604, R9 ;  /* 0x00007604080d7816 */ /* 0x000fc40000000009 */
[C---:B------:R-:W-:Y:S02]  /*1a30*/  LEA R4, R5.reuse, UR6, 0x1 ;  /* 0x0000000605047c11 */ /* 0x040fe4000f8e08ff */
[----:B------:R-:W-:Y:S01]  /*1a40*/  IADD3 R8, PT, PT, R5, UR6, R20 ;  /* 0x0000000605087c10 */ /* 0x000fe2000fffe014 */
[----:B------:R-:W-:Y:S01]  /*1a50*/  USEL UR6, UR4, 0x7fffffff, UP0 ;  /* 0x7fffffff04067887 */ /* 0x000fe20008000000 */
[----:B------:R-:W-:Y:S01]  /*1a60*/  @P0 SHF.R.S32.HI R10, RZ, 0x1, R10 ;  /* 0x00000001ff0a0819 */ /* 0x000fe2000001140a */
[----:B------:R0:W-:Y:S01]  /*1a70*/  STS.U16 [R4], R13 ;  /* 0x0000000d04007388 */ /* 0x0001e20000000400 */
[----:B------:R-:W-:-:S03]  /*1a80*/  NOP ;  /* 0x0000000000007918 */ /* 0x000fc60000000000 */
[----:B------:R-:W-:Y:S01]  /*1a90*/  LDS.U8 R9, [R8] ;  /* 0x0000000008097984 */ /* 0x000fe20000000000 */
[----:B0-----:R-:W-:-:S03]  /*1aa0*/  IADD3 R4, P2, P3, R15, UR14, R16 ;  /* 0x0000000e0f047c10 */ /* 0x001fc6000fb5e010 */
[----:B------:R-:W-:Y:S04]  /*1ab0*/  LDS.U8 R11, [R8+0x20] ;  /* 0x00002000080b7984 */ /* 0x000fe80000000000 */
[----:B------:R-:W-:Y:S01]  /*1ac0*/  @P0 STS [UR8+0x1400], R10 ;  /* 0x0014000aff000988 */ /* 0x000fe20008000808 */
[----:B------:R-:W-:Y:S06]  /*1ad0*/  BAR.SYNC.DEFER_BLOCKING 0x0 ;  /* 0x0000000000007b1d */ /* 0x000fec0000010000 */
[----:B------:R-:W0:Y:S02]  /*1ae0*/  LDS R5, [UR8+0x1400] ;  /* 0x00140008ff057984 */ /* 0x000e240008000800 */
[----:B0-----:R-:W-:-:S02]  /*1af0*/  ISETP.GE.AND P0, PT, R16, R5, PT ;  /* 0x000000051000720c */ /* 0x001fc40003f06270 */
[----:B------:R-:W-:Y:S02]  /*1b00*/  ISETP.GE.AND P1, PT, R6, R5, PT ;  /* 0x000000050600720c */ /* 0x000fe40003f26270 */
[----:B------:R-:W-:-:S04]  /*1b10*/  SHF.R.S32.HI R5, RZ, 0x1, R2 ;  /* 0x00000001ff057819 */ /* 0x000fc80000011402 */
        /* <DEDUP_REMOVED lines=9> */
.L_x_512:
        /* <DEDUP_REMOVED lines=13> */
.L_x_1985:


//--------------------- .text._Z18kQuantizeBlockwiseI13__nv_bfloat16Li4096ELi4ELi0ELi2EEvPfPT_S1_PhS1_ii --------------------------
	.section	.text._Z18kQuantizeBlockwiseI13__nv_bfloat16Li4096ELi4ELi0ELi2EEvPfPT_S1_PhS1_ii,"ax",@progbits
	.align	128
        .global         _Z18kQuantizeBlockwiseI13__nv_bfloat16Li4096ELi4ELi0ELi2EEvPfPT_S1_PhS1_ii
        .type           _Z18kQuantizeBlockwiseI13__nv_bfloat16Li4096ELi4ELi0ELi2EEvPfPT_S1_PhS1_ii,@function
        .size           _Z18kQuantizeBlockwiseI13__nv_bfloat16Li4096ELi4ELi0ELi2EEvPfPT_S1_PhS1_ii,(.L_x_1986 - _Z18kQuantizeBlockwiseI13__nv_bfloat16Li4096ELi4ELi0ELi2EEvPfPT_S1_PhS1_ii)
        .other          _Z18kQuantizeBlockwiseI13__nv_bfloat16Li4096ELi4ELi0ELi2EEvPfPT_S1_PhS1_ii,@"STO_CUDA_ENTRY STV_DEFAULT"
_Z18kQuantizeBlockwiseI13__nv_bfloat16Li4096ELi4ELi0ELi2EEvPfPT_S1_PhS1_ii:
.text._Z18kQuantizeBlockwiseI13__nv_bfloat16Li4096ELi4ELi0ELi2EEvPfPT_S1_PhS1_ii:
        /* <DEDUP_REMOVED lines=31> */
.L_x_537:
        /* <DEDUP_REMOVED lines=144> */
.L_x_514:
        /* <DEDUP_REMOVED lines=74> */
[----:B------:R-:W0:Y:S02]  /*0f90*/  LDS.128 R12, [UR8+0x2870] ;  /* 0x00287008ff0c7984 */ /* 0x000e240008000c00 */
[----:B-1----:R-:W-:-:S04]  /*0fa0*/  FSETP.GEU.FTZ.AND P0, PT, R28, R8, PT ;  /* 0x000000081c00720b */ /* 0x002fc80003f1e000 */
        /* <DEDUP_REMOVED lines=61> */
.L_x_516:
        /* <DEDUP_REMOVED lines=8> */
.L_x_515:
[----:B------:R-:W-:Y:S05]  /*1400*/  BSYNC.RECONVERGENT B0 ;  /* 0x0000000000007941 */ /* 0x000fea0003800200 */
.L_x_513:
        /* <DEDUP_REMOVED lines=17> */
.L_x_519:
        /* <DEDUP_REMOVED lines=9> */
.L_x_518:
        /* <DEDUP_REMOVED lines=11> */
.L_x_521:
[----:B------:R-:W-:-:S13]  /*1660*/  FSETP.GT.FTZ.AND P3, PT, R23, -0.61063289642333984375, PT ;  /* 0xbf1c52701700780b */ /* 0x000fda0003f74000 */
[----:B------:R-:W-:Y:S01]  /*1670*/  @P3 IMAD.MOV.U32 R9, RZ, RZ, 0x3 ;  /* 0x00000003ff093424 */ /* 0x000fe200078e00ff */
[C---:B------:R-:W-:Y:S02]  /*1680*/  @P3 FSETP.GT.FTZ.AND P1, PT, R23.reuse, -0.459995269775390625, PT ;  /* 0xbeeb84801700380b */ /* 0x040fe40003f34000 */
[----:B------:R-:W-:Y:S02]  /*1690*/  @!P3 FSETP.GT.FTZ.AND P2, PT, R23, -0.84809643030166625977, PT ;  /* 0xbf591cd91700b80b */ /* 0x000fe40003f54000 */
[----:B------:R-:W-:Y:S02]  /*16a0*/  @P3 SEL R9, R9, 0x2, P1 ;  /* 0x0000000209093807 */ /* 0x000fe40000800000 */
[----:B------:R-:W-:-:S04]  /*16b0*/  @!P3 SEL R10, RZ, 0x1, !P2 ;  /* 0x00000001ff0ab807 */ /* 0x000fc80005000000 */
[----:B------:R-:W-:-:S07]  /*16c0*/  @!P3 PRMT R9, R10, 0x7610, R9 ;  /* 0x000076100a09b816 */ /* 0x000fce0000000009 */
.L_x_520:
[----:B------:R-:W-:Y:S05]  /*16d0*/  BSYNC.RECONVERGENT B0 ;  /* 0x0000000000007941 */ /* 0x000fea0003800200 */
.L_x_517:
        /* <DEDUP_REMOVED lines=15> */
.L_x_524:
        /* <DEDUP_REMOVED lines=9> */
.L_x_523:
        /* <DEDUP_REMOVED lines=11> */
.L_x_526:
[----:B------:R-:W-:-:S13]  /*1910*/  FSETP.GT.FTZ.AND P3, PT, R22, -0.61063289642333984375, PT ;  /* 0xbf1c52701600780b */ /* 0x000fda0003f74000 */
[----:B------:R-:W-:Y:S01]  /*1920*/  @P3 IMAD.MOV.U32 R10, RZ, RZ, 0x3 ;  /* 0x00000003ff0a3424 */ /* 0x000fe200078e00ff */
[C---:B------:R-:W-:Y:S02]  /*1930*/  @P3 FSETP.GT.FTZ.AND P1, PT, R22.reuse, -0.459995269775390625, PT ;  /* 0xbeeb84801600380b */ /* 0x040fe40003f34000 */
[----:B------:R-:W-:Y:S02]  /*1940*/  @!P3 FSETP.GT.FTZ.AND P2, PT, R22, -0.84809643030166625977, PT ;  /* 0xbf591cd91600b80b */ /* 0x000fe40003f54000 */
[----:B------:R-:W-:Y:S02]  /*1950*/  @P3 SEL R10, R10, 0x2, P1 ;  /* 0x000000020a0a3807 */ /* 0x000fe40000800000 */
[----:B------:R-:W-:-:S04]  /*1960*/  @!P3 SEL R11, RZ, 0x1, !P2 ;  /* 0x00000001ff0bb807 */ /* 0x000fc80005000000 */
[----:B------:R-:W-:-:S07]  /*1970*/  @!P3 PRMT R10, R11, 0x7610, R10 ;  /* 0x000076100b0ab816 */ /* 0x000fce000000000a */
.L_x_525:
[----:B------:R-:W-:Y:S05]  /*1980*/  BSYNC.RECONVERGENT B0 ;  /* 0x0000000000007941 */ /* 0x000fea0003800200 */
.L_x_522:
        /* <DEDUP_REMOVED lines=16> */
.L_x_529:
        /* <DEDUP_REMOVED lines=9> */
.L_x_528:
        /* <DEDUP_REMOVED lines=11> */
.L_x_531:
        /* <DEDUP_REMOVED lines=8> */
.L_x_530:
[----:B------:R-:W-:Y:S05]  /*1c50*/  BSYNC.RECONVERGENT B0 ;  /* 0x0000000000007941 */ /* 0x000fea0003800200 */
.L_x_527:
        /* <DEDUP_REMOVED lines=14> */
.L_x_534:
        /* <DEDUP_REMOVED lines=9> */
.L_x_533:
        /* <DEDUP_REMOVED lines=11> */
.L_x_536:
        /* <DEDUP_REMOVED lines=8> */
.L_x_535:
[----:B------:R-:W-:Y:S05]  /*1f00*/  BSYNC.RECONVERGENT B0 ;  /* 0x0000000000007941 */ /* 0x000fea0003800200 */
.L_x_532:
        /* <DEDUP_REMOVED lines=34> */
.L_x_538:
        /* <DEDUP_REMOVED lines=13> */
.L_x_1986:


//--------------------- .text._Z18kQuantizeBlockwiseI13__nv_bfloat16Li64ELi2ELi0ELi1EEvPfPT_S1_PhS1_ii --------------------------
	.section	.text._Z18kQuantizeBlockwiseI13__nv_bfloat16Li64ELi2ELi0ELi1EEvPfPT_S1_PhS1_ii,"ax",@progbits
	.align	128
        .global         _Z18kQuantizeBlockwiseI13__nv_bfloat16Li64ELi2ELi0ELi1EEvPfPT_S1_PhS1_ii
        .type           _Z18kQuantizeBlockwiseI13__nv_bfloat16Li64ELi2ELi0ELi1EEvPfPT_S1_PhS1_ii,@function
        .size           _Z18kQuantizeBlockwiseI13__nv_bfloat16Li64ELi2ELi0ELi1EEvPfPT_S1_PhS1_ii,(.L_x_1987 - _Z18kQuantizeBlockwiseI13__nv_bfloat16Li64ELi2ELi0ELi1EEvPfPT_S1_PhS1_ii)
        .other          _Z18kQuantizeBlockwiseI13__nv_bfloat16Li64ELi2ELi0ELi1EEvPfPT_S1_PhS1_ii,@"STO_CUDA_ENTRY STV_DEFAULT"
_Z18kQuantizeBlockwiseI13__nv_bfloat16Li64ELi2ELi0ELi1EEvPfPT_S1_PhS1_ii:
.text._Z18kQuantizeBlockwiseI13__nv_bfloat16Li64ELi2ELi0ELi1EEvPfPT_S1_PhS1_ii:
        /* <DEDUP_REMOVED lines=10> */
[----:B------:R-:W1:Y:S01]  /*00a0*/  LDCU.64 UR10, c[0x0][0x358] ;  /* 0x00006b00ff0a77ac */ /* 0x000e620008000a00 */
[----:B------:R-:W2:Y:S01]  /*00b0*/  LDCU UR9, c[0x0][0x3ac] ;  /* 0x00007580ff0977ac */ /* 0x000ea20008000800 */
[----:B------:R-:W3:Y:S01]  /*00c0*/  LDCU.64 UR12, c[0x0][0x388] ;  /* 0x00007100ff0c77ac */ /* 0x000ee20008000a00 */
[----:B------:R-:W4:Y:S01]  /*00d0*/  LDCU.64 UR14, c[0x0][0x398] ;  /* 0x00007300ff0e77ac */ /* 0x000f220008000a00 */
[C---:B0-----:R-:W-:Y:S01]  /*00e0*/  IMAD.SHL.U32 R2, R0.reuse, 0x2, RZ ;  /* 0x0000000200027824 */ /* 0x041fe200078e00ff */
[----:B------:R-:W-:-:S04]  /*00f0*/  LOP3.LUT R4, R0, 0x3e0, RZ, 0xc0, !PT ;  /* 0x000003e000047812 */ /* 0x000fc800078ec0ff */
[----:B------:R-:W-:Y:S02]  /*0100*/  LOP3.LUT R3, R2, 0x7c0, RZ, 0xc0, !PT ;  /* 0x000007c002037812 */ /* 0x000fe400078ec0ff */
[----:B------:R-:W-:Y:S02]  /*0110*/  SHF.R.S32.HI R2, RZ, 0x1f, R5 ;  /* 0x0000001fff027819 */ /* 0x000fe40000011405 */
[----:B------:R-:W-:-:S04]  /*0120*/  LOP3.LUT R3, R3, 0x1f, R0, 0xf8, !PT ;  /* 0x0000001f03037812 */ /* 0x000fc800078ef800 */
[C---:B------:R-:W-:Y:S01]  /*0130*/  LOP3.LUT R6, R3.reuse, 0x20, RZ, 0xfc, !PT ;  /* 0x0000002003067812 */ /* 0x040fe200078efcff */
[----:B-1234-:R-:W-:-:S07]  /*0140*/  IMAD.IADD R4, R3, 0x1, -R4 ;  /* 0x0000000103047824 */ /* 0x01efce00078e0a04 */
.L_x_551:
        /* <DEDUP_REMOVED lines=53> */
.L_x_539:
        /* <DEDUP_REMOVED lines=27> */
.L_x_540:
        /* <DEDUP_REMOVED lines=23> */
.L_x_543:
[----:B------:R-:W-:-:S13]  /*07c0*/  FSETP.GT.FTZ.AND P1, PT, |R9|, 0.4166666865348815918, PT ;  /* 0x3ed555560900780b */ /* 0x000fda0003f34200 */
[C---:B------:R-:W-:Y:S02]  /*07d0*/  @P1 VIADD R9, R16.reuse, 0x5 ;  /* 0x0000000510091836 */ /* 0x040fe40000000000 */
[----:B------:R-:W-:-:S05]  /*07e0*/  @!P1 VIADD R16, R16, 0x4 ;  /* 0x0000000410109836 */ /* 0x000fca0000000000 */
[----:B------:R-:W-:Y:S01]  /*07f0*/  @!P1 PRMT R9, R16, 0x7610, R9 ;  /* 0x0000761010099816 */ /* 0x000fe20000000009 */
[----:B------:R-:W-:Y:S06]  /*0800*/  BRA `(.L_x_544) ;  /* 0x0000000000287947 */ /* 0x000fec0003800000 */
.L_x_542:
[----:B------:R-:W-:-:S13]  /*0810*/  FSETP.GT.FTZ.AND P1, PT, |R9|, 0.0859375, PT ;  /* 0x3db000000900780b */ /* 0x000fda0003f34200 */
[----:B------:R-:W-:Y:S05]  /*0820*/  @!P1 BRA `(.L_x_545) ;  /* 0x0000000000149947 */ /* 0x000fea0003800000 */
[----:B------:R-:W-:-:S13]  /*0830*/  FSETP.GT.FTZ.AND P1, PT, |R9|, 0.20833332836627960205, PT ;  /* 0x3e5555550900780b */ /* 0x000fda0003f34200 */
[C---:B------:R-:W-:Y:S02]  /*0840*/  @P1 VIADD R9, R16.reuse, 0x7 ;  /* 0x0000000710091836 */ /* 0x040fe40000000000 */
[----:B------:R-:W-:-:S05]  /*0850*/  @!P1 VIADD R16, R16, 0x6 ;  /* 0x0000000610109836 */ /* 0x000fca0000000000 */
[----:B------:R-:W-:Y:S01]  /*0860*/  @!P1 PRMT R9, R16, 0x7610, R9 ;  /* 0x0000761010099816 */ /* 0x000fe20000000009 */
[----:B------:R-:W-:Y:S06]  /*0870*/  BRA `(.L_x_544) ;  /* 0x00000000000c7947 */ /* 0x000fec0003800000 */
.L_x_545:
[----:B------:R-:W-:-:S13]  /*0880*/  FSETP.GT.FTZ.AND P1, PT, |R9|, 0.0026041700039058923721, PT ;  /* 0x3b2aaab90900780b */ /* 0x000fda0003f34200 */
[----:B------:R-:W-:-:S05]  /*0890*/  @P1 VIADD R9, R16, 0x1 ;  /* 0x0000000110091836 */ /* 0x000fca0000000000 */
[----:B------:R-:W-:-:S07]  /*08a0*/  @!P1 PRMT R9, R16, 0x7610, R9 ;  /* 0x0000761010099816 */ /* 0x000fce0000000009 */
.L_x_544:
[----:B------:R-:W-:Y:S05]  /*08b0*/  BSYNC.RECONVERGENT B0 ;  /* 0x0000000000007941 */ /* 0x000fea0003800200 */
.L_x_541:
        /* <DEDUP_REMOVED lines=13> */
.L_x_548:
[----:B------:R-:W-:-:S13]  /*0990*/  FSETP.GT.FTZ.AND P1, PT, |R10|, 0.4166666865348815918, PT ;  /* 0x3ed555560a00780b */ /* 0x000fda0003f34200 */
[C---:B------:R-:W-:Y:S02]  /*09a0*/  @P1 VIADD R10, R11.reuse, 0x5 ;  /* 0x000000050b0a1836 */ /* 0x040fe40000000000 */
[----:B------:R-:W-:-:S05]  /*09b0*/  @!P1 VIADD R11, R11, 0x4 ;  /* 0x000000040b0b9836 */ /* 0x000fca0000000000 */
[----:B------:R-:W-:Y:S01]  /*09c0*/  @!P1 PRMT R10, R11, 0x7610, R10 ;  /* 0x000076100b0a9816 */ /* 0x000fe2000000000a */
[----:B------:R-:W-:Y:S06]  /*09d0*/  BRA `(.L_x_549) ;  /* 0x0000000000287947 */ /* 0x000fec0003800000 */
.L_x_547:
[----:B------:R-:W-:-:S13]  /*09e0*/  FSETP.GT.FTZ.AND P1, PT, |R10|, 0.0859375, PT ;  /* 0x3db000000a00780b */ /* 0x000fda0003f34200 */
[----:B------:R-:W-:Y:S05]  /*09f0*/  @!P1 BRA `(.L_x_550) ;  /* 0x0000000000149947 */ /* 0x000fea0003800000 */
[----:B------:R-:W-:-:S13]  /*0a00*/  FSETP.GT.FTZ.AND P1, PT, |R10|, 0.20833332836627960205, PT ;  /* 0x3e5555550a00780b */ /* 0x000fda0003f34200 */
[C---:B------:R-:W-:Y:S02]  /*0a10*/  @P1 VIADD R10, R11.reuse, 0x7 ;  /* 0x000000070b0a1836 */ /* 0x040fe40000000000 */
[----:B------:R-:W-:-:S05]  /*0a20*/  @!P1 VIADD R11, R11, 0x6 ;  /* 0x000000060b0b9836 */ /* 0x000fca0000000000 */
[----:B------:R-:W-:Y:S01]  /*0a30*/  @!P1 PRMT R10, R11, 0x7610, R10 ;  /* 0x000076100b0a9816 */ /* 0x000fe2000000000a */
[----:B------:R-:W-:Y:S06]  /*0a40*/  BRA `(.L_x_549) ;  /* 0x00000000000c7947 */ /* 0x000fec0003800000 */
.L_x_550:
[----:B------:R-:W-:-:S13]  /*0a50*/  FSETP.GT.FTZ.AND P1, PT, |R10|, 0.0026041700039058923721, PT ;  /* 0x3b2aaab90a00780b */ /* 0x000fda0003f34200 */
[----:B------:R-:W-:-:S05]  /*0a60*/  @P1 VIADD R10, R11, 0x1 ;  /* 0x000000010b0a1836 */ /* 0x000fca0000000000 */
[----:B------:R-:W-:-:S07]  /*0a70*/  @!P1 PRMT R10, R11, 0x7610, R10 ;  /* 0x000076100b0a9816 */ /* 0x000fce000000000a */
.L_x_549:
[----:B------:R-:W-:Y:S05]  /*0a80*/  BSYNC.RECONVERGENT B0 ;  /* 0x0000000000007941 */ /* 0x000fea0003800200 */
.L_x_546:
[----:B------:R-:W-:Y:S01]  /*0a90*/  BAR.SYNC.DEFER_BLOCKING 0x0 ;  /* 0x0000000000007b1d */ /* 0x000fe20000010000 */
[----:B------:R-:W-:Y:S01]  /*0aa0*/  UIADD3 UR5, UPT, UPT, UR5, 0x80, URZ ;  /* 0x0000008005057890 */ /* 0x000fe2000fffe0ff */
[----:B------:R-:W-:Y:S01]  /*0ab0*/  @!P0 VIADD R7, R7, 0x1 ;  /* 0x0000000107078836 */ /* 0x000fe20000000000 */
[----:B------:R-:W-:Y:S01]  /*0ac0*/  SHF.R.S64 R13, R5, 0x1, R2 ;  /* 0x00000001050d7819 */ /* 0x000fe20000001002 */
[----:B------:R-:W-:Y:S01]  /*0ad0*/  IMAD.SHL.U32 R9, R9, 0x10, RZ ;  /* 0x0000001009097824 */ /* 0x000fe200078e00ff */
[----:B------:R-:W-:Y:S02]  /*0ae0*/  ULEA UR5, UR6, UR5, 0x18 ;  /* 0x0000000506057291 */ /* 0x000fe4000f8ec0ff */
[----:B------:R-:W-:Y:S02]  /*0af0*/  @!P0 LEA.HI R7, R7, R7, RZ, 0x1 ;  /* 0x0000000707078211 */ /* 0x000fe400078f08ff */
[----:B------:R-:W-:Y:S02]  /*0b00*/  LOP3.LUT R9, R10, R9, RZ, 0xfc, !PT ;  /* 0x000000090a097212 */ /* 0x000fe400078efcff */
[----:B------:R-:W-:-:S02]  /*0b10*/  @!P0 SHF.R.S32.HI R12, RZ, 0x1, R7 ;  /* 0x00000001ff0c8819 */ /* 0x000fc40000011407 */
[----:B------:R-:W-:Y:S01]  /*0b20*/  IADD3 R10, P1, P2, R13, UR14, R4 ;  /* 0x0000000e0d0a7c10 */ /* 0x000fe2000fa3e004 */
[----:B------:R-:W-:Y:S01]  /*0b30*/  STS.U8 [R8+UR5], R9 ;  /* 0x0000000908007988 */ /* 0x000fe20008000005 */
[----:B------:R-:W-:-:S03]  /*0b40*/  NOP ;  /* 0x0000000000007918 */ /* 0x000fc60000000000 */
[----:B------:R-:W-:Y:S04]  /*0b50*/  LDS.U8 R7, [R8+UR5] ;  /* 0x0000000508077984 */ /* 0x000fe80008000000 */
[----:B------:R-:W-:Y:S01]  /*0b60*/  @!P0 STS [UR8+0xa0], R12 ;  /* 0x0000a00cff008988 */ /* 0x000fe20008000808 */
        /* <DEDUP_REMOVED lines=12> */
.L_x_552:
        /* <DEDUP_REMOVED lines=13> */
.L_x_1987:


//--------------------- .text._Z18kQuantizeBlockwiseI13__nv_bfloat16Li128ELi2ELi0ELi1EEvPfPT_S1_PhS1_ii --------------------------
	.section	.text._Z18kQuantizeBlockwiseI13__nv_bfloat16Li128ELi2ELi0ELi1EEvPfPT_S1_PhS1_ii,"ax",@progbits
	.align	128
        .global         _Z18kQuantizeBlockwiseI13__nv_bfloat16Li128ELi2ELi0ELi1EEvPfPT_S1_PhS1_ii
        .type           _Z18kQuantizeBlockwiseI13__nv_bfloat16Li128ELi2ELi0ELi1EEvPfPT_S1_PhS1_ii,@function
        .size           _Z18kQuantizeBlockwiseI13__nv_bfloat16Li128ELi2ELi0ELi1EEvPfPT_S1_PhS1_ii,(.L_x_1988 - _Z18kQuantizeBlockwiseI13__nv_bfloat16Li128ELi2ELi0ELi1EEvPfPT_S1_PhS1_ii)
        .other          _Z18kQuantizeBlockwiseI13__nv_bfloat16Li128ELi2ELi0ELi1EEvPfPT_S1_PhS1_ii,@"STO_CUDA_ENTRY STV_DEFAULT"
_Z18kQuantizeBlockwiseI13__nv_bfloat16Li128ELi2ELi0ELi1EEvPfPT_S1_PhS1_ii:
.text._Z18kQuantizeBlockwiseI13__nv_bfloat16Li128ELi2ELi0ELi1EEvPfPT_S1_PhS1_ii:
        /* <DEDUP_REMOVED lines=29> */
.L_x_567:
        /* <DEDUP_REMOVED lines=65> */
.L_x_554:
        /* <DEDUP_REMOVED lines=38> */
.L_x_556:
        /* <DEDUP_REMOVED lines=8> */
.L_x_555:
[----:B------:R-:W-:Y:S05]  /*08c0*/  BSYNC.RECONVERGENT B0 ;  /* 0x0000000000007941 */ /* 0x000fea0003800200 */
.L_x_553:
[----:B------:R-:W-:Y:S06]  /*08d0*/  BAR.SYNC.DEFER_BLOCKING 0x0 ;  /* 0x0000000000007b1d */ /* 0x000fec0000010000 */
[----:B------:R-:W-:Y:S01]  /*08e0*/  BSSY.RECONVERGENT B0, `(.L_x_557) ;  /* 0x000001d000007945 */ /* 0x000fe20003800200 */
[----:B-1----:R-:W1:Y:S02]  /*08f0*/  LDS R3, [UR9+0x160] ;  /* 0x00016009ff037984 */ /* 0x002e640008000800 */
[----:B-1----:R-:W-:-:S05]  /*0900*/  FMUL.FTZ R17, R17, R3 ;  /* 0x0000000311117220 */ /* 0x002fca0000410000 */
[C---:B------:R-:W-:Y:S02]  /*0910*/  FSETP.GT.FTZ.AND P2, PT, |R17|.reuse, 0.2916666567325592041, PT ;  /* 0x3e9555551100780b */ /* 0x040fe40003f54200 */
[----:B------:R-:W-:-:S04]  /*0920*/  FSETP.GEU.FTZ.AND P1, PT, R17, RZ, PT ;  /* 0x000000ff1100720b */ /* 0x000fc80003f3e000 */
[----:B0-----:R-:W-:-:S07]  /*0930*/  SEL R16, RZ, 0x8, P1 ;  /* 0x00000008ff107807 */ /* 0x001fce0000800000 */
        /* <DEDUP_REMOVED lines=8> */
.L_x_559:
[----:B------:R-:W-:-:S13]  /*09c0*/  FSETP.GT.FTZ.AND P1, PT, |R17|, 0.4166666865348815918, PT ;  /* 0x3ed555561100780b */ /* 0x000fda0003f34200 */
[C---:B------:R-:W-:Y:S02]  /*09d0*/  @P1 VIADD R2, R16.reuse, 0x5 ;  /* 0x0000000510021836 */ /* 0x040fe40000000000 */
[----:B------:R-:W-:-:S05]  /*09e0*/  @!P1 VIADD R16, R16, 0x4 ;  /* 0x0000000410109836 */ /* 0x000fca0000000000 */
[----:B------:R-:W-:Y:S01]  /*09f0*/  @!P1 PRMT R2, R16, 0x7610, R2 ;  /* 0x0000761010029816 */ /* 0x000fe20000000002 */
[----:B------:R-:W-:Y:S06]  /*0a00*/  BRA `(.L_x_560) ;  /* 0x0000000000287947 */ /* 0x000fec0003800000 */
.L_x_558:
[----:B------:R-:W-:-:S13]  /*0a10*/  FSETP.GT.FTZ.AND P1, PT, |R17|, 0.0859375, PT ;  /* 0x3db000001100780b */ /* 0x000fda0003f34200 */
[----:B------:R-:W-:Y:S05]  /*0a20*/  @!P1 BRA `(.L_x_561) ;  /* 0x0000000000149947 */ /* 0x000fea0003800000 */
[----:B------:R-:W-:-:S13]  /*0a30*/  FSETP.GT.FTZ.AND P1, PT, |R17|, 0.20833332836627960205, PT ;  /* 0x3e5555551100780b */ /* 0x000fda0003f34200 */
[C---:B------:R-:W-:Y:S02]  /*0a40*/  @P1 VIADD R2, R16.reuse, 0x7 ;  /* 0x0000000710021836 */ /* 0x040fe40000000000 */
[----:B------:R-:W-:-:S05]  /*0a50*/  @!P1 VIADD R16, R16, 0x6 ;  /* 0x0000000610109836 */ /* 0x000fca0000000000 */
[----:B------:R-:W-:Y:S01]  /*0a60*/  @!P1 PRMT R2, R16, 0x7610, R2 ;  /* 0x0000761010029816 */ /* 0x000fe20000000002 */
[----:B------:R-:W-:Y:S06]  /*0a70*/  BRA `(.L_x_560) ;  /* 0x00000000000c7947 */ /* 0x000fec0003800000 */
.L_x_561:
[----:B------:R-:W-:-:S13]  /*0a80*/  FSETP.GT.FTZ.AND P1, PT, |R17|, 0.0026041700039058923721, PT ;  /* 0x3b2aaab91100780b */ /* 0x000fda0003f34200 */
[----:B------:R-:W-:-:S05]  /*0a90*/  @P1 VIADD R2, R16, 0x1 ;  /* 0x0000000110021836 */ /* 0x000fca0000000000 */
[----:B------:R-:W-:-:S07]  /*0aa0*/  @!P1 PRMT R2, R16, 0x7610, R2 ;  /* 0x0000761010029816 */ /* 0x000fce0000000002 */
.L_x_560:
[----:B------:R-:W-:Y:S05]  /*0ab0*/  BSYNC.RECONVERGENT B0 ;  /* 0x0000000000007941 */ /* 0x000fea0003800200 */
.L_x_557:
        /* <DEDUP_REMOVED lines=13> */
.L_x_564:
[----:B------:R-:W-:-:S13]  /*0b90*/  FSETP.GT.FTZ.AND P1, PT, |R3|, 0.4166666865348815918, PT ;  /* 0x3ed555560300780b */ /* 0x000fda0003f34200 */
[C---:B------:R-:W-:Y:S02]  /*0ba0*/  @P1 VIADD R3, R16.reuse, 0x5 ;  /* 0x0000000510031836 */ /* 0x040fe40000000000 */
[----:B------:R-:W-:-:S05]  /*0bb0*/  @!P1 VIADD R16, R16, 0x4 ;  /* 0x0000000410109836 */ /* 0x000fca0000000000 */
[----:B------:R-:W-:Y:S01]  /*0bc0*/  @!P1 PRMT R3, R16, 0x7610, R3 ;  /* 0x0000761010039816 */ /* 0x000fe20000000003 */
[----:B------:R-:W-:Y:S06]  /*0bd0*/  BRA `(.L_x_565) ;  /* 0x0000000000287947 */ /* 0x000fec0003800000 */
.L_x_563:
[----:B------:R-:W-:-:S13]  /*0be0*/  FSETP.GT.FTZ.AND P1, PT, |R3|, 0.0859375, PT ;  /* 0x3db000000300780b */ /* 0x000fda0003f34200 */
[----:B------:R-:W-:Y:S05]  /*0bf0*/  @!P1 BRA `(.L_x_566) ;  /* 0x0000000000149947 */ /* 0x000fea0003800000 */
[----:B------:R-:W-:-:S13]  /*0c00*/  FSETP.GT.FTZ.AND P1, PT, |R3|, 0.20833332836627960205, PT ;  /* 0x3e5555550300780b */ /* 0x000fda0003f34200 */
[C---:B------:R-:W-:Y:S02]  /*0c10*/  @P1 VIADD R3, R16.reuse, 0x7 ;  /* 0x0000000710031836 */ /* 0x040fe40000000000 */
[----:B------:R-:W-:-:S05]  /*0c20*/  @!P1 VIADD R16, R16, 0x6 ;  /* 0x0000000610109836 */ /* 0x000fca0000000000 */
[----:B------:R-:W-:Y:S01]  /*0c30*/  @!P1 PRMT R3, R16, 0x7610, R3 ;  /* 0x0000761010039816 */ /* 0x000fe20000000003 */
[----:B------:R-:W-:Y:S06]  /*0c40*/  BRA `(.L_x_565) ;  /* 0x00000000000c7947 */ /* 0x000fec0003800000 */
.L_x_566:
[----:B------:R-:W-:-:S13]  /*0c50*/  FSETP.GT.FTZ.AND P1, PT, |R3|, 0.0026041700039058923721, PT ;  /* 0x3b2aaab90300780b */ /* 0x000fda0003f34200 */
[----:B------:R-:W-:-:S05]  /*0c60*/  @P1 VIADD R3, R16, 0x1 ;  /* 0x0000000110031836 */ /* 0x000fca0000000000 */
[----:B------:R-:W-:-:S07]  /*0c70*/  @!P1 PRMT R3, R16, 0x7610, R3 ;  /* 0x0000761010039816 */ /* 0x000fce0000000003 */
.L_x_565:
[----:B------:R-:W-:Y:S05]  /*0c80*/  BSYNC.RECONVERGENT B0 ;  /* 0x0000000000007941 */ /* 0x000fea0003800200 */
.L_x_562:
        /* <DEDUP_REMOVED lines=26> */
.L_x_568:
        /* <DEDUP_REMOVED lines=13> */
.L_x_1988:


//--------------------- .text._Z18kQuantizeBlockwiseI13__nv_bfloat16Li256ELi2ELi0ELi1EEvPfPT_S1_PhS1_ii --------------------------
	.section	.text._Z18kQuantizeBlockwiseI13__nv_bfloat16Li256ELi2ELi0ELi1EEvPfPT_S1_PhS1_ii,"ax",@progbits
	.align	128
        .global         _Z18kQuantizeBlockwiseI13__nv_bfloat16Li256ELi2ELi0ELi1EEvPfPT_S1_PhS1_ii
        .type           _Z18kQuantizeBlockwiseI13__nv_bfloat16Li256ELi2ELi0ELi1EEvPfPT_S1_PhS1_ii,@function
        .size           _Z18kQuantizeBlockwiseI13__nv_bfloat16Li256ELi2ELi0ELi1EEvPfPT_S1_PhS1_ii,(.L_x_1989 - _Z18kQuantizeBlockwiseI13__nv_bfloat16Li256ELi2ELi0ELi1EEvPfPT_S1_PhS1_ii)
        .other          _Z18kQuantizeBlockwiseI13__nv_bfloat16Li256ELi2ELi0ELi1EEvPfPT_S1_PhS1_ii,@"STO_CUDA_ENTRY STV_DEFAULT"
_Z18kQuantizeBlockwiseI13__nv_bfloat16Li256ELi2ELi0ELi1EEvPfPT_S1_PhS1_ii:
.text._Z18kQuantizeBlockwiseI13__nv_bfloat16Li256ELi2ELi0ELi1EEvPfPT_S1_PhS1_ii:
        /* <DEDUP_REMOVED lines=29> */
.L_x_583:
        /* <DEDUP_REMOVED lines=69> */
.L_x_570:
        /* <DEDUP_REMOVED lines=45> */
.L_x_572:
        /* <DEDUP_REMOVED lines=8> */
.L_x_571:
[----:B------:R-:W-:Y:S05]  /*0970*/  BSYNC.RECONVERGENT B0 ;  /* 0x0000000000007941 */ /* 0x000fea0003800200 */
.L_x_569:
[----:B------:R-:W-:Y:S06]  /*0980*/  BAR.SYNC.DEFER_BLOCKING 0x0 ;  /* 0x0000000000007b1d */ /* 0x000fec0000010000 */
[----:B------:R-:W-:Y:S01]  /*0990*/  BSSY.RECONVERGENT B0, `(.L_x_573) ;  /* 0x000001d000007945 */ /* 0x000fe20003800200 */
[----:B--2---:R-:W2:Y:S02]  /*09a0*/  LDS R3, [UR9+0x2a8] ;  /* 0x0002a809ff037984 */ /* 0x004ea40008000800 */
[----:B--2---:R-:W-:-:S05]  /*09b0*/  FMUL.FTZ R16, R16, R3 ;  /* 0x0000000310107220 */ /* 0x004fca0000410000 */
[C---:B------:R-:W-:Y:S02]  /*09c0*/  FSETP.GT.FTZ.AND P2, PT, |R16|.reuse, 0.2916666567325592041, PT ;  /* 0x3e9555551000780b */ /* 0x040fe40003f54200 */
[----:B------:R-:W-:-:S04]  /*09d0*/  FSETP.GEU.FTZ.AND P1, PT, R16, RZ, PT ;  /* 0x000000ff1000720b */ /* 0x000fc80003f3e000 */
[----:B------:R-:W-:-:S07]  /*09e0*/  SEL R18, RZ, 0x8, P1 ;  /* 0x00000008ff127807 */ /* 0x000fce0000800000 */
[----:B------:R-:W-:Y:S05]  /*09f0*/  @!P2 BRA `(.L_x_574) ;  /* 0x000000000030a947 */ /* 0x000fea0003800000 */
[----:B------:R-:W-:-:S13]  /*0a00*/  FSETP.GT.FTZ.AND P1, PT, |R16|, 0.58333301544189453125, PT ;  /* 0x3f1555501000780b */ /* 0x000fda0003f34200 */
[----:B------:R-:W-:Y:S05]  /*0a10*/  @!P1 BRA `(.L_x_575) ;  /* 0x0000000000149947 */ /* 0x000fea0003800000 */
[----:B------:R-:W-:-:S13]  /*0a20*/  FSETP.GT.FTZ.AND P1, PT, |R16|, 0.8333333134651184082, PT ;  /* 0x3f5555551000780b */ /* 0x000fda0003f34200 */
[C---:B0-----:R-:W-:Y:S02]  /*0a30*/  @P1 VIADD R2, R18.reuse, 0x3 ;  /* 0x0000000312021836 */ /* 0x041fe40000000000 */
[----:B------:R-:W-:-:S05]  /*0a40*/  @!P1 VIADD R18, R18, 0x2 ;  /* 0x0000000212129836 */ /* 0x000fca0000000000 */
[----:B------:R-:W-:Y:S01]  /*0a50*/  @!P1 PRMT R2, R18, 0x7610, R2 ;  /* 0x0000761012029816 */ /* 0x000fe20000000002 */
[----:B------:R-:W-:Y:S06]  /*0a60*/  BRA `(.L_x_576) ;  /* 0x00000000003c7947 */ /* 0x000fec0003800000 */
.L_x_575:
[----:B------:R-:W-:-:S13]  /*0a70*/  FSETP.GT.FTZ.AND P1, PT, |R16|, 0.4166666865348815918, PT ;  /* 0x3ed555561000780b */ /* 0x000fda0003f34200 */
[C---:B0-----:R-:W-:Y:S02]  /*0a80*/  @P1 VIADD R2, R18.reuse, 0x5 ;  /* 0x0000000512021836 */ /* 0x041fe40000000000 */
[----:B------:R-:W-:-:S05]  /*0a90*/  @!P1 VIADD R18, R18, 0x4 ;  /* 0x0000000412129836 */ /* 0x000fca0000000000 */
[----:B------:R-:W-:Y:S01]  /*0aa0*/  @!P1 PRMT R2, R18, 0x7610, R2 ;  /* 0x0000761012029816 */ /* 0x000fe20000000002 */
[----:B------:R-:W-:Y:S06]  /*0ab0*/  BRA `(.L_x_576) ;  /* 0x0000000000287947 */ /* 0x000fec0003800000 */
.L_x_574:
[----:B------:R-:W-:-:S13]  /*0ac0*/  FSETP.GT.FTZ.AND P1, PT, |R16|, 0.0859375, PT ;  /* 0x3db000001000780b */ /* 0x000fda0003f34200 */
[----:B------:R-:W-:Y:S05]  /*0ad0*/  @!P1 BRA `(.L_x_577) ;  /* 0x0000000000149947 */ /* 0x000fea0003800000 */
[----:B------:R-:W-:-:S13]  /*0ae0*/  FSETP.GT.FTZ.AND P1, PT, |R16|, 0.20833332836627960205, PT ;  /* 0x3e5555551000780b */ /* 0x000fda0003f34200 */
[C---:B0-----:R-:W-:Y:S02]  /*0af0*/  @P1 VIADD R2, R18.reuse, 0x7 ;  /* 0x0000000712021836 */ /* 0x041fe40000000000 */
[----:B------:R-:W-:-:S05]  /*0b00*/  @!P1 VIADD R18, R18, 0x6 ;  /* 0x0000000612129836 */ /* 0x000fca0000000000 */
[----:B------:R-:W-:Y:S01]  /*0b10*/  @!P1 PRMT R2, R18, 0x7610, R2 ;  /* 0x0000761012029816 */ /* 0x000fe20000000002 */
[----:B------:R-:W-:Y:S06]  /*0b20*/  BRA `(.L_x_576) ;  /* 0x00000000000c7947 */ /* 0x000fec0003800000 */
.L_x_577:
[----:B------:R-:W-:-:S13]  /*0b30*/  FSETP.GT.FTZ.AND P1, PT, |R16|, 0.0026041700039058923721, PT ;  /* 0x3b2aaab91000780b */ /* 0x000fda0003f34200 */
[----:B0-----:R-:W-:-:S05]  /*0b40*/  @P1 VIADD R2, R18, 0x1 ;  /* 0x0000000112021836 */ /* 0x001fca0000000000 */
[----:B------:R-:W-:-:S07]  /*0b50*/  @!P1 PRMT R2, R18, 0x7610, R2 ;  /* 0x0000761012029816 */ /* 0x000fce0000000002 */
.L_x_576:
[----:B------:R-:W-:Y:S05]  /*0b60*/  BSYNC.RECONVERGENT B0 ;  /* 0x0000000000007941 */ /* 0x000fea0003800200 */
.L_x_573:
        /* <DEDUP_REMOVED lines=13> */
.L_x_580:
[----:B------:R-:W-:-:S13]  /*0c40*/  FSETP.GT.FTZ.AND P1, PT, |R3|, 0.4166666865348815918, PT ;  /* 0x3ed555560300780b */ /* 0x000fda0003f34200 */
[C---:B------:R-:W-:Y:S02]  /*0c50*/  @P1 VIADD R3, R16.reuse, 0x5 ;  /* 0x0000000510031836 */ /* 0x040fe40000000000 */
[----:B------:R-:W-:-:S05]  /*0c60*/  @!P1 VIADD R16, R16, 0x4 ;  /* 0x0000000410109836 */ /* 0x000fca0000000000 */
[----:B------:R-:W-:Y:S01]  /*0c70*/  @!P1 PRMT R3, R16, 0x7610, R3 ;  /* 0x0000761010039816 */ /* 0x000fe20000000003 */
[----:B------:R-:W-:Y:S06]  /*0c80*/  BRA `(.L_x_581) ;  /* 0x0000000000287947 */ /* 0x000fec0003800000 */
.L_x_579:
[----:B------:R-:W-:-:S13]  /*0c90*/  FSETP.GT.FTZ.AND P1, PT, |R3|, 0.0859375, PT ;  /* 0x3db000000300780b */ /* 0x000fda0003f34200 */
[----:B------:R-:W-:Y:S05]  /*0ca0*/  @!P1 BRA `(.L_x_582) ;  /* 0x0000000000149947 */ /* 0x000fea0003800000 */
[----:B------:R-:W-:-:S13]  /*0cb0*/  FSETP.GT.FTZ.AND P1, PT, |R3|, 0.20833332836627960205, PT ;  /* 0x3e5555550300780b */ /* 0x000fda0003f34200 */
[C---:B------:R-:W-:Y:S02]  /*0cc0*/  @P1 VIADD R3, R16.reuse, 0x7 ;  /* 0x0000000710031836 */ /* 0x040fe40000000000 */
[----:B------:R-:W-:-:S05]  /*0cd0*/  @!P1 VIADD R16, R16, 0x6 ;  /* 0x0000000610109836 */ /* 0x000fca0000000000 */
[----:B------:R-:W-:Y:S01]  /*0ce0*/  @!P1 PRMT R3, R16, 0x7610, R3 ;  /* 0x0000761010039816 */ /* 0x000fe20000000003 */
[----:B------:R-:W-:Y:S06]  /*0cf0*/  BRA `(.L_x_581) ;  /* 0x00000000000c7947 */ /* 0x000fec0003800000 */
.L_x_582:
[----:B------:R-:W-:-:S13]  /*0d00*/  FSETP.GT.FTZ.AND P1, PT, |R3|, 0.0026041700039058923721, PT ;  /* 0x3b2aaab90300780b */ /* 0x000fda0003f34200 */
[----:B------:R-:W-:-:S05]  /*0d10*/  @P1 VIADD R3, R16, 0x1 ;  /* 0x0000000110031836 */ /* 0x000fca0000000000 */
[----:B------:R-:W-:-:S07]  /*0d20*/  @!P1 PRMT R3, R16, 0x7610, R3 ;  /* 0x0000761010039816 */ /* 0x000fce0000000003 */
.L_x_581:
[----:B------:R-:W-:Y:S05]  /*0d30*/  BSYNC.RECONVERGENT B0 ;  /* 0x0000000000007941 */ /* 0x000fea0003800200 */
.L_x_578:
        /* <DEDUP_REMOVED lines=26> */
.L_x_584:
        /* <DEDUP_REMOVED lines=10> */
.L_x_1989:


//--------------------- .text._Z18kQuantizeBlockwiseI13__nv_bfloat16Li512ELi2ELi0ELi1EEvPfPT_S1_PhS1_ii --------------------------
	.section	.text._Z18kQuantizeBlockwiseI13__nv_bfloat16Li512ELi2ELi0ELi1EEvPfPT_S1_PhS1_ii,"ax",@progbits
	.align	128
        .global         _Z18kQuantizeBlockwiseI13__nv_bfloat16Li512ELi2ELi0ELi1EEvPfPT_S1_PhS1_ii
        .type           _Z18kQuantizeBlockwiseI13__nv_bfloat16Li512ELi2ELi0ELi1EEvPfPT_S1_PhS1_ii,@function
        .size           _Z18kQuantizeBlockwiseI13__nv_bfloat16Li512ELi2ELi0ELi1EEvPfPT_S1_PhS1_ii,(.L_x_1990 - _Z18kQuantizeBlockwiseI13__nv_bfloat16Li512ELi2ELi0ELi1EEvPfPT_S1_PhS1_ii)
        .other          _Z18kQuantizeBlockwiseI13__nv_bfloat16Li512ELi2ELi0ELi1EEvPfPT_S1_PhS1_ii,@"STO_CUDA_ENTRY STV_DEFAULT"
_Z18kQuantizeBlockwiseI13__nv_bfloat16Li512ELi2ELi0ELi1EEvPfPT_S1_PhS1_ii:
.text._Z18kQuantizeBlockwiseI13__nv_bfloat16Li512ELi2ELi0ELi1EEvPfPT_S1_PhS1_ii:
        /* <DEDUP_REMOVED lines=29> */
.L_x_599:
        /* <DEDUP_REMOVED lines=78> */
.L_x_586:
        /* <DEDUP_REMOVED lines=59> */
.L_x_588:
        /* <DEDUP_REMOVED lines=8> */
.L_x_587:
[----:B------:R-:W-:Y:S05]  /*0ae0*/  BSYNC.RECONVERGENT B0 ;  /* 0x0000000000007941 */ /* 0x000fea0003800200 */
.L_x_585:
        /* <DEDUP_REMOVED lines=15> */
.L_x_591:
[----:B------:R-:W-:-:S13]  /*0be0*/  FSETP.GT.FTZ.AND P1, PT, |R20|, 0.4166666865348815918, PT ;  /* 0x3ed555561400780b */ /* 0x000fda0003f34200 */
[C---:B0-----:R-:W-:Y:S02]  /*0bf0*/  @P1 VIADD R8, R10.reuse, 0x5 ;  /* 0x000000050a081836 */ /* 0x041fe40000000000 */
[----:B------:R-:W-:-:S05]  /*0c00*/  @!P1 VIADD R10, R10, 0x4 ;  /* 0x000000040a0a9836 */ /* 0x000fca0000000000 */
[----:B------:R-:W-:Y:S01]  /*0c10*/  @!P1 PRMT R8, R10, 0x7610, R8 ;  /* 0x000076100a089816 */ /* 0x000fe20000000008 */
[----:B------:R-:W-:Y:S06]  /*0c20*/  BRA `(.L_x_592) ;  /* 0x0000000000287947 */ /* 0x000fec0003800000 */
.L_x_590:
[----:B------:R-:W-:-:S13]  /*0c30*/  FSETP.GT.FTZ.AND P1, PT, |R20|, 0.0859375, PT ;  /* 0x3db000001400780b */ /* 0x000fda0003f34200 */
[----:B------:R-:W-:Y:S05]  /*0c40*/  @!P1 BRA `(.L_x_593) ;  /* 0x0000000000149947 */ /* 0x000fea0003800000 */
[----:B------:R-:W-:-:S13]  /*0c50*/  FSETP.GT.FTZ.AND P1, PT, |R20|, 0.20833332836627960205, PT ;  /* 0x3e5555551400780b */ /* 0x000fda0003f34200 */
[C---:B0-----:R-:W-:Y:S02]  /*0c60*/  @P1 VIADD R8, R10.reuse, 0x7 ;  /* 0x000000070a081836 */ /* 0x041fe40000000000 */
[----:B------:R-:W-:-:S05]  /*0c70*/  @!P1 VIADD R10, R10, 0x6 ;  /* 0x000000060a0a9836 */ /* 0x000fca0000000000 */
[----:B------:R-:W-:Y:S01]  /*0c80*/  @!P1 PRMT R8, R10, 0x7610, R8 ;  /* 0x000076100a089816 */ /* 0x000fe20000000008 */
[----:B------:R-:W-:Y:S06]  /*0c90*/  BRA `(.L_x_592) ;  /* 0x00000000000c7947 */ /* 0x000fec0003800000 */
.L_x_593:
[----:B------:R-:W-:-:S13]  /*0ca0*/  FSETP.GT.FTZ.AND P1, PT, |R20|, 0.0026041700039058923721, PT ;  /* 0x3b2aaab91400780b */ /* 0x000fda0003f34200 */
[----:B0-----:R-:W-:-:S05]  /*0cb0*/  @P1 VIADD R8, R10, 0x1 ;  /* 0x000000010a081836 */ /* 0x001fca0000000000 */
[----:B------:R-:W-:-:S07]  /*0cc0*/  @!P1 PRMT R8, R10, 0x7610, R8 ;  /* 0x000076100a089816 */ /* 0x000fce0000000008 */
.L_x_592:
[----:B------:R-:W-:Y:S05]  /*0cd0*/  BSYNC.RECONVERGENT B0 ;  /* 0x0000000000007941 */ /* 0x000fea0003800200 */
.L_x_589:
        /* <DEDUP_REMOVED lines=13> */
.L_x_596:
[----:B------:R-:W-:-:S13]  /*0db0*/  FSETP.GT.FTZ.AND P1, PT, |R9|, 0.4166666865348815918, PT ;  /* 0x3ed555560900780b */ /* 0x000fda0003f34200 */
[C---:B------:R-:W-:Y:S02]  /*0dc0*/  @P1 VIADD R9, R10.reuse, 0x5 ;  /* 0x000000050a091836 */ /* 0x040fe40000000000 */
[----:B------:R-:W-:-:S05]  /*0dd0*/  @!P1 VIADD R10, R10, 0x4 ;  /* 0x000000040a0a9836 */ /* 0x000fca0000000000 */
[----:B------:R-:W-:Y:S01]  /*0de0*/  @!P1 PRMT R9, R10, 0x7610, R9 ;  /* 0x000076100a099816 */ /* 0x000fe20000000009 */
[----:B------:R-:W-:Y:S06]  /*0df0*/  BRA `(.L_x_597) ;  /* 0x0000000000287947 */ /* 0x000fec0003800000 */
.L_x_595:
[----:B------:R-:W-:-:S13]  /*0e00*/  FSETP.GT.FTZ.AND P1, PT, |R9|, 0.0859375, PT ;  /* 0x3db000000900780b */ /* 0x000fda0003f34200 */
[----:B------:R-:W-:Y:S05]  /*0e10*/  @!P1 BRA `(.L_x_598) ;  /* 0x0000000000149947 */ /* 0x000fea0003800000 */
[----:B------:R-:W-:-:S13]  /*0e20*/  FSETP.GT.FTZ.AND P1, PT, |R9|, 0.20833332836627960205, PT ;  /* 0x3e5555550900780b */ /* 0x000fda0003f34200 */
[C---:B------:R-:W-:Y:S02]  /*0e30*/  @P1 VIADD R9, R10.reuse, 0x7 ;  /* 0x000000070a091836 */ /* 0x040fe40000000000 */
[----:B------:R-:W-:-:S05]  /*0e40*/  @!P1 VIADD R10, R10, 0x6 ;  /* 0x000000060a0a9836 */ /* 0x000fca0000000000 */
[----:B------:R-:W-:Y:S01]  /*0e50*/  @!P1 PRMT R9, R10, 0x7610, R9 ;  /* 0x000076100a099816 */ /* 0x000fe20000000009 */
[----:B------:R-:W-:Y:S06]  /*0e60*/  BRA `(.L_x_597) ;  /* 0x00000000000c7947 */ /* 0x000fec0003800000 */
.L_x_598:
[----:B------:R-:W-:-:S13]  /*0e70*/  FSETP.GT.FTZ.AND P1, PT, |R9|, 0.0026041700039058923721, PT ;  /* 0x3b2aaab90900780b */ /* 0x000fda0003f34200 */
[----:B------:R-:W-:-:S05]  /*0e80*/  @P1 VIADD R9, R10, 0x1 ;  /* 0x000000010a091836 */ /* 0x000fca0000000000 */
[----:B------:R-:W-:-:S07]  /*0e90*/  @!P1 PRMT R9, R10, 0x7610, R9 ;  /* 0x000076100a099816 */ /* 0x000fce0000000009 */
.L_x_597:
[----:B------:R-:W-:Y:S05]  /*0ea0*/  BSYNC.RECONVERGENT B0 ;  /* 0x0000000000007941 */ /* 0x000fea0003800200 */
.L_x_594:
        /* <DEDUP_REMOVED lines=26> */
.L_x_600:
        /* <DEDUP_REMOVED lines=11> */
.L_x_1990:


//--------------------- .text._Z18kQuantizeBlockwiseI13__nv_bfloat16Li1024ELi4ELi0ELi1EEvPfPT_S1_PhS1_ii --------------------------
	.section	.text._Z18kQuantizeBlockwiseI13__nv_bfloat16Li1024ELi4ELi0ELi1EEvPfPT_S1_PhS1_ii,"ax",@progbits
	.align	128
        .global         _Z18kQuantizeBlockwiseI13__nv_bfloat16Li1024ELi4ELi0ELi1EEvPfPT_S1_PhS1_ii
        .type           _Z18kQuantizeBlockwiseI13__nv_bfloat16Li1024ELi4ELi0ELi1EEvPfPT_S1_PhS1_ii,@function
        .size           _Z18kQuantizeBlockwiseI13__nv_bfloat16Li1024ELi4ELi0ELi1EEvPfPT_S1_PhS1_ii,(.L_x_1991 - _Z18kQuantizeBlockwiseI13__nv_bfloat16Li1024ELi4ELi0ELi1EEvPfPT_S1_PhS1_ii)
        .other          _Z18kQuantizeBlockwiseI13__nv_bfloat16Li1024ELi4ELi0ELi1EEvPfPT_S1_PhS1_ii,@"STO_CUDA_ENTRY STV_DEFAULT"
_Z18kQuantizeBlockwiseI13__nv_bfloat16Li1024ELi4ELi0ELi1EEvPfPT_S1_PhS1_ii:
.text._Z18kQuantizeBlockwiseI13__nv_bfloat16Li1024ELi4ELi0ELi1EEvPfPT_S1_PhS1_ii:
        /* <DEDUP_REMOVED lines=31> */
.L_x_625:
        /* <DEDUP_REMOVED lines=91> */
.L_x_602:
        /* <DEDUP_REMOVED lines=61> */
.L_x_604:
        /* <DEDUP_REMOVED lines=8> */
.L_x_603:
[----:B------:R-:W-:Y:S05]  /*0bf0*/  BSYNC.RECONVERGENT B0 ;  /* 0x0000000000007941 */ /* 0x000fea0003800200 */
.L_x_601:
[----:B------:R-:W-:Y:S06]  /*0c00*/  BAR.SYNC.DEFER_BLOCKING 0x0 ;  /* 0x0000000000007b1d */ /* 0x000fec0000010000 */
[----:B------:R-:W-:Y:S01]  /*0c10*/  BSSY.RECONVERGENT B0, `(.L_x_605) ;  /* 0x000001d000007945 */ /* 0x000fe20003800200 */
[----:B0-2---:R-:W0:Y:S02]  /*0c20*/  LDS R8, [UR8+0xa3c] ;  /* 0x000a3c08ff087984 */ /* 0x005e240008000800 */
        /* <DEDUP_REMOVED lines=12> */
.L_x_607:
[----:B------:R-:W-:-:S13]  /*0cf0*/  FSETP.GT.FTZ.AND P1, PT, |R23|, 0.4166666865348815918, PT ;  /* 0x3ed555561700780b */ /* 0x000fda0003f34200 */
[C---:B------:R-:W-:Y:S02]  /*0d00*/  @P1 VIADD R9, R10.reuse, 0x5 ;  /* 0x000000050a091836 */ /* 0x040fe40000000000 */
[----:B------:R-:W-:-:S05]  /*0d10*/  @!P1 VIADD R10, R10, 0x4 ;  /* 0x000000040a0a9836 */ /* 0x000fca0000000000 */
[----:B------:R-:W-:Y:S01]  /*0d20*/  @!P1 PRMT R9, R10, 0x7610, R9 ;  /* 0x000076100a099816 */ /* 0x000fe20000000009 */
[----:B------:R-:W-:Y:S06]  /*0d30*/  BRA `(.L_x_608) ;  /* 0x0000000000287947 */ /* 0x000fec0003800000 */
.L_x_606:
[----:B------:R-:W-:-:S13]  /*0d40*/  FSETP.GT.FTZ.AND P1, PT, |R23|, 0.0859375, PT ;  /* 0x3db000001700780b */ /* 0x000fda0003f34200 */
[----:B------:R-:W-:Y:S05]  /*0d50*/  @!P1 BRA `(.L_x_609) ;  /* 0x0000000000149947 */ /* 0x000fea0003800000 */
[----:B------:R-:W-:-:S13]  /*0d60*/  FSETP.GT.FTZ.AND P1, PT, |R23|, 0.20833332836627960205, PT ;  /* 0x3e5555551700780b */ /* 0x000fda0003f34200 */
[C---:B------:R-:W-:Y:S02]  /*0d70*/  @P1 VIADD R9, R10.reuse, 0x7 ;  /* 0x000000070a091836 */ /* 0x040fe40000000000 */
[----:B------:R-:W-:-:S05]  /*0d80*/  @!P1 VIADD R10, R10, 0x6 ;  /* 0x000000060a0a9836 */ /* 0x000fca0000000000 */
[----:B------:R-:W-:Y:S01]  /*0d90*/  @!P1 PRMT R9, R10, 0x7610, R9 ;  /* 0x000076100a099816 */ /* 0x000fe20000000009 */
[----:B------:R-:W-:Y:S06]  /*0da0*/  BRA `(.L_x_608) ;  /* 0x00000000000c7947 */ /* 0x000fec0003800000 */
.L_x_609:
[----:B------:R-:W-:-:S13]  /*0db0*/  FSETP.GT.FTZ.AND P1, PT, |R23|, 0.0026041700039058923721, PT ;  /* 0x3b2aaab91700780b */ /* 0x000fda0003f34200 */
[----:B------:R-:W-:-:S05]  /*0dc0*/  @P1 VIADD R9, R10, 0x1 ;  /* 0x000000010a091836 */ /* 0x000fca0000000000 */
[----:B------:R-:W-:-:S07]  /*0dd0*/  @!P1 PRMT R9, R10, 0x7610, R9 ;  /* 0x000076100a099816 */ /* 0x000fce0000000009 */
.L_x_608:
[----:B------:R-:W-:Y:S05]  /*0de0*/  BSYNC.RECONVERGENT B0 ;  /* 0x0000000000007941 */ /* 0x000fea0003800200 */
.L_x_605:
        /* <DEDUP_REMOVED lines=13> */
.L_x_612:
[----:B------:R-:W-:-:S13]  /*0ec0*/  FSETP.GT.FTZ.AND P1, PT, |R18|, 0.4166666865348815918, PT ;  /* 0x3ed555561200780b */ /* 0x000fda0003f34200 */
[C---:B------:R-:W-:Y:S02]  /*0ed0*/  @P1 VIADD R11, R10.reuse, 0x5 ;  /* 0x000000050a0b1836 */ /* 0x040fe40000000000 */
[----:B------:R-:W-:-:S05]  /*0ee0*/  @!P1 VIADD R10, R10, 0x4 ;  /* 0x000000040a0a9836 */ /* 0x000fca0000000000 */
[----:B------:R-:W-:Y:S01]  /*0ef0*/  @!P1 PRMT R11, R10, 0x7610, R11 ;  /* 0x000076100a0b9816 */ /* 0x000fe2000000000b */
[----:B------:R-:W-:Y:S06]  /*0f00*/  BRA `(.L_x_613) ;  /* 0x0000000000287947 */ /* 0x000fec0003800000 */
.L_x_611:
[----:B------:R-:W-:-:S13]  /*0f10*/  FSETP.GT.FTZ.AND P1, PT, |R18|, 0.0859375, PT ;  /* 0x3db000001200780b */ /* 0x000fda0003f34200 */
[----:B------:R-:W-:Y:S05]  /*0f20*/  @!P1 BRA `(.L_x_614) ;  /* 0x0000000000149947 */ /* 0x000fea0003800000 */
[----:B------:R-:W-:-:S13]  /*0f30*/  FSETP.GT.FTZ.AND P1, PT, |R18|, 0.20833332836627960205, PT ;  /* 0x3e5555551200780b */ /* 0x000fda0003f34200 */
[C---:B------:R-:W-:Y:S02]  /*0f40*/  @P1 VIADD R11, R10.reuse, 0x7 ;  /* 0x000000070a0b1836 */ /* 0x040fe40000000000 */
[----:B------:R-:W-:-:S05]  /*0f50*/  @!P1 VIADD R10, R10, 0x6 ;  /* 0x000000060a0a9836 */ /* 0x000fca0000000000 */
[----:B------:R-:W-:Y:S01]  /*0f60*/  @!P1 PRMT R11, R10, 0x7610, R11 ;  /* 0x000076100a0b9816 */ /* 0x000fe2000000000b */
[----:B------:R-:W-:Y:S06]  /*0f70*/  BRA `(.L_x_613) ;  /* 0x00000000000c7947 */ /* 0x000fec0003800000 */
.L_x_614:
[----:B------:R-:W-:-:S13]  /*0f80*/  FSETP.GT.FTZ.AND P1, PT, |R18|, 0.0026041700039058923721, PT ;  /* 0x3b2aaab91200780b */ /* 0x000fda0003f34200 */
[----:B------:R-:W-:-:S05]  /*0f90*/  @P1 VIADD R11, R10, 0x1 ;  /* 0x000000010a0b1836 */ /* 0x000fca0000000000 */
[----:B------:R-:W-:-:S07]  /*0fa0*/  @!P1 PRMT R11, R10, 0x7610, R11 ;  /* 0x000076100a0b9816 */ /* 0x000fce000000000b */
.L_x_613:
[----:B------:R-:W-:Y:S05]  /*0fb0*/  BSYNC.RECONVERGENT B0 ;  /* 0x0000000000007941 */ /* 0x000fea0003800200 */
.L_x_610:
[----:B------:R-:W-:Y:S01]  /*0fc0*/  FMUL.FTZ R25, R25, R8 ;  /* 0x0000000819197220 */ /* 0x000fe20000410000 */
[----:B------:R-:W-:Y:S01]  /*0fd0*/  IMAD.SHL.U32 R10, R9, 0x10, RZ ;  /* 0x00000010090a7824 */ /* 0x000fe200078e00ff */
[----:B------:R-:W-:Y:S03]  /*0fe0*/  BSSY.RECONVERGENT B0, `(.L_x_615) ;  /* 0x000001d000007945 */ /* 0x000fe60003800200 */
[C---:B------:R-:W-:Y:S02]  /*0ff0*/  FSETP.GT.FTZ.AND P1, PT, |R25|.reuse, 0.2916666567325592041, PT ;  /* 0x3e9555551900780b */ /* 0x040fe40003f34200 */
[----:B------:R-:W-:Y:S02]  /*1000*/  FSETP.GEU.FTZ.AND P2, PT, R25, RZ, PT ;  /* 0x000000ff1900720b */ /* 0x000fe40003f5e000 */
[----:B------:R-:W-:Y:S02]  /*1010*/  LOP3.LUT R9, R10, R11, RZ, 0xfc, !PT ;  /* 0x0000000b0a097212 */ /* 0x000fe400078efcff */
[----:B------:R-:W-:-:S07]  /*1020*/  SEL R11, RZ, 0x8, P2 ;  /* 0x00000008ff0b7807 */ /* 0x000fce0001000000 */
[----:B------:R-:W-:Y:S05]  /*1030*/  @P1 BRA `(.L_x_616) ;  /* 0x0000000000301947 */ /* 0x000fea0003800000 */
[----:B------:R-:W-:-:S13]  /*1040*/  FSETP.GT.FTZ.AND P1, PT, |R25|, 0.0859375, PT ;  /* 0x3db000001900780b */ /* 0x000fda0003f34200 */
[----:B------:R-:W-:Y:S05]  /*1050*/  @P1 BRA `(.L_x_617) ;  /* 0x0000000000141947 */ /* 0x000fea0003800000 */
[----:B------:R-:W-:-:S13]  /*1060*/  FSETP.GT.FTZ.AND P1, PT, |R25|, 0.0026041700039058923721, PT ;  /* 0x3b2aaab91900780b */ /* 0x000fda0003f34200 */
[C---:B------:R-:W-:Y:S01]  /*1070*/  @!P1 PRMT R10, R11.reuse, 0x7610, R10 ;  /* 0x000076100b0a9816 */ /* 0x040fe2000000000a */
[----:B------:R-:W-:-:S05]  /*1080*/  @P1 VIADD R11, R11, 0x1 ;  /* 0x000000010b0b1836 */ /* 0x000fca0000000000 */
[----:B------:R-:W-:Y:S01]  /*1090*/  @P1 PRMT R10, R11, 0x7610, R10 ;  /* 0x000076100b0a1816 */ /* 0x000fe2000000000a */
[----:B------:R-:W-:Y:S06]  /*10a0*/  BRA `(.L_x_618) ;  /* 0x0000000000407947 */ /* 0x000fec0003800000 */
.L_x_617:
[----:B------:R-:W-:-:S13]  /*10b0*/  FSETP.GT.FTZ.AND P1, PT, |R25|, 0.20833332836627960205, PT ;  /* 0x3e5555551900780b */ /* 0x000fda0003f34200 */
[C---:B------:R-:W-:Y:S02]  /*10c0*/  @!P1 VIADD R10, R11.reuse, 0x6 ;  /* 0x000000060b0a9836 */ /* 0x040fe40000000000 */
[----:B------:R-:W-:-:S05]  /*10d0*/  @P1 VIADD R11, R11, 0x7 ;  /* 0x000000070b0b1836 */ /* 0x000fca0000000000 */
[----:B------:R-:W-:Y:S01]  /*10e0*/  @P1 PRMT R10, R11, 0x7610, R10 ;  /* 0x000076100b0a1816 */ /* 0x000fe2000000000a */
[----:B------:R-:W-:Y:S06]  /*10f0*/  BRA `(.L_x_618) ;  /* 0x00000000002c7947 */ /* 0x000fec0003800000 */
.L_x_616:
[----:B------:R-:W-:-:S13]  /*1100*/  FSETP.GT.FTZ.AND P1, PT, |R25|, 0.58333301544189453125, PT ;  /* 0x3f1555501900780b */ /* 0x000fda0003f34200 */
[----:B------:R-:W-:Y:S05]  /*1110*/  @P1 BRA `(.L_x_619) ;  /* 0x0000000000141947 */ /* 0x000fea0003800000 */
[----:B------:R-:W-:-:S13]  /*1120*/  FSETP.GT.FTZ.AND P1, PT, |R25|, 0.4166666865348815918, PT ;  /* 0x3ed555561900780b */ /* 0x000fda0003f34200 */
[C---:B------:R-:W-:Y:S02]  /*1130*/  @!P1 VIADD R10, R11.reuse, 0x4 ;  /* 0x000000040b0a9836 */ /* 0x040fe40000000000 */
[----:B------:R-:W-:-:S05]  /*1140*/  @P1 VIADD R11, R11, 0x5 ;  /* 0x000000050b0b1836 */ /* 0x000fca0000000000 */
[----:B------:R-:W-:Y:S01]  /*1150*/  @P1 PRMT R10, R11, 0x7610, R10 ;  /* 0x000076100b0a1816 */ /* 0x000fe2000000000a */
[----:B------:R-:W-:Y:S06]  /*1160*/  BRA `(.L_x_618) ;  /* 0x0000000000107947 */ /* 0x000fec0003800000 */
.L_x_619:
[----:B------:R-:W-:-:S13]  /*1170*/  FSETP.GT.FTZ.AND P1, PT, |R25|, 0.8333333134651184082, PT ;  /* 0x3f5555551900780b */ /* 0x000fda0003f34200 */
[C---:B------:R-:W-:Y:S02]  /*1180*/  @!P1 VIADD R10, R11.reuse, 0x2 ;  /* 0x000000020b0a9836 */ /* 0x040fe40000000000 */
[----:B------:R-:W-:-:S05]  /*1190*/  @P1 VIADD R11, R11, 0x3 ;  /* 0x000000030b0b1836 */ /* 0x000fca0000000000 */
[----:B------:R-:W-:-:S07]  /*11a0*/  @P1 PRMT R10, R11, 0x7610, R10 ;  /* 0x000076100b0a1816 */ /* 0x000fce000000000a */
.L_x_618:
[----:B------:R-:W-:Y:S05]  /*11b0*/  BSYNC.RECONVERGENT B0 ;  /* 0x0000000000007941 */ /* 0x000fea0003800200 */
.L_x_615:
[----:B------:R-:W-:Y:S01]  /*11c0*/  FMUL.FTZ R8, R20, R8 ;  /* 0x0000000814087220 */ /* 0x000fe20000410000 */
[----:B------:R-:W-:Y:S04]  /*11d0*/  BSSY.RECONVERGENT B0, `(.L_x_620) ;  /* 0x000001c000007945 */ /* 0x000fe80003800200 */
[C---:B------:R-:W-:Y:S02]  /*11e0*/  FSETP.GT.FTZ.AND P1, PT, |R8|.reuse, 0.2916666567325592041, PT ;  /* 0x3e9555550800780b */ /* 0x040fe40003f34200 */
[----:B------:R-:W-:-:S04]  /*11f0*/  FSETP.GEU.FTZ.AND P2, PT, R8, RZ, PT ;  /* 0x000000ff0800720b */ /* 0x000fc80003f5e000 */
        /* <DEDUP_REMOVED lines=9> */
.L_x_622:
[----:B------:R-:W-:-:S13]  /*1290*/  FSETP.GT.FTZ.AND P1, PT, |R8|, 0.20833332836627960205, PT ;  /* 0x3e5555550800780b */ /* 0x000fda0003f34200 */
[C---:B------:R-:W-:Y:S02]  /*12a0*/  @!P1 VIADD R8, R11.reuse, 0x6 ;  /* 0x000000060b089836 */ /* 0x040fe40000000000 */
[----:B------:R-:W-:-:S05]  /*12b0*/  @P1 VIADD R11, R11, 0x7 ;  /* 0x000000070b0b1836 */ /* 0x000fca0000000000 */
[----:B------:R-:W-:Y:S01]  /*12c0*/  @P1 PRMT R8, R11, 0x7610, R8 ;  /* 0x000076100b081816 */ /* 0x000fe20000000008 */
[----:B------:R-:W-:Y:S06]  /*12d0*/  BRA `(.L_x_623) ;  /* 0x00000000002c7947 */ /* 0x000fec0003800000 */
.L_x_621:
[----:B------:R-:W-:-:S13]  /*12e0*/  FSETP.GT.FTZ.AND P1, PT, |R8|, 0.58333301544189453125, PT ;  /* 0x3f1555500800780b */ /* 0x000fda0003f34200 */
[----:B------:R-:W-:Y:S05]  /*12f0*/  @P1 BRA `(.L_x_624) ;  /* 0x0000000000141947 */ /* 0x000fea0003800000 */
[----:B------:R-:W-:-:S13]  /*1300*/  FSETP.GT.FTZ.AND P1, PT, |R8|, 0.4166666865348815918, PT ;  /* 0x3ed555560800780b */ /* 0x000fda0003f34200 */
[C---:B------:R-:W-:Y:S02]  /*1310*/  @!P1 VIADD R8, R11.reuse, 0x4 ;  /* 0x000000040b089836 */ /* 0x040fe40000000000 */
[----:B------:R-:W-:-:S05]  /*1320*/  @P1 VIADD R11, R11, 0x5 ;  /* 0x000000050b0b1836 */ /* 0x000fca0000000000 */
[----:B------:R-:W-:Y:S01]  /*1330*/  @P1 PRMT R8, R11, 0x7610, R8 ;  /* 0x000076100b081816 */ /* 0x000fe20000000008 */
[----:B------:R-:W-:Y:S06]  /*1340*/  BRA `(.L_x_623) ;  /* 0x0000000000107947 */ /* 0x000fec0003800000 */
.L_x_624:
[----:B------:R-:W-:-:S13]  /*1350*/  FSETP.GT.FTZ.AND P1, PT, |R8|, 0.8333333134651184082, PT ;  /* 0x3f5555550800780b */ /* 0x000fda0003f34200 */
[C---:B------:R-:W-:Y:S02]  /*1360*/  @!P1 VIADD R8, R11.reuse, 0x2 ;  /* 0x000000020b089836 */ /* 0x040fe40000000000 */
[----:B------:R-:W-:-:S05]  /*1370*/  @P1 VIADD R11, R11, 0x3 ;  /* 0x000000030b0b1836 */ /* 0x000fca0000000000 */
[----:B------:R-:W-:-:S07]  /*1380*/  @P1 PRMT R8, R11, 0x7610, R8 ;  /* 0x000076100b081816 */ /* 0x000fce0000000008 */
.L_x_623:
[----:B------:R-:W-:Y:S05]  /*1390*/  BSYNC.RECONVERGENT B0 ;  /* 0x0000000000007941 */ /* 0x000fea0003800200 */
.L_x_620:
        /* <DEDUP_REMOVED lines=34> */
.L_x_626:
        /* <DEDUP_REMOVED lines=12> */
.L_x_1991:


//--------------------- .text._Z18kQuantizeBlockwiseI13__nv_bfloat16Li2048ELi4ELi0ELi1EEvPfPT_S1_PhS1_ii --------------------------
	.section	.text._Z18kQuantizeBlockwiseI13__nv_bfloat16Li2048ELi4ELi0ELi1EEvPfPT_S1_PhS1_ii,"ax",@progbits
	.align	128
        .global         _Z18kQuantizeBlockwiseI13__nv_bfloat16Li2048ELi4ELi0ELi1EEvPfPT_S1_PhS1_ii
        .type           _Z18kQuantizeBlockwiseI13__nv_bfloat16Li2048ELi4ELi0ELi1EEvPfPT_S1_PhS1_ii,@function
        .size           _Z18kQuantizeBlockwiseI13__nv_bfloat16Li2048ELi4ELi0ELi1EEvPfPT_S1_PhS1_ii,(.L_x_1992 - _Z18kQuantizeBlockwiseI13__nv_bfloat16Li2048ELi4ELi0ELi1EEvPfPT_S1_PhS1_ii)
        .other          _Z18kQuantizeBlockwiseI13__nv_bfloat16Li2048ELi4ELi0ELi1EEvPfPT_S1_PhS1_ii,@"STO_CUDA_ENTRY STV_DEFAULT"
_Z18kQuantizeBlockwiseI13__nv_bfloat16Li2048ELi4ELi0ELi1EEvPfPT_S1_PhS1_ii:
.text._Z18kQuantizeBlockwiseI13__nv_bfloat16Li2048ELi4ELi0ELi1EEvPfPT_S1_PhS1_ii:
        /* <DEDUP_REMOVED lines=31> */
.L_x_651:
        /* <DEDUP_REMOVED lines=108> */
.L_x_628:
        /* <DEDUP_REMOVED lines=85> */
.L_x_630:
        /* <DEDUP_REMOVED lines=8> */
.L_x_629:
[----:B------:R-:W-:Y:S05]  /*0e80*/  BSYNC.RECONVERGENT B0 ;  /* 0x0000000000007941 */ /* 0x000fea0003800200 */
.L_x_627:
        /* <DEDUP_REMOVED lines=15> */
.L_x_633:
[----:B------:R-:W-:-:S13]  /*0f80*/  FSETP.GT.FTZ.AND P1, PT, |R23|, 0.4166666865348815918, PT ;  /* 0x3ed555561700780b */ /* 0x000fda0003f34200 */
[C---:B------:R-:W-:Y:S02]  /*0f90*/  @P1 VIADD R9, R10.reuse, 0x5 ;  /* 0x000000050a091836 */ /* 0x040fe40000000000 */
[----:B------:R-:W-:-:S05]  /*0fa0*/  @!P1 VIADD R10, R10, 0x4 ;  /* 0x000000040a0a9836 */ /* 0x000fca0000000000 */
[----:B------:R-:W-:Y:S01]  /*0fb0*/  @!P1 PRMT R9, R10, 0x7610, R9 ;  /* 0x000076100a099816 */ /* 0x000fe20000000009 */
[----:B------:R-:W-:Y:S06]  /*0fc0*/  BRA `(.L_x_634) ;  /* 0x0000000000287947 */ /* 0x000fec0003800000 */
.L_x_632:
[----:B------:R-:W-:-:S13]  /*0fd0*/  FSETP.GT.FTZ.AND P1, PT, |R23|, 0.0859375, PT ;  /* 0x3db000001700780b */ /* 0x000fda0003f34200 */
[----:B------:R-:W-:Y:S05]  /*0fe0*/  @!P1 BRA `(.L_x_635) ;  /* 0x0000000000149947 */ /* 0x000fea0003800000 */
[----:B------:R-:W-:-:S13]  /*0ff0*/  FSETP.GT.FTZ.AND P1, PT, |R23|, 0.20833332836627960205, PT ;  /* 0x3e5555551700780b */ /* 0x000fda0003f34200 */
[C---:B------:R-:W-:Y:S02]  /*1000*/  @P1 VIADD R9, R10.reuse, 0x7 ;  /* 0x000000070a091836 */ /* 0x040fe40000000000 */
[----:B------:R-:W-:-:S05]  /*1010*/  @!P1 VIADD R10, R10, 0x6 ;  /* 0x000000060a0a9836 */ /* 0x000fca0000000000 */
[----:B------:R-:W-:Y:S01]  /*1020*/  @!P1 PRMT R9, R10, 0x7610, R9 ;  /* 0x000076100a099816 */ /* 0x000fe20000000009 */
[----:B------:R-:W-:Y:S06]  /*1030*/  BRA `(.L_x_634) ;  /* 0x00000000000c7947 */ /* 0x000fec0003800000 */
.L_x_635:
[----:B------:R-:W-:-:S13]  /*1040*/  FSETP.GT.FTZ.AND P1, PT, |R23|, 0.0026041700039058923721, PT ;  /* 0x3b2aaab91700780b */ /* 0x000fda0003f34200 */
[----:B------:R-:W-:-:S05]  /*1050*/  @P1 VIADD R9, R10, 0x1 ;  /* 0x000000010a091836 */ /* 0x000fca0000000000 */
[----:B------:R-:W-:-:S07]  /*1060*/  @!P1 PRMT R9, R10, 0x7610, R9 ;  /* 0x000076100a099816 */ /* 0x000fce0000000009 */
.L_x_634:
[----:B------:R-:W-:Y:S05]  /*1070*/  BSYNC.RECONVERGENT B0 ;  /* 0x0000000000007941 */ /* 0x000fea0003800200 */
.L_x_631:
        /* <DEDUP_REMOVED lines=13> */
.L_x_638:
[----:B------:R-:W-:-:S13]  /*1150*/  FSETP.GT.FTZ.AND P1, PT, |R22|, 0.4166666865348815918, PT ;  /* 0x3ed555561600780b */ /* 0x000fda0003f34200 */
[C---:B------:R-:W-:Y:S02]  /*1160*/  @P1 VIADD R11, R10.reuse, 0x5 ;  /* 0x000000050a0b1836 */ /* 0x040fe40000000000 */
[----:B------:R-:W-:-:S05]  /*1170*/  @!P1 VIADD R10, R10, 0x4 ;  /* 0x000000040a0a9836 */ /* 0x000fca0000000000 */
[----:B------:R-:W-:Y:S01]  /*1180*/  @!P1 PRMT R11, R10, 0x7610, R11 ;  /* 0x000076100a0b9816 */ /* 0x000fe2000000000b */
[----:B------:R-:W-:Y:S06]  /*1190*/  BRA `(.L_x_639) ;  /* 0x0000000000287947 */ /* 0x000fec0003800000 */
.L_x_637:
[----:B------:R-:W-:-:S13]  /*11a0*/  FSETP.GT.FTZ.AND P1, PT, |R22|, 0.0859375, PT ;  /* 0x3db000001600780b */ /* 0x000fda0003f34200 */
[----:B------:R-:W-:Y:S05]  /*11b0*/  @!P1 BRA `(.L_x_640) ;  /* 0x0000000000149947 */ /* 0x000fea0003800000 */
[----:B------:R-:W-:-:S13]  /*11c0*/  FSETP.GT.FTZ.AND P1, PT, |R22|, 0.20833332836627960205, PT ;  /* 0x3e5555551600780b */ /* 0x000fda0003f34200 */
[C---:B------:R-:W-:Y:S02]  /*11d0*/  @P1 VIADD R11, R10.reuse, 0x7 ;  /* 0x000000070a0b1836 */ /* 0x040fe40000000000 */
[----:B------:R-:W-:-:S05]  /*11e0*/  @!P1 VIADD R10, R10, 0x6 ;  /* 0x000000060a0a9836 */ /* 0x000fca0000000000 */
[----:B------:R-:W-:Y:S01]  /*11f0*/  @!P1 PRMT R11, R10, 0x7610, R11 ;  /* 0x000076100a0b9816 */ /* 0x000fe2000000000b */
[----:B------:R-:W-:Y:S06]  /*1200*/  BRA `(.L_x_639) ;  /* 0x00000000000c7947 */ /* 0x000fec0003800000 */
.L_x_640:
[----:B------:R-:W-:-:S13]  /*1210*/  FSETP.GT.FTZ.AND P1, PT, |R22|, 0.0026041700039058923721, PT ;  /* 0x3b2aaab91600780b */ /* 0x000fda0003f34200 */
[----:B------:R-:W-:-:S05]  /*1220*/  @P1 VIADD R11, R10, 0x1 ;  /* 0x000000010a0b1836 */ /* 0x000fca0000000000 */
[----:B------:R-:W-:-:S07]  /*1230*/  @!P1 PRMT R11, R10, 0x7610, R11 ;  /* 0x000076100a0b9816 */ /* 0x000fce000000000b */
.L_x_639:
[----:B------:R-:W-:Y:S05]  /*1240*/  BSYNC.RECONVERGENT B0 ;  /* 0x0000000000007941 */ /* 0x000fea0003800200 */
.L_x_636:
        /* <DEDUP_REMOVED lines=15> */
.L_x_643:
[----:B------:R-:W-:-:S13]  /*1340*/  FSETP.GT.FTZ.AND P1, PT, |R25|, 0.20833332836627960205, PT ;  /* 0x3e5555551900780b */ /* 0x000fda0003f34200 */
[C---:B------:R-:W-:Y:S02]  /*1350*/  @!P1 VIADD R10, R11.reuse, 0x6 ;  /* 0x000000060b0a9836 */ /* 0x040fe40000000000 */
[----:B------:R-:W-:-:S05]  /*1360*/  @P1 VIADD R11, R11, 0x7 ;  /* 0x000000070b0b1836 */ /* 0x000fca0000000000 */
[----:B------:R-:W-:Y:S01]  /*1370*/  @P1 PRMT R10, R11, 0x7610, R10 ;  /* 0x000076100b0a1816 */ /* 0x000fe2000000000a */
[----:B------:R-:W-:Y:S06]  /*1380*/  BRA `(.L_x_644) ;  /* 0x00000000002c7947 */ /* 0x000fec0003800000 */
.L_x_642:
[----:B------:R-:W-:-:S13]  /*1390*/  FSETP.GT.FTZ.AND P1, PT, |R25|, 0.58333301544189453125, PT ;  /* 0x3f1555501900780b */ /* 0x000fda0003f34200 */
[----:B------:R-:W-:Y:S05]  /*13a0*/  @P1 BRA `(.L_x_645) ;  /* 0x0000000000141947 */ /* 0x000fea0003800000 */
[----:B------:R-:W-:-:S13]  /*13b0*/  FSETP.GT.FTZ.AND P1, PT, |R25|, 0.4166666865348815918, PT ;  /* 0x3ed555561900780b */ /* 0x000fda0003f34200 */
[C---:B------:R-:W-:Y:S02]  /*13c0*/  @!P1 VIADD R10, R11.reuse, 0x4 ;  /* 0x000000040b0a9836 */ /* 0x040fe40000000000 */
[----:B------:R-:W-:-:S05]  /*13d0*/  @P1 VIADD R11, R11, 0x5 ;  /* 0x000000050b0b1836 */ /* 0x000fca0000000000 */
[----:B------:R-:W-:Y:S01]  /*13e0*/  @P1 PRMT R10, R11, 0x7610, R10 ;  /* 0x000076100b0a1816 */ /* 0x000fe2000000000a */
[----:B------:R-:W-:Y:S06]  /*13f0*/  BRA `(.L_x_644) ;  /* 0x0000000000107947 */ /* 0x000fec0003800000 */
.L_x_645:
[----:B------:R-:W-:-:S13]  /*1400*/  FSETP.GT.FTZ.AND P1, PT, |R25|, 0.8333333134651184082, PT ;  /* 0x3f5555551900780b */ /* 0x000fda0003f34200 */
[C---:B------:R-:W-:Y:S02]  /*1410*/  @!P1 VIADD R10, R11.reuse, 0x2 ;  /* 0x000000020b0a9836 */ /* 0x040fe40000000000 */
[----:B------:R-:W-:-:S05]  /*1420*/  @P1 VIADD R11, R11, 0x3 ;  /* 0x000000030b0b1836 */ /* 0x000fca0000000000 */
[----:B------:R-:W-:-:S07]  /*1430*/  @P1 PRMT R10, R11, 0x7610, R10 ;  /* 0x000076100b0a1816 */ /* 0x000fce000000000a */
.L_x_644:
[----:B------:R-:W-:Y:S05]  /*1440*/  BSYNC.RECONVERGENT B0 ;  /* 0x0000000000007941 */ /* 0x000fea0003800200 */
.L_x_641:
        /* <DEDUP_REMOVED lines=13> */
.L_x_648:
[----:B------:R-:W-:-:S13]  /*1520*/  FSETP.GT.FTZ.AND P1, PT, |R8|, 0.20833332836627960205, PT ;  /* 0x3e5555550800780b */ /* 0x000fda0003f34200 */
[C---:B------:R-:W-:Y:S02]  /*1530*/  @!P1 VIADD R8, R11.reuse, 0x6 ;  /* 0x000000060b089836 */ /* 0x040fe40000000000 */
[----:B------:R-:W-:-:S05]  /*1540*/  @P1 VIADD R11, R11, 0x7 ;  /* 0x000000070b0b1836 */ /* 0x000fca0000000000 */
[----:B------:R-:W-:Y:S01]  /*1550*/  @P1 PRMT R8, R11, 0x7610, R8 ;  /* 0x000076100b081816 */ /* 0x000fe20000000008 */
[----:B------:R-:W-:Y:S06]  /*1560*/  BRA `(.L_x_649) ;  /* 0x00000000002c7947 */ /* 0x000fec0003800000 */
.L_x_647:
[----:B------:R-:W-:-:S13]  /*1570*/  FSETP.GT.FTZ.AND P1, PT, |R8|, 0.58333301544189453125, PT ;  /* 0x3f1555500800780b */ /* 0x000fda0003f34200 */
[----:B------:R-:W-:Y:S05]  /*1580*/  @P1 BRA `(.L_x_650) ;  /* 0x0000000000141947 */ /* 0x000fea0003800000 */
[----:B------:R-:W-:-:S13]  /*1590*/  FSETP.GT.FTZ.AND P1, PT, |R8|, 0.4166666865348815918, PT ;  /* 0x3ed555560800780b */ /* 0x000fda0003f34200 */
[C---:B------:R-:W-:Y:S02]  /*15a0*/  @!P1 VIADD R8, R11.reuse, 0x4 ;  /* 0x000000040b089836 */ /* 0x040fe40000000000 */
[----:B------:R-:W-:-:S05]  /*15b0*/  @P1 VIADD R11, R11, 0x5 ;  /* 0x000000050b0b1836 */ /* 0x000fca0000000000 */
[----:B------:R-:W-:Y:S01]  /*15c0*/  @P1 PRMT R8, R11, 0x7610, R8 ;  /* 0x000076100b081816 */ /* 0x000fe20000000008 */
[----:B------:R-:W-:Y:S06]  /*15d0*/  BRA `(.L_x_649) ;  /* 0x0000000000107947 */ /* 0x000fec0003800000 */
.L_x_650:
[----:B------:R-:W-:-:S13]  /*15e0*/  FSETP.GT.FTZ.AND P1, PT, |R8|, 0.8333333134651184082, PT ;  /* 0x3f5555550800780b */ /* 0x000fda0003f34200 */
[C---:B------:R-:W-:Y:S02]  /*15f0*/  @!P1 VIADD R8, R11.reuse, 0x2 ;  /* 0x000000020b089836 */ /* 0x040fe40000000000 */
[----:B------:R-:W-:-:S05]  /*1600*/  @P1 VIADD R11, R11, 0x3 ;  /* 0x000000030b0b1836 */ /* 0x000fca0000000000 */
[----:B------:R-:W-:-:S07]  /*1610*/  @P1 PRMT R8, R11, 0x7610, R8 ;  /* 0x000076100b081816 */ /* 0x000fce0000000008 */
.L_x_649:
[----:B------:R-:W-:Y:S05]  /*1620*/  BSYNC.RECONVERGENT B0 ;  /* 0x0000000000007941 */ /* 0x000fea0003800200 */
.L_x_646:
        /* <DEDUP_REMOVED lines=34> */
.L_x_652:
        /* <DEDUP_REMOVED lines=11> */
.L_x_1992:


//--------------------- .text._Z18kQuantizeBlockwiseI13__nv_bfloat16Li4096ELi4ELi0ELi1EEvPfPT_S1_PhS1_ii --------------------------
	.section	.text._Z18kQuantizeBlockwiseI13__nv_bfloat16Li4096ELi4ELi0ELi1EEvPfPT_S1_PhS1_ii,"ax",@progbits
	.align	128
        .global         _Z18kQuantizeBlockwiseI13__nv_bfloat16Li4096ELi4ELi0ELi1EEvPfPT_S1_PhS1_ii
        .type           _Z18kQuantizeBlockwiseI13__nv_bfloat16Li4096ELi4ELi0ELi1EEvPfPT_S1_PhS1_ii,@function
        .size           _Z18kQuantizeBlockwiseI13__nv_bfloat16Li4096ELi4ELi0ELi1EEvPfPT_S1_PhS1_ii,(.L_x_1993 - _Z18kQuantizeBlockwiseI13__nv_bfloat16Li4096ELi4ELi0ELi1EEvPfPT_S1_PhS1_ii)
        .other          _Z18kQuantizeBlockwiseI13__nv_bfloat16Li4096ELi4ELi0ELi1EEvPfPT_S1_PhS1_ii,@"STO_CUDA_ENTRY STV_DEFAULT"
_Z18kQuantizeBlockwiseI13__nv_bfloat16Li4096ELi4ELi0ELi1EEvPfPT_S1_PhS1_ii:
.text._Z18kQuantizeBlockwiseI13__nv_bfloat16Li4096ELi4ELi0ELi1EEvPfPT_S1_PhS1_ii:
        /* <DEDUP_REMOVED lines=31> */
.L_x_677:
        /* <DEDUP_REMOVED lines=144> */
.L_x_654:
        /* <DEDUP_REMOVED lines=137> */
.L_x_656:
        /* <DEDUP_REMOVED lines=8> */
.L_x_655:
[----:B------:R-:W-:Y:S05]  /*1400*/  BSYNC.RECONVERGENT B0 ;  /* 0x0000000000007941 */ /* 0x000fea0003800200 */
.L_x_653:
        /* <DEDUP_REMOVED lines=15> */
.L_x_659:
[----:B------:R-:W-:-:S13]  /*1500*/  FSETP.GT.FTZ.AND P1, PT, |R23|, 0.4166666865348815918, PT ;  /* 0x3ed555561700780b */ /* 0x000fda0003f34200 */
[C---:B------:R-:W-:Y:S02]  /*1510*/  @P1 VIADD R9, R10.reuse, 0x5 ;  /* 0x000000050a091836 */ /* 0x040fe40000000000 */
[----:B------:R-:W-:-:S05]  /*1520*/  @!P1 VIADD R10, R10, 0x4 ;  /* 0x000000040a0a9836 */ /* 0x000fca0000000000 */
[----:B------:R-:W-:Y:S01]  /*1530*/  @!P1 PRMT R9, R10, 0x7610, R9 ;  /* 0x000076100a099816 */ /* 0x000fe20000000009 */
[----:B------:R-:W-:Y:S06]  /*1540*/  BRA `(.L_x_660) ;  /* 0x0000000000287947 */ /* 0x000fec0003800000 */
.L_x_658:
[----:B------:R-:W-:-:S13]  /*1550*/  FSETP.GT.FTZ.AND P1, PT, |R23|, 0.0859375, PT ;  /* 0x3db000001700780b */ /* 0x000fda0003f34200 */
[----:B------:R-:W-:Y:S05]  /*1560*/  @!P1 BRA `(.L_x_661) ;  /* 0x0000000000149947 */ /* 0x000fea0003800000 */
[----:B------:R-:W-:-:S13]  /*1570*/  FSETP.GT.FTZ.AND P1, PT, |R23|, 0.20833332836627960205, PT ;  /* 0x3e5555551700780b */ /* 0x000fda0003f34200 */
[C---:B------:R-:W-:Y:S02]  /*1580*/  @P1 VIADD R9, R10.reuse, 0x7 ;  /* 0x000000070a091836 */ /* 0x040fe40000000000 */
[----:B------:R-:W-:-:S05]  /*1590*/  @!P1 VIADD R10, R10, 0x6 ;  /* 0x000000060a0a9836 */ /* 0x000fca0000000000 */
[----:B------:R-:W-:Y:S01]  /*15a0*/  @!P1 PRMT R9, R10, 0x7610, R9 ;  /* 0x000076100a099816 */ /* 0x000fe20000000009 */
[----:B------:R-:W-:Y:S06]  /*15b0*/  BRA `(.L_x_660) ;  /* 0x00000000000c7947 */ /* 0x000fec0003800000 */
.L_x_661:
[----:B------:R-:W-:-:S13]  /*15c0*/  FSETP.GT.FTZ.AND P1, PT, |R23|, 0.0026041700039058923721, PT ;  /* 0x3b2aaab91700780b */ /* 0x000fda0003f34200 */
[----:B------:R-:W-:-:S05]  /*15d0*/  @P1 VIADD R9, R10, 0x1 ;  /* 0x000000010a091836 */ /* 0x000fca0000000000 */
[----:B------:R-:W-:-:S07]  /*15e0*/  @!P1 PRMT R9, R10, 0x7610, R9 ;  /* 0x000076100a099816 */ /* 0x000fce0000000009 */
.L_x_660:
[----:B------:R-:W-:Y:S05]  /*15f0*/  BSYNC.RECONVERGENT B0 ;  /* 0x0000000000007941 */ /* 0x000fea0003800200 */
.L_x_657:
        /* <DEDUP_REMOVED lines=13> */
.L_x_664:
[----:B------:R-:W-:-:S13]  /*16d0*/  FSETP.GT.FTZ.AND P1, PT, |R22|, 0.4166666865348815918, PT ;  /* 0x3ed555561600780b */ /* 0x000fda0003f34200 */
[C---:B------:R-:W-:Y:S02]  /*16e0*/  @P1 VIADD R11, R10.reuse, 0x5 ;  /* 0x000000050a0b1836 */ /* 0x040fe40000000000 */
[----:B------:R-:W-:-:S05]  /*16f0*/  @!P1 VIADD R10, R10, 0x4 ;  /* 0x000000040a0a9836 */ /* 0x000fca0000000000 */
[----:B------:R-:W-:Y:S01]  /*1700*/  @!P1 PRMT R11, R10, 0x7610, R11 ;  /* 0x000076100a0b9816 */ /* 0x000fe2000000000b */
[----:B------:R-:W-:Y:S06]  /*1710*/  BRA `(.L_x_665) ;  /* 0x0000000000287947 */ /* 0x000fec0003800000 */
.L_x_663:
[----:B------:R-:W-:-:S13]  /*1720*/  FSETP.GT.FTZ.AND P1, PT, |R22|, 0.0859375, PT ;  /* 0x3db000001600780b */ /* 0x000fda0003f34200 */
[----:B------:R-:W-:Y:S05]  /*1730*/  @!P1 BRA `(.L_x_666) ;  /* 0x0000000000149947 */ /* 0x000fea0003800000 */
[----:B------:R-:W-:-:S13]  /*1740*/  FSETP.GT.FTZ.AND P1, PT, |R22|, 0.20833332836627960205, PT ;  /* 0x3e5555551600780b */ /* 0x000fda0003f34200 */
[C---:B------:R-:W-:Y:S02]  /*1750*/  @P1 VIADD R11, R10.reuse, 0x7 ;  /* 0x000000070a0b1836 */ /* 0x040fe40000000000 */
[----:B------:R-:W-:-:S05]  /*1760*/  @!P1 VIADD R10, R10, 0x6 ;  /* 0x000000060a0a9836 */ /* 0x000fca0000000000 */
[----:B------:R-:W-:Y:S01]  /*1770*/  @!P1 PRMT R11, R10, 0x7610, R11 ;  /* 0x000076100a0b9816 */ /* 0x000fe2000000000b */
[----:B------:R-:W-:Y:S06]  /*1780*/  BRA `(.L_x_665) ;  /* 0x00000000000c7947 */ /* 0x000fec0003800000 */
.L_x_666:
[----:B------:R-:W-:-:S13]  /*1790*/  FSETP.GT.FTZ.AND P1, PT, |R22|, 0.0026041700039058923721, PT ;  /* 0x3b2aaab91600780b */ /* 0x000fda0003f34200 */
[----:B------:R-:W-:-:S05]  /*17a0*/  @P1 VIADD R11, R10, 0x1 ;  /* 0x000000010a0b1836 */ /* 0x000fca0000000000 */
[----:B------:R-:W-:-:S07]  /*17b0*/  @!P1 PRMT R11, R10, 0x7610, R11 ;  /* 0x000076100a0b9816 */ /* 0x000fce000000000b */
.L_x_665:
[----:B------:R-:W-:Y:S05]  /*17c0*/  BSYNC.RECONVERGENT B0 ;  /* 0x0000000000007941 */ /* 0x000fea0003800200 */
.L_x_662:
        /* <DEDUP_REMOVED lines=15> */
.L_x_669:
[----:B------:R-:W-:-:S13]  /*18c0*/  FSETP.GT.FTZ.AND P1, PT, |R25|, 0.20833332836627960205, PT ;  /* 0x3e5555551900780b */ /* 0x000fda0003f34200 */
[C---:B------:R-:W-:Y:S02]  /*18d0*/  @!P1 VIADD R10, R11.reuse, 0x6 ;  /* 0x000000060b0a9836 */ /* 0x040fe40000000000 */
[----:B------:R-:W-:-:S05]  /*18e0*/  @P1 VIADD R11, R11, 0x7 ;  /* 0x000000070b0b1836 */ /* 0x000fca0000000000 */
[----:B------:R-:W-:Y:S01]  /*18f0*/  @P1 PRMT R10, R11, 0x7610, R10 ;  /* 0x000076100b0a1816 */ /* 0x000fe2000000000a */
[----:B------:R-:W-:Y:S06]  /*1900*/  BRA `(.L_x_670) ;  /* 0x00000000002c7947 */ /* 0x000fec0003800000 */
.L_x_668:
[----:B------:R-:W-:-:S13]  /*1910*/  FSETP.GT.FTZ.AND P1, PT, |R25|, 0.58333301544189453125, PT ;  /* 0x3f1555501900780b */ /* 0x000fda0003f34200 */
[----:B------:R-:W-:Y:S05]  /*1920*/  @P1 BRA `(.L_x_671) ;  /* 0x0000000000141947 */ /* 0x000fea0003800000 */
[----:B------:R-:W-:-:S13]  /*1930*/  FSETP.GT.FTZ.AND P1, PT, |R25|, 0.4166666865348815918, PT ;  /* 0x3ed555561900780b */ /* 0x000fda0003f34200 */
[C---:B------:R-:W-:Y:S02]  /*1940*/  @!P1 VIADD R10, R11.reuse, 0x4 ;  /* 0x000000040b0a9836 */ /* 0x040fe40000000000 */
[----:B------:R-:W-:-:S05]  /*1950*/  @P1 VIADD R11, R11, 0x5 ;  /* 0x000000050b0b1836 */ /* 0x000fca0000000000 */
[----:B------:R-:W-:Y:S01]  /*1960*/  @P1 PRMT R10, R11, 0x7610, R10 ;  /* 0x000076100b0a1816 */ /* 0x000fe2000000000a */
[----:B------:R-:W-:Y:S06]  /*1970*/  BRA `(.L_x_670) ;  /* 0x0000000000107947 */ /* 0x000fec0003800000 */
.L_x_671:
[----:B------:R-:W-:-:S13]  /*1980*/  FSETP.GT.FTZ.AND P1, PT, |R25|, 0.8333333134651184082, PT ;  /* 0x3f5555551900780b */ /* 0x000fda0003f34200 */
[C---:B------:R-:W-:Y:S02]  /*1990*/  @!P1 VIADD R10, R11.reuse, 0x2 ;  /* 0x000000020b0a9836 */ /* 0x040fe40000000000 */
[----:B------:R-:W-:-:S05]  /*19a0*/  @P1 VIADD R11, R11, 0x3 ;  /* 0x000000030b0b1836 */ /* 0x000fca0000000000 */
[----:B------:R-:W-:-:S07]  /*19b0*/  @P1 PRMT R10, R11, 0x7610, R10 ;  /* 0x000076100b0a1816 */ /* 0x000fce000000000a */
.L_x_670:
[----:B------:R-:W-:Y:S05]  /*19c0*/  BSYNC.RECONVERGENT B0 ;  /* 0x0000000000007941 */ /* 0x000fea0003800200 */
.L_x_667:
        /* <DEDUP_REMOVED lines=13> */
.L_x_674:
[----:B------:R-:W-:-:S13]  /*1aa0*/  FSETP.GT.FTZ.AND P1, PT, |R8|, 0.20833332836627960205, PT ;  /* 0x3e5555550800780b */ /* 0x000fda0003f34200 */
[C---:B------:R-:W-:Y:S02]  /*1ab0*/  @!P1 VIADD R8, R11.reuse, 0x6 ;  /* 0x000000060b089836 */ /* 0x040fe40000000000 */
[----:B------:R-:W-:-:S05]  /*1ac0*/  @P1 VIADD R11, R11, 0x7 ;  /* 0x000000070b0b1836 */ /* 0x000fca0000000000 */
[----:B------:R-:W-:Y:S01]  /*1ad0*/  @P1 PRMT R8, R11, 0x7610, R8 ;  /* 0x000076100b081816 */ /* 0x000fe20000000008 */
[----:B------:R-:W-:Y:S06]  /*1ae0*/  BRA `(.L_x_675) ;  /* 0x00000000002c7947 */ /* 0x000fec0003800000 */
.L_x_673:
[----:B------:R-:W-:-:S13]  /*1af0*/  FSETP.GT.FTZ.AND P1, PT, |R8|, 0.58333301544189453125, PT ;  /* 0x3f1555500800780b */ /* 0x000fda0003f34200 */
[----:B------:R-:W-:Y:S05]  /*1b00*/  @P1 BRA `(.L_x_676) ;  /* 0x0000000000141947 */ /* 0x000fea0003800000 */
[----:B------:R-:W-:-:S13]  /*1b10*/  FSETP.GT.FTZ.AND P1, PT, |R8|, 0.4166666865348815918, PT ;  /* 0x3ed555560800780b */ /* 0x000fda0003f34200 */
[C---:B------:R-:W-:Y:S02]  /*1b20*/  @!P1 VIADD R8, R11.reuse, 0x4 ;  /* 0x000000040b089836 */ /* 0x040fe40000000000 */
[----:B------:R-:W-:-:S05]  /*1b30*/  @P1 VIADD R11, R11, 0x5 ;  /* 0x000000050b0b1836 */ /* 0x000fca0000000000 */
[----:B------:R-:W-:Y:S01]  /*1b40*/  @P1 PRMT R8, R11, 0x7610, R8 ;  /* 0x000076100b081816 */ /* 0x000fe20000000008 */
[----:B------:R-:W-:Y:S06]  /*1b50*/  BRA `(.L_x_675) ;  /* 0x0000000000107947 */ /* 0x000fec0003800000 */
.L_x_676:
[----:B------:R-:W-:-:S13]  /*1b60*/  FSETP.GT.FTZ.AND P1, PT, |R8|, 0.8333333134651184082, PT ;  /* 0x3f5555550800780b */ /* 0x000fda0003f34200 */
[C---:B------:R-:W-:Y:S02]  /*1b70*/  @!P1 VIADD R8, R11.reuse, 0x2 ;  /* 0x000000020b089836 */ /* 0x040fe40000000000 */
[----:B------:R-:W-:-:S05]  /*1b80*/  @P1 VIADD R11, R11, 0x3 ;  /* 0x000000030b0b1836 */ /* 0x000fca0000000000 */
[----:B------:R-:W-:-:S07]  /*1b90*/  @P1 PRMT R8, R11, 0x7610, R8 ;  /* 0x000076100b081816 */ /* 0x000fce0000000008 */
.L_x_675:
[----:B------:R-:W-:Y:S05]  /*1ba0*/  BSYNC.RECONVERGENT B0 ;  /* 0x0000000000007941 */ /* 0x000fea0003800200 */
.L_x_672:
        /* <DEDUP_REMOVED lines=34> */
.L_x_678:
        /* <DEDUP_REMOVED lines=11> */
.L_x_1993:


//--------------------- .text._Z18kQuantizeBlockwiseI13__nv_bfloat16Li64ELi2ELi0ELi0EEvPfPT_S1_PhS1_ii --------------------------
	.section	.text._Z18kQuantizeBlockwiseI13__nv_bfloat16Li64ELi2ELi0ELi0EEvPfPT_S1_PhS1_ii,"ax",@progbits
	.align	128
        .global         _Z18kQuantizeBlockwiseI13__nv_bfloat16Li64ELi2ELi0ELi0EEvPfPT_S1_PhS1_ii
        .type           _Z18kQuantizeBlockwiseI13__nv_bfloat16Li64ELi2ELi0ELi0EEvPfPT_S1_PhS1_ii,@function
        .size           _Z18kQuantizeBlockwiseI13__nv_bfloat16Li64ELi2ELi0ELi0EEvPfPT_S1_PhS1_ii,(.L_x_1994 - _Z18kQuantizeBlockwiseI13__nv_bfloat16Li64ELi2ELi0ELi0EEvPfPT_S1_PhS1_ii)
        .other          _Z18kQuantizeBlockwiseI13__nv_bfloat16Li64ELi2ELi0ELi0EEvPfPT_S1_PhS1_ii,@"STO_CUDA_ENTRY STV_DEFAULT"
_Z18kQuantizeBlockwiseI13__nv_bfloat16Li64ELi2ELi0ELi0EEvPfPT_S1_PhS1_ii:
.text._Z18kQuantizeBlockwiseI13__nv_bfloat16Li64ELi2ELi0ELi0EEvPfPT_S1_PhS1_ii:
[----:B------:R-:W-:Y:S01]  /*0000*/  LDC R1, c[0x0][0x37c] ;  /* 0x0000df00ff017b82 */ /* 0x000fe20000000800 */
[----:B------:R-:W0:Y:S01]  /*0010*/  S2R R13, SR_TID.X ;  /* 0x00000000000d7919 */ /* 0x000e220000002100 */
[----:B------:R-:W1:Y:S01]  /*0020*/  LDCU UR4, c[0x0][0x370] ;  /* 0x00006e00ff0477ac */ /* 0x000e620008000800 */
[----:B------:R-:W-:Y:S01]  /*0030*/  BSSY.RECONVERGENT B0, `(.L_x_679) ;  /* 0x000005a000007945 */ /* 0x000fe20003800200 */
[----:B------:R-:W2:Y:S01]  /*0040*/  S2R R11, SR_CTAID.X ;  /* 0x00000000000b7919 */ /* 0x000ea20000002500 */
[----:B------:R-:W3:Y:S01]  /*0050*/  LDCU.64 UR10, c[0x0][0x358] ;  /* 0x00006b00ff0a77ac */ /* 0x000ee20008000a00 */
[----:B-1----:R-:W-:Y:S01]  /*0060*/  USHF.L.U32 UR4, UR4, 0x6, URZ ;  /* 0x0000000604047899 */ /* 0x002fe200080006ff */
[----:B0-----:R-:W-:Y:S01]  /*0070*/  ISETP.GT.U32.AND P0, PT, R13, 0xff, PT ;  /* 0x000000ff0d00780c */ /* 0x001fe20003f04070 */
[----:B--2---:R-:W-:-:S12]  /*0080*/  IMAD.SHL.U32 R11, R11, 0x40, RZ ;  /* 0x000000400b0b7824 */ /* 0x004fd800078e00ff */
[----:B---3--:R-:W-:Y:S05]  /*0090*/  @P0 BRA `(.L_x_680) ;  /* 0x00000004004c0947 */ /* 0x008fea0003800000 */
[----:B------:R-:W0:Y:S01]  /*00a0*/  LDC R0, c[0x0][0x360] ;  /* 0x0000d800ff007b82 */ /* 0x000e220000000800 */
[----:B------:R-:W-:Y:S01]  /*00b0*/  BSSY.RECONVERGENT B1, `(.L_x_681) ;  /* 0x0000030000017945 */ /* 0x000fe20003800200 */
[----:B0-----:R-:W0:Y:S01]  /*00c0*/  I2F.U32.RP R7, R0 ;  /* 0x0000000000077306 */ /* 0x001e220000209000 */
[----:B------:R-:W-:Y:S01]  /*00d0*/  IMAD.IADD R4, R13, 0x1, R0 ;  /* 0x000000010d047824 */ /* 0x000fe200078e0200 */
[----:B------:R-:W-:-:S04]  /*00e0*/  ISETP.NE.U32.AND P2, PT, R0, RZ, PT ;  /* 0x000000ff0000720c */ /* 0x000fc80003f45070 */
[C---:B------:R-:W-:Y:S02]  /*00f0*/  ISETP.GE.U32.AND P0, PT, R4.reuse, 0x100, PT ;  /* 0x000001000400780c */ /* 0x040fe40003f06070 */
[----:B------:R-:W-:Y:S02]  /*0100*/  VIMNMX.U32 R5, PT, PT, R4, 0x100, !PT ;  /* 0x0000010004057848 */ /* 0x000fe40007fe0000 */
[----:B------:R-:W-:-:S04]  /*0110*/  SEL R6, RZ, 0x1, P0 ;  /* 0x00000001ff067807 */ /* 0x000fc80000000000 */
[----:B------:R-:W-:Y:S01]  /*0120*/  IADD3 R5, PT, PT, R5, -R4, -R6 ;  /* 0x8000000405057210 */ /* 0x000fe20007ffe806 */
[----:B0-----:R-:W0:Y:S02]  /*0130*/  MUFU.RCP R7, R7 ;  /* 0x0000000700077308 */ /* 0x001e240000001000 */
[----:B0-----:R-:W-:-:S06]  /*0140*/  VIADD R2, R7, 0xffffffe ;  /* 0x0ffffffe07027836 */ /* 0x001fcc0000000000 */
[----:B------:R0:W1:Y:S02]  /*0150*/  F2I.FTZ.U32.TRUNC.NTZ R3, R2 ;  /* 0x0000000200037305 */ /* 0x000064000021f000 */
[----:B0-----:R-:W-:Y:S02]  /*0160*/  IMAD.MOV.U32 R2, RZ, RZ, RZ ;  /* 0x000000ffff027224 */ /* 0x001fe400078e00ff */
[----:B-1----:R-:W-:-:S04]  /*0170*/  IMAD.MOV R9, RZ, RZ, -R3 ;  /* 0x000000ffff097224 */ /* 0x002fc800078e0a03 */
[----:B------:R-:W-:-:S04]  /*0180*/  IMAD R9, R9, R0, RZ ;  /* 0x0000000009097224 */ /* 0x000fc800078e02ff */
[----:B------:R-:W-:-:S04]  /*0190*/  IMAD.HI.U32 R8, R3, R9, R2 ;  /* 0x0000000903087227 */ /* 0x000fc800078e0002 */
[----:B------:R-:W-:Y:S02]  /*01a0*/  IMAD.MOV.U32 R9, RZ, RZ, R13 ;  /* 0x000000ffff097224 */ /* 0x000fe400078e000d */
[----:B------:R-:W-:-:S04]  /*01b0*/  IMAD.HI.U32 R3, R8, R5, RZ ;  /* 0x0000000508037227 */ /* 0x000fc800078e00ff */
[----:B------:R-:W-:-:S04]  /*01c0*/  IMAD.MOV R2, RZ, RZ, -R3 ;  /* 0x000000ffff027224 */ /* 0x000fc800078e0a03 */
[----:B------:R-:W-:-:S05]  /*01d0*/  IMAD R5, R0, R2, R5 ;  /* 0x0000000200057224 */ /* 0x000fca00078e0205 */
[----:B------:R-:W-:-:S13]  /*01e0*/  ISETP.GE.U32.AND P0, PT, R5, R0, PT ;  /* 0x000000000500720c */ /* 0x000fda0003f06070 */
[----:B------:R-:W-:Y:S02]  /*01f0*/  @P0 IMAD.IADD R5, R5, 0x1, -R0 ;  /* 0x0000000105050824 */ /* 0x000fe400078e0a00 */
[----:B------:R-:W-:-:S03]  /*0200*/  @P0 VIADD R3, R3, 0x1 ;  /* 0x0000000103030836 */ /* 0x000fc60000000000 */
[----:B------:R-:W-:-:S13]  /*0210*/  ISETP.GE.U32.AND P1, PT, R5, R0, PT ;  /* 0x000000000500720c */ /* 0x000fda0003f26070 */
[----:B------:R-:W-:Y:S01]  /*0220*/  @P1 VIADD R3, R3, 0x1 ;  /* 0x0000000103031836 */ /* 0x000fe20000000000 */
[----:B------:R-:W-:-:S04]  /*0230*/  @!P2 LOP3.LUT R3, RZ, R0, RZ, 0x33, !PT ;  /* 0x00000000ff03a212 */ /* 0x000fc800078e33ff */
[----:B------:R-:W-:-:S04]  /*0240*/  IADD3 R6, PT, PT, R6, R3, RZ ;  /* 0x0000000306067210 */ /* 0x000fc80007ffe0ff */
[C---:B------:R-:W-:Y:S02]  /*0250*/  LOP3.LUT R2, R6.reuse, 0x3, RZ, 0xc0, !PT ;  /* 0x0000000306027812 */ /* 0x040fe400078ec0ff */
[----:B------:R-:W-:Y:S02]  /*0260*/  ISETP.GE.U32.AND P1, PT, R6, 0x3, PT ;  /* 0x000000030600780c */ /* 0x000fe40003f26070 */
[----:B------:R-:W-:-:S13]  /*0270*/  ISETP.NE.AND P0, PT, R2, 0x3, PT ;  /* 0x000000030200780c */ /* 0x000fda0003f05270 */
[----:B------:R-:W-:Y:S05]  /*0280*/  @!P0 BRA `(.L_x_682) ;  /* 0x0000000000488947 */ /* 0x000fea0003800000 */
[----:B------:R-:W0:Y:S01]  /*0290*/  S2UR UR6, SR_CgaCtaId ;  /* 0x00000000000679c3 */ /* 0x000e220000008800 */
[----:B------:R-:W-:Y:S01]  /*02a0*/  UMOV UR5, 0x400 ;  /* 0x0000040000057882 */ /* 0x000fe20000000000 */
[----:B------:R-:W-:Y:S01]  /*02b0*/  VIADD R6, R6, 0x1 ;  /* 0x0000000106067836 */ /* 0x000fe20000000000 */
[----:B------:R-:W-:-:S04]  /*02c0*/  UIADD3 UR5, UPT, UPT, UR5, 0xd0, URZ ;  /* 0x000000d005057890 */ /* 0x000fc8000fffe0ff */
[----:B------:R-:W-:Y:S01]  /*02d0*/  LOP3.LUT R6, R6, 0x3, RZ, 0xc0, !PT ;  /* 0x0000000306067812 */ /* 0x000fe200078ec0ff */
[----:B------:R-:W1:Y:S04]  /*02e0*/  LDC.64 R2, c[0x0][0x380] ;  /* 0x0000e000ff027b82 */ /* 0x000e680000000a00 */
[----:B------:R-:W-:Y:S02]  /*02f0*/  IMAD R9, R6, R0, R13 ;  /* 0x0000000006097224 */ /* 0x000fe400078e020d */
[----:B------:R-:W-:Y:S01]  /*0300*/  IMAD.MOV R6, RZ, RZ, -R6 ;  /* 0x000000ffff067224 */ /* 0x000fe200078e0a06 */
[----:B0-----:R-:W-:-:S06]  /*0310*/  ULEA UR5, UR6, UR5, 0x18 ;  /* 0x0000000506057291 */ /* 0x001fcc000f8ec0ff */
[C---:B------:R-:W-:Y:S01]  /*0320*/  LEA R5, R13.reuse, UR5, 0x2 ;  /* 0x000000050d057c11 */ /* 0x040fe2000f8e10ff */
[----:B-1----:R-:W-:-:S07]  /*0330*/  IMAD.WIDE.U32 R2, R13, 0x4, R2 ;  /* 0x000000040d027825 */ /* 0x002fce00078e0002 */
.L_x_683:
[----:B------:R0:W2:Y:S01]  /*0340*/  LDG.E R4, desc[UR10][R2.64] ;  /* 0x0000000a02047981 */ /* 0x0000a2000c1e1900 */
[----:B------:R-:W-:-:S05]  /*0350*/  VIADD R6, R6, 0x1 ;  /* 0x0000000106067836 */ /* 0x000fca0000000000 */
[----:B------:R-:W-:Y:S01]  /*0360*/  ISETP.NE.AND P0, PT, R6, RZ, PT ;  /* 0x000000ff0600720c */ /* 0x000fe20003f05270 */
[C---:B0-----:R-:W-:Y:S01]  /*0370*/  IMAD.WIDE.U32 R2, R0.reuse, 0x4, R2 ;  /* 0x0000000400027825 */ /* 0x041fe200078e0002 */
[----:B--2---:R0:W-:Y:S03]  /*0380*/  STS [R5], R4 ;  /* 0x0000000405007388 */ /* 0x0041e60000000800 */
[----:B0-----:R-:W-:-:S08]  /*0390*/  IMAD R5, R0, 0x4, R5 ;  /* 0x0000000400057824 */ /* 0x001fd000078e0205 */
[----:B------:R-:W-:Y:S05]  /*03a0*/  @P0 BRA `(.L_x_683) ;  /* 0xfffffffc00e40947 */ /* 0x000fea000383ffff */
.L_x_682:
[----:B------:R-:W-:Y:S05]  /*03b0*/  BSYNC.RECONVERGENT B1 ;  /* 0x0000000000017941 */ /* 0x000fea0003800200 */
.L_x_681:
[----:B------:R-:W-:Y:S05]  /*03c0*/  @!P1 BRA `(.L_x_680) ;  /* 0x0000000000809947 */ /* 0x000fea0003800000 */
[----:B------:R-:W0:Y:S01]  /*03d0*/  S2UR UR6, SR_CgaCtaId ;  /* 0x00000000000679c3 */ /* 0x000e220000008800 */
[----:B------:R-:W-:Y:S01]  /*03e0*/  UMOV UR5, 0x400 ;  /* 0x0000040000057882 */ /* 0x000fe20000000000 */
[C-C-:B------:R-:W-:Y:S01]  /*03f0*/  IMAD R19, R0.reuse, 0x2, R9.reuse ;  /* 0x0000000200137824 */ /* 0x140fe200078e0209 */
[----:B------:R-:W-:Y:S01]  /*0400*/  UIADD3 UR5, UPT, UPT, UR5, 0xd0, URZ ;  /* 0x000000d005057890 */ /* 0x000fe2000fffe0ff */
[----:B------:R-:W-:Y:S02]  /*0410*/  IMAD R21, R0, 0x3, R9 ;  /* 0x0000000300157824 */ /* 0x000fe400078e0209 */
[----:B------:R-:W-:Y:S02]  /*0420*/  IMAD.IADD R23, R9, 0x1, R0 ;  /* 0x0000000109177824 */ /* 0x000fe400078e0200 */
[----:B------:R-:W1:Y:S01]  /*0430*/  LDC.64 R2, c[0x0][0x380] ;  /* 0x0000e000ff027b82 */ /* 0x000e620000000a00 */
[----:B0-----:R-:W-:-:S06]  /*0440*/  ULEA UR5, UR6, UR5, 0x18 ;  /* 0x0000000506057291 */ /* 0x001fcc000f8ec0ff */
[----:B------:R-:W-:-:S07]  /*0450*/  LEA R25, R9, UR5, 0x2 ;  /* 0x0000000509197c11 */ /* 0x000fce000f8e10ff */
.L_x_684:
[----:B-1----:R-:W-:-:S04]  /*0460*/  IMAD.WIDE.U32 R14, R9, 0x4, R2 ;  /* 0x00000004090e7825 */ /* 0x002fc800078e0002 */
[--C-:B--2---:R-:W-:Y:S02]  /*0470*/  IMAD.WIDE.U32 R16, R23, 0x4, R2.reuse ;  /* 0x0000000417107825 */ /* 0x104fe400078e0002 */
[----:B------:R-:W2:Y:S02]  /*0480*/  LDG.E R14, desc[UR10][R14.64] ;  /* 0x0000000a0e0e7981 */ /* 0x000ea4000c1e1900 */
[--C-:B------:R-:W-:Y:S02]  /*0490*/  IMAD.WIDE.U32 R6, R19, 0x4, R2.reuse ;  /* 0x0000000413067825 */ /* 0x100fe400078e0002 */
[----:B------:R-:W3:Y:S02]  /*04a0*/  LDG.E R16, desc[UR10][R16.64] ;  /* 0x0000000a10107981 */ /* 0x000ee4000c1e1900 */
[----:B------:R-:W-:Y:S02]  /*04b0*/  IMAD.WIDE.U32 R4, R21, 0x4, R2 ;  /* 0x0000000415047825 */ /* 0x000fe400078e0002 */
[----:B------:R-:W4:Y:S04]  /*04c0*/  LDG.E R6, desc[UR10][R6.64] ;  /* 0x0000000a06067981 */ /* 0x000f28000c1e1900 */
[----:B------:R-:W5:Y:S01]  /*04d0*/  LDG.E R4, desc[UR10][R4.64] ;  /* 0x0000000a04047981 */ /* 0x000f62000c1e1900 */
[----:B------:R-:W-:-:S02]  /*04e0*/  IMAD R27, R0, 0x4, R25 ;  /* 0x00000004001b7824 */ /* 0x000fc400078e0219 */
[C-C-:B------:R-:W-:Y:S02]  /*04f0*/  IMAD R29, R0.reuse, 0x8, R25.reuse ;  /* 0x00000008001d7824 */ /* 0x140fe400078e0219 */
[C---:B------:R-:W-:Y:S01]  /*0500*/  IMAD R8, R0.reuse, 0xc, R25 ;  /* 0x0000000c00087824 */ /* 0x040fe200078e0219 */
[----:B------:R-:W-:-:S04]  /*0510*/  IADD3 R9, PT, PT, R0, R9, R0 ;  /* 0x0000000900097210 */ /* 0x000fc80007ffe000 */
[----:B------:R-:W-:-:S04]  /*0520*/  IADD3 R9, PT, PT, R0, R9, R0 ;  /* 0x0000000900097210 */ /* 0x000fc80007ffe000 */
[----:B------:R-:W-:Y:S01]  /*0530*/  ISETP.GE.U32.AND P0, PT, R9, 0x100, PT ;  /* 0x000001000900780c */ /* 0x000fe20003f06070 */
[C---:B------:R-:W-:Y:S01]  /*0540*/  IMAD R21, R0.reuse, 0x4, R21 ;  /* 0x0000000400157824 */ /* 0x040fe200078e0215 */
[C---:B------:R-:W-:Y:S01]  /*0550*/  LEA R19, R0.reuse, R19, 0x2 ;  /* 0x0000001300137211 */ /* 0x040fe200078e10ff */
[C---:B------:R-:W-:Y:S01]  /*0560*/  IMAD R23, R0.reuse, 0x4, R23 ;  /* 0x0000000400177824 */ /* 0x040fe200078e0217 */
[----:B--2---:R0:W-:Y:S04]  /*0570*/  STS [R25], R14 ;  /* 0x0000000e19007388 */ /* 0x0041e80000000800 */
[----:B---3--:R2:W-:Y:S04]  /*0580*/  STS [R27], R16 ;  /* 0x000000101b007388 */ /* 0x0085e80000000800 */
[----:B----4-:R2:W-:Y:S04]  /*0590*/  STS [R29], R6 ;  /* 0x000000061d007388 */ /* 0x0105e80000000800 */
[----:B-----5:R2:W-:Y:S01]  /*05a0*/  STS [R8], R4 ;  /* 0x0000000408007388 */ /* 0x0205e20000000800 */
[----:B0-----:R-:W-:Y:S01]  /*05b0*/  IMAD R25, R0, 0x10, R25 ;  /* 0x0000001000197824 */ /* 0x001fe200078e0219 */
[----:B------:R-:W-:Y:S06]  /*05c0*/  @!P0 BRA `(.L_x_684) ;  /* 0xfffffffc00a48947 */ /* 0x000fec000383ffff */
.L_x_680:
[----:B------:R-:W-:Y:S05]  /*05d0*/  BSYNC.RECONVERGENT B0 ;  /* 0x0000000000007941 */ /* 0x000fea0003800200 */
.L_x_679:
[----:B------:R-:W-:-:S04]  /*05e0*/  UISETP.LT.U32.AND UP0, UPT, UR4, 0x7fffffff, UPT ;  /* 0x7fffffff0400788c */ /* 0x000fc8000bf01070 */
[----:B------:R-:W-:-:S06]  /*05f0*/  USEL UR5, UR4, 0x7fffffff, UP0 ;  /* 0x7fffffff04057887 */ /* 0x000fcc0008000000 */
[----:B------:R-:W-:-:S13]  /*0600*/  ISETP.GE.AND P0, PT, R11, UR5, PT ;  /* 0x000000050b007c0c */ /* 0x000fda000bf06270 */
[----:B------:R-:W-:Y:S05]  /*0610*/  @P0 EXIT ;  /* 0x000000000000094d */ /* 0x000fea0003800000 */
[----:B------:R-:W-:Y:S01]  /*0620*/  IMAD.SHL.U32 R0, R13, 0x2, RZ ;  /* 0x000000020d007824 */ /* 0x000fe200078e00ff */
[----:B------:R-:W-:Y:S01]  /*0630*/  SHF.R.S32.HI R12, RZ, 0x1f, R11 ;  /* 0x0000001fff0c7819 */ /* 0x000fe2000001140b */
[----:B------:R-:W0:Y:S03]  /*0640*/  LDCU UR9, c[0x0][0x3ac] ;  /* 0x00007580ff0977ac */ /* 0x000e260008000800 */
[----:B------:R-:W-:Y:S01]  /*0650*/  LOP3.LUT R0, R0, 0x7c0, RZ, 0xc0, !PT ;  /* 0x000007c000007812 */ /* 0x000fe200078ec0ff */
[----:B------:R-:W1:Y:S03]  /*0660*/  LDCU.64 UR12, c[0x0][0x388] ;  /* 0x00007100ff0c77ac */ /* 0x000e660008000a00 */
[----:B------:R-:W-:Y:S01]  /*0670*/  LOP3.LUT R14, R0, 0x1f, R13, 0xf8, !PT ;  /* 0x0000001f000e7812 */ /* 0x000fe200078ef80d */
[----:B------:R-:W3:Y:S03]  /*0680*/  LDCU.64 UR14, c[0x0][0x398] ;  /* 0x00007300ff0e77ac */ /* 0x000ee60008000a00 */
[----:B------:R-:W-:-:S07]  /*0690*/  LOP3.LUT R10, R14, 0x20, RZ, 0xfc, !PT ;  /* 0x000000200e0a7812 */ /* 0x000fce00078efcff */
.L_x_687:
[----:B0-----:R-:W-:Y:S01]  /*06a0*/  IADD3 R15, PT, PT, -R11, UR9, RZ ;  /* 0x000000090b0f7c10 */ /* 0x001fe2000fffe1ff */
[----:B------:R-:W-:Y:S01]  /*06b0*/  BAR.SYNC.DEFER_BLOCKING 0x0 ;  /* 0x0000000000007b1d */ /* 0x000fe20000010000 */
[C---:B------:R-:W-:Y:S02]  /*06c0*/  IADD3 R3, P2, PT, R14.reuse, R11, RZ ;  /* 0x0000000b0e037210 */ /* 0x040fe40007f5e0ff */
[----:B------:R-:W-:Y:S02]  /*06d0*/  VIMNMX R9, PT, PT, R15, 0x40, PT ;  /* 0x000000400f097848 */ /* 0x000fe40003fe0100 */
[----:B--2---:R-:W-:Y:S01]  /*06e0*/  PRMT R4, RZ, 0x7610, R4 ;  /* 0x00007610ff047816 */ /* 0x004fe20000000004 */
[----:B------:R-:W-:Y:S01]  /*06f0*/  IMAD.X R8, RZ, RZ, R12, P2 ;  /* 0x000000ffff087224 */ /* 0x000fe200010e060c */
[-C--:B------:R-:W-:Y:S02]  /*0700*/  ISETP.GE.AND P0, PT, R14, R9.reuse, PT ;  /* 0x000000090e00720c */ /* 0x080fe40003f06270 */
[----:B------:R-:W-:-:S02]  /*0710*/  ISETP.GE.AND P1, PT, R10, R9, PT ;  /* 0x000000090a00720c */ /* 0x000fc40003f26270 */
[C---:B-1----:R-:W-:Y:S02]  /*0720*/  LEA R2, P2, R3.reuse, UR12, 0x1 ;  /* 0x0000000c03027c11 */ /* 0x042fe4000f8408ff */
[----:B------:R-:W-:Y:S02]  /*0730*/  PRMT R0, RZ, 0x7610, R0 ;  /* 0x00007610ff007816 */ /* 0x000fe40000000000 */
[----:B------:R-:W-:-:S05]  /*0740*/  LEA.HI.X R3, R3, UR13, R8, 0x1, P2 ;  /* 0x0000000d03037c11 */ /* 0x000fca00090f0c08 */
[----:B------:R-:W2:Y:S04]  /*0750*/  @!P0 LDG.E.U16.CONSTANT R4, desc[UR10][R2.64] ;  /* 0x0000000a02048981 */ /* 0x000ea8000c1e9500 */
[----:B------:R-:W4:Y:S01]  /*0760*/  @!P1 LDG.E.U16.CONSTANT R0, desc[UR10][R2.64+0x40] ;  /* 0x0000400a02009981 */ /* 0x000f22000c1e9500 */
[----:B------:R-:W0:Y:S01]  /*0770*/  S2UR UR6, SR_CgaCtaId ;  /* 0x00000000000679c3 */ /* 0x000e220000008800 */
[----:B------:R-:W-:Y:S01]  /*0780*/  UMOV UR5, 0x400 ;  /* 0x0000040000057882 */ /* 0x000fe20000000000 */
[----:B------:R-:W-:Y:S01]  /*0790*/  ISETP.GE.AND P0, PT, R15, 0x20, PT ;  /* 0x000000200f00780c */ /* 0x000fe20003f06270 */
[----:B------:R-:W1:Y:S01]  /*07a0*/  S2R R7, SR_LANEID ;  /* 0x0000000000077919 */ /* 0x000e620000000000 */
[----:B0-----:R-:W-:-:S06]  /*07b0*/  ULEA UR8, UR6, UR5, 0x18 ;  /* 0x0000000506087291 */ /* 0x001fcc000f8ec0ff */
[----:B-1----:R-:W-:-:S05]  /*07c0*/  LEA R5, R7, UR8, 0x1 ;  /* 0x0000000807057c11 */ /* 0x002fca000f8e08ff */
[----:B------:R-:W-:Y:S01]  /*07d0*/  IMAD R6, R7, 0x2, R5 ;  /* 0x0000000207067824 */ /* 0x000fe200078e0205 */
[----:B--2---:R-:W-:Y:S04]  /*07e0*/  STS.U16 [R5], R4 ;  /* 0x0000000405007388 */ /* 0x004fe80000000400 */
[----:B----4-:R-:W-:Y:S01]  /*07f0*/  STS.U16 [R5+0x40], R0 ;  /* 0x0000400005007388 */ /* 0x010fe20000000400 */
        /* <DEDUP_REMOVED lines=31> */
.L_x_685:
[----:B------:R-:W-:Y:S01]  /*09f0*/  IADD3 R3, PT, PT, R9, -0x1, RZ ;  /* 0xffffffff09037810 */ /* 0x000fe20007ffe0ff */
[C---:B------:R-:W-:Y:S01]  /*0a00*/  VIADD R0, R7.reuse, 0x2 ;  /* 0x0000000207007836 */ /* 0x040fe20000000000 */
[----:B------:R-:W-:Y:S02]  /*0a10*/  BAR.SYNC.DEFER_BLOCKING 0x0 ;  /* 0x0000000000007b1d */ /* 0x000fe40000010000 */
[----:B------:R-:W-:-:S04]  /*0a20*/  ISETP.GE.AND P0, PT, R7, R3, PT ;  /* 0x000000030700720c */ /* 0x000fc80003f06270 */
[----:B------:R-:W0:Y:S02]  /*0a30*/  SHFL.DOWN PT, R5, R2, 0x1, R3 ;  /* 0x0820000002057989 */ /* 0x000e2400000e0003 */
[----:B0-----:R-:W-:-:S07]  /*0a40*/  FSETP.GEU.FTZ.AND P1, PT, R2, R5, PT ;  /* 0x000000050200720b */ /* 0x001fce0003f3e000 */
        /* <DEDUP_REMOVED lines=21> */
.L_x_686:
[----:B------:R-:W-:Y:S01]  /*0ba0*/  ISETP.NE.AND P0, PT, R13, RZ, PT ;  /* 0x000000ff0d00720c */ /* 0x000fe20003f05270 */
[----:B------:R-:W-:Y:S01]  /*0bb0*/  UIADD3 UR7, UPT, UPT, UR5, 0xd0, URZ ;  /* 0x000000d005077890 */ /* 0x000fe2000fffe0ff */
[----:B------:R-:W-:Y:S01]  /*0bc0*/  IMAD.MOV.U32 R24, RZ, RZ, 0xbf ;  /* 0x000000bfff187424 */ /* 0x000fe200078e00ff */
[----:B------:R-:W-:Y:S01]  /*0bd0*/  UIADD3 UR5, UPT, UPT, UR5, 0x80, URZ ;  /* 0x0000008005057890 */ /* 0x000fe2000fffe0ff */
[----:B------:R-:W-:Y:S01]  /*0be0*/  IMAD.MOV.U32 R20, RZ, RZ, 0xff ;  /* 0x000000ffff147424 */ /* 0x000fe200078e00ff */
[----:B------:R-:W-:Y:S02]  /*0bf0*/  ULEA UR7, UR6, UR7, 0x18 ;  /* 0x0000000706077291 */ /* 0x000fe4000f8ec0ff */
[----:B------:R-:W-:Y:S02]  /*0c00*/  ULEA UR5, UR6, UR5, 0x18 ;  /* 0x0000000506057291 */ /* 0x000fe4000f8ec0ff */
[----:B------:R-:W-:-:S04]  /*0c10*/  UISETP.LT.U32.AND UP0, UPT, UR4, 0x7fffffff, UPT ;  /* 0x7fffffff0400788c */ /* 0x000fc8000bf01070 */
[----:B------:R-:W0:Y:S01]  /*0c20*/  @!P0 LDC.64 R2, c[0x0][0x390] ;  /* 0x0000e400ff028b82 */ /* 0x000e220000000a00 */
[----:B------:R-:W1:Y:S01]  /*0c30*/  @!P0 MUFU.RCP R0, R5 ;  /* 0x0000000500008308 */ /* 0x000e620000001000 */
[----:B------:R-:W-:Y:S01]  /*0c40*/  @!P0 SHF.R.S64 R17, R11, 0x4, R12 ;  /* 0x000000040b118819 */ /* 0x000fe2000000100c */
[----:B-1----:R-:W-:Y:S03]  /*0c50*/  @!P0 STS [UR8+0x4d0], R0 ;  /* 0x0004d000ff008988 */ /* 0x002fe60008000808 */
[----:B0-----:R-:W-:-:S04]  /*0c60*/  @!P0 IADD3 R2, P1, PT, R17, R2, RZ ;  /* 0x0000000211028210 */ /* 0x001fc80007f3e0ff */
[----:B------:R-:W-:-:S05]  /*0c70*/  @!P0 LEA.HI.X.SX32 R3, R12, R3, 0x1c, P1 ;  /* 0x000000030c038211 */ /* 0x000fca00008fe6ff */
[----:B------:R0:W-:Y:S01]  /*0c80*/  @!P0 STG.E desc[UR10][R2.64], R5 ;  /* 0x0000000502008986 */ /* 0x0001e2000c10190a */
[----:B------:R-:W-:Y:S01]  /*0c90*/  BAR.SYNC.DEFER_BLOCKING 0x0 ;  /* 0x0000000000007b1d */ /* 0x000fe20000010000 */
[----:B0-----:R-:W-:Y:S02]  /*0ca0*/  IMAD.MOV.U32 R5, RZ, RZ, 0x3f ;  /* 0x0000003fff057424 */ /* 0x001fe400078e00ff */
[----:B------:R-:W-:-:S03]  /*0cb0*/  HFMA2 R3, -RZ, RZ, 0, 7.569789886474609375e-06 ;  /* 0x0000007fff037431 */ /* 0x000fc600000001ff */
[----:B------:R-:W0:Y:S04]  /*0cc0*/  LDS R4, [UR8+0x4d0] ;  /* 0x0004d008ff047984 */ /* 0x000e280008000800 */
[----:B------:R-:W1:Y:S01]  /*0cd0*/  LDS R6, [UR8+0x2cc] ;  /* 0x0002cc08ff067984 */ /* 0x000e620008000800 */
[-C--:B0-----:R-:W-:Y:S01]  /*0ce0*/  FMUL.FTZ R15, R15, R4.reuse ;  /* 0x000000040f0f7220 */ /* 0x081fe20000410000 */
[----:B------:R-:W-:-:S04]  /*0cf0*/  FMUL.FTZ R16, R16, R4 ;  /* 0x0000000410107220 */ /* 0x000fc80000410000 */
[----:B-1----:R-:W-:-:S13]  /*0d00*/  FSETP.GT.FTZ.AND P4, PT, R15, R6, PT ;  /* 0x000000060f00720b */ /* 0x002fda0003f94000 */
[----:B------:R-:W-:Y:S02]  /*0d10*/  @!P4 IMAD.MOV.U32 R24, RZ, RZ, 0x3f ;  /* 0x0000003fff18c424 */ /* 0x000fe400078e00ff */
[----:B------:R-:W-:Y:S02]  /*0d20*/  @!P4 IMAD.MOV.U32 R20, RZ, RZ, 0x7f ;  /* 0x0000007fff14c424 */ /* 0x000fe400078e00ff */
[----:B------:R-:W-:Y:S01]  /*0d30*/  @!P4 IMAD.MOV.U32 R3, RZ, RZ, RZ ;  /* 0x000000ffff03c224 */ /* 0x000fe200078e00ff */
[----:B------:R-:W-:-:S05]  /*0d40*/  LEA R17, R24, UR7, 0x2 ;  /* 0x0000000718117c11 */ /* 0x000fca000f8e10ff */
[----:B------:R0:W1:Y:S02]  /*0d50*/  LDS R2, [R17] ;  /* 0x0000000011027984 */ /* 0x0000640000000800 */
[----:B0-----:R-:W-:Y:S02]  /*0d60*/  IMAD.MOV.U32 R17, RZ, RZ, R6 ;  /* 0x000000ffff117224 */ /* 0x001fe400078e0006 */
[----:B------:R-:W-:-:S03]  /*0d70*/  @!P4 IMAD.MOV.U32 R6, RZ, RZ, -0x40800000 ;  /* 0xbf800000ff06c424 */ /* 0x000fc600078e00ff */
[----:B------:R-:W-:-:S13]  /*0d80*/  FSETP.GT.FTZ.AND P1, PT, R16, R17, PT ;  /* 0x000000111000720b */ /* 0x000fda0003f34000 */
[----:B------:R-:W-:-:S05]  /*0d90*/  @P1 IMAD.MOV.U32 R5, RZ, RZ, 0xbf ;  /* 0x000000bfff051424 */ /* 0x000fca00078e00ff */
[----:B------:R-:W-:-:S06]  /*0da0*/  LEA R19, R5, UR7, 0x2 ;  /* 0x0000000705137c11 */ /* 0x000fcc000f8e10ff */
[----:B------:R-:W0:Y:S01]  /*0db0*/  LDS R19, [R19] ;  /* 0x0000000013137984 */ /* 0x000e220000000800 */
[----:B-1----:R-:W-:-:S13]  /*0dc0*/  FSETP.GT.FTZ.AND P5, PT, R15, R2, PT ;  /* 0x000000020f00720b */ /* 0x002fda0003fb4000 */
[C---:B------:R-:W-:Y:S01]  /*0dd0*/  @!P5 VIADD R23, R24.reuse, 0xffffffe0 ;  /* 0xffffffe01817d836 */ /* 0x040fe20000000000 */
[----:B------:R-:W-:Y:S01]  /*0de0*/  @P5 MOV R6, R2 ;  /* 0x0000000200065202 */ /* 0x000fe20000000f00 */
[----:B------:R-:W-:Y:S02]  /*0df0*/  @P5 VIADD R23, R24, 0x20 ;  /* 0x0000002018175836 */ /* 0x000fe40000000000 */
[----:B------:R-:W-:Y:S02]  /*0e00*/  @P5 IMAD.MOV.U32 R3, RZ, RZ, R24 ;  /* 0x000000ffff035224 */ /* 0x000fe400078e0018 */
[----:B------:R-:W-:Y:S01]  /*0e10*/  @P5 IMAD.MOV.U32 R24, RZ, RZ, R20 ;  /* 0x000000ffff185224 */ /* 0x000fe200078e0014 */
[----:B------:R-:W-:Y:S01]  /*0e20*/  LEA R0, R23, UR7, 0x2 ;  /* 0x0000000717007c11 */ /* 0x000fe2000f8e10ff */
[----:B------:R-:W-:Y:S02]  /*0e30*/  IMAD.MOV.U32 R20, RZ, RZ, 0x3f800000 ;  /* 0x3f800000ff147424 */ /* 0x000fe400078e00ff */
[----:B------:R-:W-:-:S03]  /*0e40*/  @!P4 IMAD.MOV.U32 R20, RZ, RZ, R17 ;  /* 0x000000ffff14c224 */ /* 0x000fc600078e0011 */
[----:B------:R-:W1:Y:S01]  /*0e50*/  LDS R0, [R0] ;  /* 0x0000000000007984 */ /* 0x000e620000000800 */
[----:B------:R-:W-:Y:S01]  /*0e60*/  @P5 IMAD.MOV.U32 R2, RZ, RZ, R20 ;  /* 0x000000ffff025224 */ /* 0x000fe200078e0014 */
[----:B0-----:R-:W-:-:S13]  /*0e70*/  FSETP.GT.FTZ.AND P3, PT, R16, R19, PT ;  /* 0x000000131000720b */ /* 0x001fda0003f74000 */
[C---:B------:R-:W-:Y:S02]  /*0e80*/  @!P3 VIADD R4, R5.reuse, 0xffffffe0 ;  /* 0xffffffe00504b836 */ /* 0x040fe40000000000 */
[----:B------:R-:W-:-:S05]  /*0e90*/  @P3 VIADD R4, R5, 0x20 ;  /* 0x0000002005043836 */ /* 0x000fca0000000000 */
[----:B------:R-:W-:-:S06]  /*0ea0*/  LEA R21, R4, UR7, 0x2 ;  /* 0x0000000704157c11 */ /* 0x000fcc000f8e10ff */
[----:B------:R-:W0:Y:S01]  /*0eb0*/  LDS R21, [R21] ;  /* 0x0000000015157984 */ /* 0x000e220000000800 */
[----:B-1----:R-:W-:-:S13]  /*0ec0*/  FSETP.GT.FTZ.AND P6, PT, R15, R0, PT ;  /* 0x000000000f00720b */ /* 0x002fda0003fd4000 */
[C---:B------:R-:W-:Y:S01]  /*0ed0*/  @!P6 IADD3 R18, PT, PT, R23.reuse, -0x10, RZ ;  /* 0xfffffff01712e810 */ /* 0x040fe20007ffe0ff */
[----:B------:R-:W-:Y:S02]  /*0ee0*/  @P6 VIADD R18, R23, 0x10 ;  /* 0x0000001017126836 */ /* 0x000fe40000000000 */
[----:B------:R-:W-:Y:S02]  /*0ef0*/  @P6 IMAD.MOV.U32 R3, RZ, RZ, R23 ;  /* 0x000000ffff036224 */ /* 0x000fe400078e0017 */
[----:B------:R-:W-:Y:S01]  /*0f00*/  @P6 IMAD.MOV.U32 R23, RZ, RZ, R24 ;  /* 0x000000ffff176224 */ /* 0x000fe200078e0018 */
[----:B------:R-:W-:Y:S01]  /*0f10*/  LEA R28, R18, UR7, 0x2 ;  /* 0x00000007121c7c11 */ /* 0x000fe2000f8e10ff */
[----:B------:R-:W-:Y:S02]  /*0f20*/  @P6 IMAD.MOV.U32 R6, RZ, RZ, R0 ;  /* 0x000000ffff066224 */ /* 0x000fe400078e0000 */
[----:B------:R-:W-:-:S03]  /*0f30*/  @P6 IMAD.MOV.U32 R0, RZ, RZ, R2 ;  /* 0x000000ffff006224 */ /* 0x000fc600078e0002 */
[----:B------:R-:W1:Y:S01]  /*0f40*/  LDS R28, [R28] ;  /* 0x000000001c1c7984 */ /* 0x000e620000000800 */
[----:B0-----:R-:W-:-:S13]  /*0f50*/  FSETP.GT.FTZ.AND P5, PT, R16, R21, PT ;  /* 0x000000151000720b */ /* 0x001fda0003fb4000 */
[C---:B------:R-:W-:Y:S01]  /*0f60*/  @!P5 VIADD R2, R4.reuse, 0xfffffff0 ;  /* 0xfffffff00402d836 */ /* 0x040fe20000000000 */
[----:B------:R-:W-:Y:S02]  /*0f70*/  @P5 IADD3 R2, PT, PT, R4, 0x10, RZ ;  /* 0x0000001004025810 */ /* 0x000fe40007ffe0ff */
[----:B-1----:R-:W-:-:S13]  /*0f80*/  FSETP.GT.FTZ.AND P2, PT, R15, R28, PT ;  /* 0x0000001c0f00720b */ /* 0x002fda0003f54000 */
[C---:B------:R-:W-:Y:S02]  /*0f90*/  @!P2 VIADD R26, R18.reuse, 0xfffffff8 ;  /* 0xfffffff8121aa836 */ /* 0x040fe40000000000 */
[----:B------:R-:W-:Y:S02]  /*0fa0*/  @P2 VIADD R26, R18, 0x8 ;  /* 0x00000008121a2836 */ /* 0x000fe40000000000 */
[----:B------:R-:W-:Y:S02]  /*0fb0*/  @P2 IMAD.MOV.U32 R3, RZ, RZ, R18 ;  /* 0x000000ffff032224 */ /* 0x000fe400078e0012 */
[----:B------:R-:W-:Y:S01]  /*0fc0*/  @P2 IMAD.MOV.U32 R18, RZ, RZ, R23 ;  /* 0x000000ffff122224 */ /* 0x000fe200078e0017 */
[----:B------:R-:W-:Y:S01]  /*0fd0*/  LEA R22, R26, UR7, 0x2 ;  /* 0x000000071a167c11 */ /* 0x000fe2000f8e10ff */
[----:B------:R-:W-:Y:S01]  /*0fe0*/  @P2 IMAD.MOV.U32 R6, RZ, RZ, R28 ;  /* 0x000000ffff062224 */ /* 0x000fe200078e001c */
[----:B------:R-:W-:Y:S01]  /*0ff0*/  LEA R23, R2, UR7, 0x2 ;  /* 0x0000000702177c11 */ /* 0x000fe2000f8e10ff */
[----:B------:R-:W-:-:S03]  /*1000*/  @P2 IMAD.MOV.U32 R28, RZ, RZ, R0 ;  /* 0x000000ffff1c2224 */ /* 0x000fc600078e0000 */
[----:B------:R-:W0:Y:S04]  /*1010*/  LDS R22, [R22] ;  /* 0x0000000016167984 */ /* 0x000e280000000800 */
[----:B------:R-:W1:Y:S01]  /*1020*/  LDS R23, [R23] ;  /* 0x0000000017177984 */ /* 0x000e620000000800 */
[----:B0-----:R-:W-:Y:S02]  /*1030*/  FSETP.GT.FTZ.AND P4, PT, R15, R22, PT ;  /* 0x000000160f00720b */ /* 0x001fe40003f94000 */
[----:B-1----:R-:W-:-:S11]  /*1040*/  FSETP.GT.FTZ.AND P2, PT, R16, R23, PT ;  /* 0x000000171000720b */ /* 0x002fd60003f54000 */
[C---:B------:R-:W-:Y:S01]  /*1050*/  @!P4 VIADD R20, R26.reuse, 0xfffffffc ;  /* 0xfffffffc1a14c836 */ /* 0x040fe20000000000 */
[----:B------:R-:W-:Y:S01]  /*1060*/  @P4 MOV R6, R22 ;  /* 0x0000001600064202 */ /* 0x000fe20000000f00 */
[----:B------:R-:W-:Y:S02]  /*1070*/  @P4 VIADD R20, R26, 0x4 ;  /* 0x000000041a144836 */ /* 0x000fe40000000000 */
[----:B------:R-:W-:Y:S02]  /*1080*/  @P4 IMAD.MOV.U32 R3, RZ, RZ, R26 ;  /* 0x000000ffff034224 */ /* 0x000fe400078e001a */
[----:B------:R-:W-:Y:S01]  /*1090*/  @P4 IMAD.MOV.U32 R26, RZ, RZ, R18 ;  /* 0x000000ffff1a4224 */ /* 0x000fe200078e0012 */
[----:B------:R-:W-:Y:S01]  /*10a0*/  LEA R24, R20, UR7, 0x2 ;  /* 0x0000000714187c11 */ /* 0x000fe2000f8e10ff */
[C---:B------:R-:W-:Y:S02]  /*10b0*/  @!P2 VIADD R25, R2.reuse, 0xfffffff8 ;  /* 0xfffffff80219a836 */ /* 0x040fe40000000000 */
[----:B------:R-:W-:-:S02]  /*10c0*/  @P2 VIADD R25, R2, 0x8 ;  /* 0x0000000802192836 */ /* 0x000fc40000000000 */
[----:B------:R-:W-:Y:S01]  /*10d0*/  @P4 IMAD.MOV.U32 R22, RZ, RZ, R28 ;  /* 0x000000ffff164224 */ /* 0x000fe200078e001c */
[----:B------:R-:W0:Y:S02]  /*10e0*/  LDS R24, [R24] ;  /* 0x0000000018187984 */ /* 0x000e240000000800 */
[----:B------:R-:W-:-:S06]  /*10f0*/  LEA R27, R25, UR7, 0x2 ;  /* 0x00000007191b7c11 */ /* 0x000fcc000f8e10ff */
[----:B------:R-:W-:Y:S01]  /*1100*/  LDS R27, [R27] ;  /* 0x000000001b1b7984 */ /* 0x000fe20000000800 */
[----:B0-----:R-:W-:-:S13]  /*1110*/  FSETP.GT.FTZ.AND P6, PT, R15, R24, PT ;  /* 0x000000180f00720b */ /* 0x001fda0003fd4000 */
[C---:B------:R-:W-:Y:S02]  /*1120*/  @!P6 VIADD R0, R20.reuse, 0xfffffffe ;  /* 0xfffffffe1400e836 */ /* 0x040fe40000000000 */
[----:B------:R-:W-:Y:S02]  /*1130*/  @P6 VIADD R0, R20, 0x2 ;  /* 0x0000000214006836 */ /* 0x000fe40000000000 */
[----:B------:R-:W-:Y:S02]  /*1140*/  @P6 IMAD.MOV.U32 R6, RZ, RZ, R24 ;  /* 0x000000ffff066224 */ /* 0x000fe400078e0018 */
[----:B------:R-:W-:Y:S01]  /*1150*/  @P6 IMAD.MOV.U32 R3, RZ, RZ, R20 ;  /* 0x000000ffff036224 */ /* 0x000fe200078e0014 */
[----:B------:R-:W-:Y:S01]  /*1160*/  LEA R18, R0, UR7, 0x2 ;  /* 0x0000000700127c11 */ /* 0x000fe2000f8e10ff */
[----:B------:R-:W-:Y:S02]  /*1170*/  @P6 IMAD.MOV.U32 R24, RZ, RZ, R22 ;  /* 0x000000ffff186224 */ /* 0x000fe400078e0016 */
[----:B------:R-:W-:-:S03]  /*1180*/  @P6 IMAD.MOV.U32 R20, RZ, RZ, R26 ;  /* 0x000000ffff146224 */ /* 0x000fc600078e001a */
[----:B------:R-:W0:Y:S02]  /*1190*/  LDS R18, [R18] ;  /* 0x0000000012127984 */ /* 0x000e240000000800 */
[----:B0-----:R-:W-:-:S13]  /*11a0*/  FSETP.GT.FTZ.AND P4, PT, R15, R18, PT ;  /* 0x000000120f00720b */ /* 0x001fda0003f94000 */
[C---:B------:R-:W-:Y:S02]  /*11b0*/  @!P4 VIADD R22, R0.reuse, 0xffffffff ;  /* 0xffffffff0016c836 */ /* 0x040fe40000000000 */
[----:B------:R-:W-:Y:S01]  /*11c0*/  @P4 IMAD.MOV.U32 R6, RZ, RZ, R18 ;  /* 0x000000ffff064224 */ /* 0x000fe200078e0012 */
[----:B------:R-:W-:Y:S01]  /*11d0*/  @P4 MOV R18, R24 ;  /* 0x0000001800124202 */ /* 0x000fe20000000f00 */
[----:B------:R-:W-:Y:S02]  /*11e0*/  @P4 IMAD.MOV.U32 R3, RZ, RZ, R0 ;  /* 0x000000ffff034224 */ /* 0x000fe400078e0000 */
[----:B------:R-:W-:Y:S02]  /*11f0*/  @P4 VIADD R22, R0, 0x1 ;  /* 0x0000000100164836 */ /* 0x000fe40000000000 */
[----:B------:R-:W-:Y:S01]  /*1200*/  @P4 IMAD.MOV.U32 R0, RZ, RZ, R20 ;  /* 0x000000ffff004224 */ /* 0x000fe200078e0014 */
[----:B------:R-:W-:Y:S01]  /*1210*/  FSETP.GT.FTZ.AND P4, PT, R16, R27, PT ;  /* 0x0000001b1000720b */ /* 0x000fe20003f94000 */
[----:B------:R-:W-:Y:S01]  /*1220*/  IMAD.MOV.U32 R20, RZ, RZ, -0x40800000 ;  /* 0xbf800000ff147424 */ /* 0x000fe200078e00ff */
[----:B------:R-:W-:Y:S01]  /*1230*/  LEA R26, R22, UR7, 0x2 ;  /* 0x00000007161a7c11 */ /* 0x000fe2000f8e10ff */
[----:B------:R-:W-:-:S02]  /*1240*/  @P1 IMAD.MOV.U32 R20, RZ, RZ, R17 ;  /* 0x000000ffff141224 */ /* 0x000fc400078e0011 */
[----:B------:R-:W-:Y:S02]  /*1250*/  @P1 IMAD.MOV.U32 R17, RZ, RZ, 0x3f800000 ;  /* 0x3f800000ff111424 */ /* 0x000fe400078e00ff */
[----:B------:R-:W-:Y:S01]  /*1260*/  @P3 IMAD.MOV.U32 R20, RZ, RZ, R19 ;  /* 0x000000ffff143224 */ /* 0x000fe200078e0013 */
[----:B------:R-:W-:Y:S01]  /*1270*/  @P5 MOV R20, R21 ;  /* 0x0000001500145202 */ /* 0x000fe20000000f00 */
[----:B------:R-:W-:Y:S01]  /*1280*/  IMAD.MOV.U32 R24, RZ, RZ, 0x7f ;  /* 0x0000007fff187424 */ /* 0x000fe200078e00ff */
[----:B------:R-:W-:Y:S01]  /*1290*/  @P3 MOV R19, R17 ;  /* 0x0000001100133202 */ /* 0x000fe20000000f00 */
[----:B------:R-:W-:Y:S01]  /*12a0*/  @P1 IMAD.MOV.U32 R24, RZ, RZ, 0xff ;  /* 0x000000ffff181424 */ /* 0x000fe200078e00ff */
[----:B------:R-:W-:Y:S01]  /*12b0*/  LDS R26, [R26] ;  /* 0x000000001a1a7984 */ /* 0x000fe20000000800 */
[----:B------:R-:W-:Y:S02]  /*12c0*/  IMAD.MOV.U32 R17, RZ, RZ, RZ ;  /* 0x000000ffff117224 */ /* 0x000fe400078e00ff */
[----:B------:R-:W-:-:S02]  /*12d0*/  @P1 IMAD.MOV.U32 R17, RZ, RZ, 0x7f ;  /* 0x0000007fff111424 */ /* 0x000fc400078e00ff */
[----:B------:R-:W-:Y:S02]  /*12e0*/  @P3 IMAD.MOV.U32 R17, RZ, RZ, R5 ;  /* 0x000000ffff113224 */ /* 0x000fe400078e0005 */
[----:B------:R-:W-:Y:S02]  /*12f0*/  @P3 IMAD.MOV.U32 R5, RZ, RZ, R24 ;  /* 0x000000ffff053224 */ /* 0x000fe400078e0018 */
[C---:B------:R-:W-:Y:S02]  /*1300*/  @!P4 VIADD R24, R25.reuse, 0xfffffffc ;  /* 0xfffffffc1918c836 */ /* 0x040fe40000000000 */
[----:B------:R-:W-:Y:S02]  /*1310*/  @P4 VIADD R24, R25, 0x4 ;  /* 0x0000000419184836 */ /* 0x000fe40000000000 */
[----:B------:R-:W-:Y:S02]  /*1320*/  @P5 IMAD.MOV.U32 R21, RZ, RZ, R19 ;  /* 0x000000ffff155224 */ /* 0x000fe400078e0013 */
[----:B------:R-:W-:Y:S01]  /*1330*/  @P5 IMAD.MOV.U32 R17, RZ, RZ, R4 ;  /* 0x000000ffff115224 */ /* 0x000fe200078e0004 */
[----:B------:R-:W-:Y:S01]  /*1340*/  LEA R19, R24, UR7, 0x2 ;  /* 0x0000000718137c11 */ /* 0x000fe2000f8e10ff */
[----:B------:R-:W-:-:S02]  /*1350*/  @P5 IMAD.MOV.U32 R4, RZ, RZ, R5 ;  /* 0x000000ffff045224 */ /* 0x000fc400078e0005 */
[----:B------:R-:W-:Y:S02]  /*1360*/  @P2 IMAD.MOV.U32 R20, RZ, RZ, R23 ;  /* 0x000000ffff142224 */ /* 0x000fe400078e0017 */
[----:B------:R-:W-:Y:S01]  /*1370*/  @P2 IMAD.MOV.U32 R23, RZ, RZ, R21 ;  /* 0x000000ffff172224 */ /* 0x000fe200078e0015 */
[----:B------:R-:W0:Y:S01]  /*1380*/  LDS R19, [R19] ;  /* 0x0000000013137984 */ /* 0x000e220000000800 */
[----:B------:R-:W-:Y:S01]  /*1390*/  @P2 IMAD.MOV.U32 R17, RZ, RZ, R2 ;  /* 0x000000ffff112224 */ /* 0x000fe200078e0002 */
[----:B------:R-:W-:Y:S01]  /*13a0*/  @P2 MOV R2, R4 ;  /* 0x0000000400022202 */ /* 0x000fe20000000f00 */
[----:B------:R-:W-:Y:S02]  /*13b0*/  @P4 IMAD.MOV.U32 R20, RZ, RZ, R27 ;  /* 0x000000ffff144224 */ /* 0x000fe400078e001b */
[----:B------:R-:W-:Y:S02]  /*13c0*/  @P4 IMAD.MOV.U32 R27, RZ, RZ, R23 ;  /* 0x000000ffff1b4224 */ /* 0x000fe400078e0017 */
[----:B------:R-:W-:-:S02]  /*13d0*/  @P4 IMAD.MOV.U32 R17, RZ, RZ, R25 ;  /* 0x000000ffff114224 */ /* 0x000fc400078e0019 */
[----:B------:R-:W-:Y:S02]  /*13e0*/  @P4 IMAD.MOV.U32 R25, RZ, RZ, R2 ;  /* 0x000000ffff194224 */ /* 0x000fe400078e0002 */
[----:B------:R-:W-:Y:S01]  /*13f0*/  LDS R2, [UR8+0x4cc] ;  /* 0x0004cc08ff027984 */ /* 0x000fe20008000800 */
[----:B0-----:R-:W-:-:S13]  /*1400*/  FSETP.GT.FTZ.AND P1, PT, R16, R19, PT ;  /* 0x000000131000720b */ /* 0x001fda0003f34000 */
[C---:B------:R-:W-:Y:S01]  /*1410*/  @!P1 VIADD R5, R24.reuse, 0xfffffffe ;  /* 0xfffffffe18059836 */ /* 0x040fe20000000000 */
[----:B------:R-:W-:Y:S01]  /*1420*/  @P1 MOV R17, R24 ;  /* 0x0000001800111202 */ /* 0x000fe20000000f00 */
[----:B------:R-:W-:Y:S02]  /*1430*/  @P1 VIADD R5, R24, 0x2 ;  /* 0x0000000218051836 */ /* 0x000fe40000000000 */
[----:B------:R-:W-:Y:S02]  /*1440*/  @P1 IMAD.MOV.U32 R24, RZ, RZ, R25 ;  /* 0x000000ffff181224 */ /* 0x000fe400078e0019 */
[----:B------:R-:W-:Y:S01]  /*1450*/  LDS R25, [UR8+0xd0] ;  /* 0x0000d008ff197984 */ /* 0x000fe20008000800 */
[----:B------:R-:W-:Y:S01]  /*1460*/  LEA R21, R5, UR7, 0x2 ;  /* 0x0000000705157c11 */ /* 0x000fe2000f8e10ff */
[----:B------:R-:W-:Y:S02]  /*1470*/  @P1 IMAD.MOV.U32 R20, RZ, RZ, R19 ;  /* 0x000000ffff141224 */ /* 0x000fe400078e0013 */
[----:B------:R-:W-:Y:S01]  /*1480*/  @P1 IMAD.MOV.U32 R19, RZ, RZ, R27 ;  /* 0x000000ffff131224 */ /* 0x000fe200078e001b */
[----:B------:R-:W-:-:S02]  /*1490*/  FSETP.GT.FTZ.AND P1, PT, R15, R26, PT ;  /* 0x0000001a0f00720b */ /* 0x000fc40003f34000 */
[----:B------:R-:W0:Y:S11]  /*14a0*/  LDS R21, [R21] ;  /* 0x0000000015157984 */ /* 0x000e360000000800 */
[----:B------:R-:W-:-:S02]  /*14b0*/  @!P1 ISETP.NE.AND P4, PT, R3, RZ, PT ;  /* 0x000000ff0300920c */ /* 0x000fc40003f85270 */
[----:B0-----:R-:W-:-:S13]  /*14c0*/  FSETP.GT.FTZ.AND P3, PT, R16, R21, PT ;  /* 0x000000151000720b */ /* 0x001fda0003f74000 */
[C---:B------:R-:W-:Y:S02]  /*14d0*/  @!P3 VIADD R4, R5.reuse, 0xffffffff ;  /* 0xffffffff0504b836 */ /* 0x040fe40000000000 */
[----:B------:R-:W-:Y:S02]  /*14e0*/  @P3 VIADD R4, R5, 0x1 ;  /* 0x0000000105043836 */ /* 0x000fe40000000000 */
[----:B------:R-:W-:Y:S02]  /*14f0*/  @P3 IMAD.MOV.U32 R20, RZ, RZ, R21 ;  /* 0x000000ffff143224 */ /* 0x000fe400078e0015 */
[----:B------:R-:W-:Y:S01]  /*1500*/  @P3 IMAD.MOV.U32 R17, RZ, RZ, R5 ;  /* 0x000000ffff113224 */ /* 0x000fe200078e0005 */
[----:B------:R-:W-:Y:S01]  /*1510*/  LEA R23, R4, UR7, 0x2 ;  /* 0x0000000704177c11 */ /* 0x000fe2000f8e10ff */
[----:B------:R-:W-:Y:S02]  /*1520*/  @P3 IMAD.MOV.U32 R21, RZ, RZ, R19 ;  /* 0x000000ffff153224 */ /* 0x000fe400078e0013 */
[----:B------:R-:W-:Y:S01]  /*1530*/  @P3 IMAD.MOV.U32 R5, RZ, RZ, R24 ;  /* 0x000000ffff053224 */ /* 0x000fe200078e0018 */
[----:B------:R-:W-:-:S02]  /*1540*/  @P1 ISETP.NE.AND P3, PT, R0, 0xff, PT ;  /* 0x000000ff0000180c */ /* 0x000fc40003f65270 */
[----:B------:R-:W0:Y:S01]  /*1550*/  LDS R23, [R23] ;  /* 0x0000000017177984 */ /* 0x000e220000000800 */
[----:B------:R-:W-:Y:S01]  /*1560*/  BAR.SYNC.DEFER_BLOCKING 0x0 ;  /* 0x0000000000007b1d */ /* 0x000fe20000010000 */
[----:B------:R-:W-:Y:S02]  /*1570*/  ISETP.NE.AND P5, PT, R17, RZ, PT ;  /* 0x000000ff1100720c */ /* 0x000fe40003fa5270 */
[----:B------:R-:W-:Y:S02]  /*1580*/  @P1 FSEL R19, R2, R18, !P3 ;  /* 0x0000001202131208 */ /* 0x000fe40005800000 */
[----:B------:R-:W-:Y:S02]  /*1590*/  ISETP.NE.AND P3, PT, R5, 0xff, PT ;  /* 0x000000ff0500780c */ /* 0x000fe40003f65270 */
[C---:B------:R-:W-:Y:S01]  /*15a0*/  FSEL R20, R25.reuse, R20, !P5 ;  /* 0x0000001419147208 */ /* 0x040fe20006800000 */
[----:B------:R-:W-:Y:S01]  /*15b0*/  @P1 FADD.FTZ R19, R26, R19 ;  /* 0x000000131a131221 */ /* 0x000fe20000010000 */
[----:B------:R-:W-:-:S02]  /*15c0*/  @!P1 FSEL R25, R25, R6, !P4 ;  /* 0x0000000619199208 */ /* 0x000fc40006000000 */
[----:B------:R-:W-:-:S03]  /*15d0*/  FSEL R2, R2, R21, !P3 ;  /* 0x0000001502027208 */ /* 0x000fc60005800000 */
[----:B------:R-:W-:Y:S01]  /*15e0*/  @!P1 FADD.FTZ R25, R26, R25 ;  /* 0x000000191a199221 */ /* 0x000fe20000010000 */
[----:B0-----:R-:W-:-:S13]  /*15f0*/  FSETP.GT.FTZ.AND P2, PT, R16, R23, PT ;  /* 0x000000171000720b */ /* 0x001fda0003f54000 */
[C---:B------:R-:W-:Y:S01]  /*1600*/  @!P2 FADD.FTZ R6, R23.reuse, R20 ;  /* 0x000000141706a221 */ /* 0x040fe20000010000 */
[----:B------:R-:W-:Y:S01]  /*1610*/  @P2 FADD.FTZ R23, R23, R2 ;  /* 0x0000000217172221 */ /* 0x000fe20000010000 */
[----:B------:R-:W-:Y:S02]  /*1620*/  @P1 FMUL.FTZ R2, R19, 0.5 ;  /* 0x3f00000013021820 */ /* 0x000fe40000410000 */
[----:B------:R-:W-:Y:S01]  /*1630*/  @!P2 FMUL.FTZ R19, R6, 0.5 ;  /* 0x3f0000000613a820 */ /* 0x000fe20000410000 */
[----:B------:R-:W-:Y:S01]  /*1640*/  @!P1 FMUL.FTZ R6, R25, 0.5 ;  /* 0x3f00000019069820 */ /* 0x000fe20000410000 */
[----:B------:R-:W-:Y:S01]  /*1650*/  @P2 FMUL.FTZ R23, R23, 0.5 ;  /* 0x3f00000017172820 */ /* 0x000fe20000410000 */
[----:B------:R-:W-:Y:S01]  /*1660*/  @P1 FSETP.GEU.FTZ.AND P3, PT, R2, R15, PT ;  /* 0x0000000f0200120b */ /* 0x000fe20003f7e000 */
[----:B------:R-:W-:Y:S01]  /*1670*/  IMAD.IADD R2, R14, 0x1, R11 ;  /* 0x000000010e027824 */ /* 0x000fe200078e020b */
[----:B------:R-:W-:Y:S02]  /*1680*/  @!P2 FSETP.GEU.FTZ.AND P5, PT, R16, R19, PT ;  /* 0x000000131000a20b */ /* 0x000fe40003fbe000 */
[----:B------:R-:W-:-:S02]  /*1690*/  @!P1 FSETP.GEU.FTZ.AND P4, PT, R15, R6, PT ;  /* 0x000000060f00920b */ /* 0x000fc40003f9e000 */
[----:B------:R-:W-:Y:S02]  /*16a0*/  @P2 FSETP.GEU.FTZ.AND P6, PT, R23, R16, PT ;  /* 0x000000101700220b */ /* 0x000fe40003fde000 */
[----:B------:R-:W-:Y:S02]  /*16b0*/  @!P2 SEL R17, R17, R4, !P5 ;  /* 0x000000041111a207 */ /* 0x000fe40006800000 */
[----:B------:R-:W-:Y:S02]  /*16c0*/  @P1 SEL R0, R0, R22, !P3 ;  /* 0x0000001600001207 */ /* 0x000fe40005800000 */
[----:B------:R-:W-:Y:S02]  /*16d0*/  @P2 SEL R17, R5, R4, !P6 ;  /* 0x0000000405112207 */ /* 0x000fe40007000000 */
[----:B------:R-:W-:Y:S02]  /*16e0*/  @!P1 SEL R0, R3, R22, !P4 ;  /* 0x0000001603009207 */ /* 0x000fe40006000000 */
[----:B------:R-:W-:-:S02]  /*16f0*/  LEA R4, R7, UR5, 0x1 ;  /* 0x0000000507047c11 */ /* 0x000fc4000f8e08ff */
[----:B------:R-:W-:Y:S02]  /*1700*/  PRMT R17, R17, 0x7604, R0 ;  /* 0x0000760411117816 */ /* 0x000fe40000000000 */
[----:B---3--:R-:W-:-:S03]  /*1710*/  IADD3 R2, P2, PT, R2, UR14, RZ ;  /* 0x0000000e02027c10 */ /* 0x008fc6000ff5e0ff */
[----:B------:R-:W-:Y:S01]  /*1720*/  STS.U16 [R4], R17 ;  /* 0x0000001104007388 */ /* 0x000fe20000000400 */
[----:B------:R-:W-:-:S03]  /*1730*/  NOP ;  /* 0x0000000000007918 */ /* 0x000fc60000000000 */
[----:B------:R-:W-:Y:S04]  /*1740*/  LDS.U8 R5, [R7+UR5] ;  /* 0x0000000507057984 */ /* 0x000fe80008000000 */
[----:B------:R-:W-:Y:S01]  /*1750*/  LDS.U8 R15, [R7+UR5+0x20] ;  /* 0x00002005070f7984 */ /* 0x000fe20008000000 */
[----:B------:R-:W-:-:S03]  /*1760*/  USEL UR5, UR4, 0x7fffffff, UP0 ;  /* 0x7fffffff04057887 */ /* 0x000fc60008000000 */
[----:B------:R-:W-:Y:S01]  /*1770*/  @!P0 STS [UR8+0xc0], R9 ;  /* 0x0000c009ff008988 */ /* 0x000fe20008000808 */
[----:B------:R-:W-:Y:S06]  /*1780*/  BAR.SYNC.DEFER_BLOCKING 0x0 ;  /* 0x0000000000007b1d */ /* 0x000fec0000010000 */
[----:B------:R-:W0:Y:S02]  /*1790*/  LDS R3, [UR8+0xc0] ;  /* 0x0000c008ff037984 */ /* 0x000e240008000800 */
[-C--:B0-----:R-:W-:Y:S02]  /*17a0*/  ISETP.GE.AND P1, PT, R10, R3.reuse, PT ;  /* 0x000000030a00720c */ /* 0x081fe40003f26270 */
[----:B------:R-:W-:-:S02]  /*17b0*/  ISETP.GE.AND P0, PT, R14, R3, PT ;  /* 0x000000030e00720c */ /* 0x000fc40003f06270 */
[----:B------:R-:W-:-:S09]  /*17c0*/  IADD3.X R3, PT, PT, R8, UR15, RZ, P2, !PT ;  /* 0x0000000f08037c10 */ /* 0x000fd200097fe4ff */
[----:B------:R4:W-:Y:S01]  /*17d0*/  @!P1 STG.E.U8 desc[UR10][R2.64+0x20], R15 ;  /* 0x0000200f02009986 */ /* 0x0009e2000c10110a */
[----:B------:R-:W-:-:S03]  /*17e0*/  IADD3 R11, P1, PT, R11, UR4, RZ ;  /* 0x000000040b0b7c10 */ /* 0x000fc6000ff3e0ff */
[----:B------:R4:W-:Y:S01]  /*17f0*/  @!P0 STG.E.U8 desc[UR10][R2.64], R5 ;  /* 0x0000000502008986 */ /* 0x0009e2000c10110a */
[----:B------:R-:W-:Y:S01]  /*1800*/  ISETP.GE.U32.AND P0, PT, R11, UR5, PT ;  /* 0x000000050b007c0c */ /* 0x000fe2000bf06070 */
[----:B------:R-:W-:-:S05]  /*1810*/  IMAD.X R12, RZ, RZ, R12, P1 ;  /* 0x000000ffff0c7224 */ /* 0x000fca00008e060c */
[----:B------:R-:W-:-:S13]  /*1820*/  ISETP.GE.AND.EX P0, PT, R12, RZ, PT, P0 ;  /* 0x000000ff0c00720c */ /* 0x000fda0003f06300 */
[----:B----4-:R-:W-:Y:S05]  /*1830*/  @!P0 BRA `(.L_x_687) ;  /* 0xffffffec00988947 */ /* 0x010fea000383ffff */
[----:B------:R-:W-:Y:S05]  /*1840*/  EXIT ;  /* 0x000000000000794d */ /* 0x000fea0003800000 */
.L_x_688:
        /* <DEDUP_REMOVED lines=11> */
.L_x_1994:


//--------------------- .text._Z18kQuantizeBlockwiseI13__nv_bfloat16Li128ELi2ELi0ELi0EEvPfPT_S1_PhS1_ii --------------------------
	.section	.text._Z18kQuantizeBlockwiseI13__nv_bfloat16Li128ELi2ELi0ELi0EEvPfPT_S1_PhS1_ii,"ax",@progbits
	.align	128
        .global         _Z18kQuantizeBlockwiseI13__nv_bfloat16Li128ELi2ELi0ELi0EEvPfPT_S1_PhS1_ii
        .type           _Z18kQuantizeBlockwiseI13__nv_bfloat16Li128ELi2ELi0ELi0EEvPfPT_S1_PhS1_ii,@function
        .size           _Z18kQuantizeBlockwiseI13__nv_bfloat16Li128ELi2ELi0ELi0EEvPfPT_S1_PhS1_ii,(.L_x_1995 - _Z18kQuantizeBlockwiseI13__nv_bfloat16Li128ELi2ELi0ELi0EEvPfPT_S1_PhS1_ii)
        .other          _Z18kQuantizeBlockwiseI13__nv_bfloat16Li128ELi2ELi0ELi0EEvPfPT_S1_PhS1_ii,@"STO_CUDA_ENTRY STV_DEFAULT"
_Z18kQuantizeBlockwiseI13__nv_bfloat16Li128ELi2ELi0ELi0EEvPfPT_S1_PhS1_ii:
.text._Z18kQuantizeBlockwiseI13__nv_bfloat16Li128ELi2ELi0ELi0EEvPfPT_S1_PhS1_ii:
[----:B------:R-:W-:Y:S01]  /*0000*/  LDC R1, c[0x0][0x37c] ;  /* 0x0000df00ff017b82 */ /* 0x000fe20000000800 */
[----:B------:R-:W0:Y:S07]  /*0010*/  S2R R0, SR_TID.X ;  /* 0x0000000000007919 */ /* 0x000e2e0000002100 */
[----:B------:R-:W1:Y:S01]  /*0020*/  S2UR UR5, SR_CTAID.X ;  /* 0x00000000000579c3 */ /* 0x000e620000002500 */
[----:B------:R-:W2:Y:S01]  /*0030*/  LDCU UR4, c[0x0][0x370] ;  /* 0x00006e00ff0477ac */ /* 0x000ea20008000800 */
[----:B------:R-:W-:Y:S01]  /*0040*/  BSSY.RECONVERGENT B0, `(.L_x_689) ;  /* 0x0000059000007945 */ /* 0x000fe20003800200 */
[----:B------:R-:W3:Y:S01]  /*0050*/  LDCU.64 UR12, c[0x0][0x358] ;  /* 0x00006b00ff0c77ac */ /* 0x000ee20008000a00 */
[----:B--2---:R-:W-:-:S02]  /*0060*/  USHF.L.U32 UR4, UR4, 0x7, URZ ;  /* 0x0000000704047899 */ /* 0x004fc400080006ff */
[----:B-1----:R-:W-:Y:S01]  /*0070*/  USHF.L.U32 UR5, UR5, 0x7, URZ ;  /* 0x0000000705057899 */ /* 0x002fe200080006ff */
[----:B0-----:R-:W-:-:S13]  /*0080*/  ISETP.GT.U32.AND P0, PT, R0, 0xff, PT ;  /* 0x000000ff0000780c */ /* 0x001fda0003f04070 */
[----:B---3--:R-:W-:Y:S05]  /*0090*/  @P0 BRA `(.L_x_690) ;  /* 0x00000004004c0947 */ /* 0x008fea0003800000 */
[----:B------:R-:W0:Y:S01]  /*00a0*/  LDC R3, c[0x0][0x360] ;  /* 0x0000d800ff037b82 */ /* 0x000e220000000800 */
[----:B------:R-:W-:Y:S01]  /*00b0*/  BSSY.RECONVERGENT B1, `(.L_x_691) ;  /* 0x0000030000017945 */ /* 0x000fe20003800200 */
[----:B0-----:R-:W0:Y:S01]  /*00c0*/  I2F.U32.RP R8, R3 ;  /* 0x0000000300087306 */ /* 0x001e220000209000 */
[----:B------:R-:W-:Y:S01]  /*00d0*/  IMAD.IADD R2, R0, 0x1, R3 ;  /* 0x0000000100027824 */ /* 0x000fe200078e0203 */
[----:B------:R-:W-:-:S04]  /*00e0*/  ISETP.NE.U32.AND P2, PT, R3, RZ, PT ;  /* 0x000000ff0300720c */ /* 0x000fc80003f45070 */
[C---:B------:R-:W-:Y:S02]  /*00f0*/  ISETP.GE.U32.AND P0, PT, R2.reuse, 0x100, PT ;  /* 0x000001000200780c */ /* 0x040fe40003f06070 */
[----:B------:R-:W-:Y:S01]  /*0100*/  VIMNMX.U32 R7, PT, PT, R2, 0x100, !PT ;  /* 0x0000010002077848 */ /* 0x000fe20007fe0000 */
[----:B0-----:R-:W0:Y:S02]  /*0110*/  MUFU.RCP R8, R8 ;  /* 0x0000000800087308 */ /* 0x001e240000001000 */
[----:B0-----:R-:W-:-:S06]  /*0120*/  VIADD R4, R8, 0xffffffe ;  /* 0x0ffffffe08047836 */ /* 0x001fcc0000000000 */
[----:B------:R0:W1:Y:S02]  /*0130*/  F2I.FTZ.U32.TRUNC.NTZ R5, R4 ;  /* 0x0000000400057305 */ /* 0x000064000021f000 */
[----:B0-----:R-:W-:Y:S02]  /*0140*/  IMAD.MOV.U32 R4, RZ, RZ, RZ ;  /* 0x000000ffff047224 */ /* 0x001fe400078e00ff */
[----:B-1----:R-:W-:-:S04]  /*0150*/  IMAD.MOV R6, RZ, RZ, -R5 ;  /* 0x000000ffff067224 */ /* 0x002fc800078e0a05 */
[----:B------:R-:W-:Y:S01]  /*0160*/  IMAD R9, R6, R3, RZ ;  /* 0x0000000306097224 */ /* 0x000fe200078e02ff */
[----:B------:R-:W-:-:S03]  /*0170*/  SEL R6, RZ, 0x1, P0 ;  /* 0x00000001ff067807 */ /* 0x000fc60000000000 */
[----:B------:R-:W-:Y:S01]  /*0180*/  IMAD.HI.U32 R5, R5, R9, R4 ;  /* 0x0000000905057227 */ /* 0x000fe200078e0004 */
[----:B------:R-:W-:-:S05]  /*0190*/  IADD3 R2, PT, PT, R7, -R2, -R6 ;  /* 0x8000000207027210 */ /* 0x000fca0007ffe806 */
        /* <DEDUP_REMOVED lines=8> */
[----:B------:R-:W-:-:S05]  /*0220*/  @!P2 LOP3.LUT R5, RZ, R3, RZ, 0x33, !PT ;  /* 0x00000003ff05a212 */ /* 0x000fca00078e33ff */
[----:B------:R-:W-:-:S05]  /*0230*/  IMAD.IADD R6, R6, 0x1, R5 ;  /* 0x0000000106067824 */ /* 0x000fca00078e0205 */
[C---:B------:R-:W-:Y:S02]  /*0240*/  LOP3.LUT R2, R6.reuse, 0x3, RZ, 0xc0, !PT ;  /* 0x0000000306027812 */ /* 0x040fe400078ec0ff */
[----:B------:R-:W-:Y:S02]  /*0250*/  ISETP.GE.U32.AND P1, PT, R6, 0x3, PT ;  /* 0x000000030600780c */ /* 0x000fe40003f26070 */
[----:B------:R-:W-:Y:S01]  /*0260*/  ISETP.NE.AND P0, PT, R2, 0x3, PT ;  /* 0x000000030200780c */ /* 0x000fe20003f05270 */
[----:B------:R-:W-:-:S12]  /*0270*/  IMAD.MOV.U32 R2, RZ, RZ, R0 ;  /* 0x000000ffff027224 */ /* 0x000fd800078e0000 */
        /* <DEDUP_REMOVED lines=12> */
.L_x_693:
[----:B------:R0:W2:Y:S01]  /*0340*/  LDG.E R9, desc[UR12][R4.64] ;  /* 0x0000000c04097981 */ /* 0x0000a2000c1e1900 */
[----:B------:R-:W-:-:S05]  /*0350*/  VIADD R7, R7, 0x1 ;  /* 0x0000000107077836 */ /* 0x000fca0000000000 */
[----:B------:R-:W-:Y:S01]  /*0360*/  ISETP.NE.AND P0, PT, R7, RZ, PT ;  /* 0x000000ff0700720c */ /* 0x000fe20003f05270 */
[C---:B0-----:R-:W-:Y:S01]  /*0370*/  IMAD.WIDE.U32 R4, R3.reuse, 0x4, R4 ;  /* 0x0000000403047825 */ /* 0x041fe200078e0004 */
[----:B--2---:R0:W-:Y:S02]  /*0380*/  STS [R6], R9 ;  /* 0x0000000906007388 */ /* 0x0041e40000000800 */
[----:B0-----:R-:W-:-:S09]  /*0390*/  LEA R6, R3, R6, 0x2 ;  /* 0x0000000603067211 */ /* 0x001fd200078e10ff */
[----:B------:R-:W-:Y:S05]  /*03a0*/  @P0 BRA `(.L_x_693) ;  /* 0xfffffffc00e40947 */ /* 0x000fea000383ffff */
.L_x_692:
[----:B------:R-:W-:Y:S05]  /*03b0*/  BSYNC.RECONVERGENT B1 ;  /* 0x0000000000017941 */ /* 0x000fea0003800200 */
.L_x_691:
        /* <DEDUP_REMOVED lines=10> */
.L_x_694:
        /* <DEDUP_REMOVED lines=14> */
[C---:B------:R-:W-:Y:S02]  /*0540*/  IMAD R14, R3.reuse, 0x4, R14 ;  /* 0x00000004030e7824 */ /* 0x040fe400078e020e */
[C---:B------:R-:W-:Y:S02]  /*0550*/  IMAD R15, R3.reuse, 0x4, R15 ;  /* 0x00000004030f7824 */ /* 0x040fe400078e020f */
[C---:B------:R-:W-:Y:S01]  /*0560*/  IMAD R16, R3.reuse, 0x4, R16 ;  /* 0x0000000403107824 */ /* 0x040fe200078e0210 */
[----:B--2---:R0:W-:Y:S04]  /*0570*/  STS [R18], R9 ;  /* 0x0000000912007388 */ /* 0x0041e80000000800 */
[----:B---3--:R2:W-:Y:S04]  /*0580*/  STS [R17], R10 ;  /* 0x0000000a11007388 */ /* 0x0085e80000000800 */
[----:B----4-:R2:W-:Y:S04]  /*0590*/  STS [R19], R12 ;  /* 0x0000000c13007388 */ /* 0x0105e80000000800 */
[----:B-----5:R2:W-:Y:S01]  /*05a0*/  STS [R21], R6 ;  /* 0x0000000615007388 */ /* 0x0205e20000000800 */
[----:B0-----:R-:W-:Y:S01]  /*05b0*/  IMAD R18, R3, 0x10, R18 ;  /* 0x0000001003127824 */ /* 0x001fe200078e0212 */
[----:B------:R-:W-:Y:S06]  /*05c0*/  @!P0 BRA `(.L_x_694) ;  /* 0xfffffffc00a48947 */ /* 0x000fec000383ffff */
.L_x_690:
[----:B------:R-:W-:Y:S05]  /*05d0*/  BSYNC.RECONVERGENT B0 ;  /* 0x0000000000007941 */ /* 0x000fea0003800200 */
.L_x_689:
[----:B------:R-:W-:-:S04]  /*05e0*/  UISETP.LT.U32.AND UP0, UPT, UR4, 0x7fffffff, UPT ;  /* 0x7fffffff0400788c */ /* 0x000fc8000bf01070 */
[----:B------:R-:W-:-:S04]  /*05f0*/  USEL UR10, UR4, 0x7fffffff, UP0 ;  /* 0x7fffffff040a7887 */ /* 0x000fc80008000000 */
[----:B------:R-:W-:-:S06]  /*0600*/  UISETP.GE.AND UP0, UPT, UR5, UR10, UPT ;  /* 0x0000000a0500728c */ /* 0x000fcc000bf06270 */
[----:B------:R-:W-:-:S13]  /*0610*/  PLOP3.LUT P0, PT, PT, PT, UP0, 0x80, 0x8 ;  /* 0x000000000008781c */ /* 0x000fda0003f0f008 */
[----:B------:R-:W-:Y:S05]  /*0620*/  @P0 EXIT ;  /* 0x000000000000094d */ /* 0x000fea0003800000 */
[----:B------:R-:W0:Y:S01]  /*0630*/  S2UR UR7, SR_CgaCtaId ;  /* 0x00000000000779c3 */ /* 0x000e220000008800 */
[C---:B------:R-:W-:Y:S01]  /*0640*/  IMAD.SHL.U32 R3, R0.reuse, 0x2, RZ ;  /* 0x0000000200037824 */ /* 0x040fe200078e00ff */
[----:B------:R-:W-:Y:S01]  /*0650*/  LOP3.LUT R2, R0, 0x3e0, RZ, 0xc0, !PT ;  /* 0x000003e000027812 */ /* 0x000fe200078ec0ff */
[----:B------:R-:W-:Y:S01]  /*0660*/  UMOV UR6, 0x400 ;  /* 0x0000040000067882 */ /* 0x000fe20000000000 */
[--C-:B------:R-:W-:Y:S01]  /*0670*/  SHF.R.U32.HI R5, RZ, 0x3, R0.reuse ;  /* 0x00000003ff057819 */ /* 0x100fe20000011600 */
[----:B------:R-:W-:Y:S01]  /*0680*/  UIADD3 UR6, UPT, UPT, UR6, 0x190, URZ ;  /* 0x0000019006067890 */ /* 0x000fe2000fffe0ff */
[----:B------:R-:W-:Y:S01]  /*0690*/  LOP3.LUT R3, R3, 0x7c0, RZ, 0xc0, !PT ;  /* 0x000007c003037812 */ /* 0x000fe200078ec0ff */
[----:B------:R-:W-:Y:S01]  /*06a0*/  VIADD R24, R2, 0x20 ;  /* 0x0000002002187836 */ /* 0x000fe20000000000 */
[----:B------:R-:W-:Y:S01]  /*06b0*/  LOP3.LUT R5, R5, 0x7c, RZ, 0xc0, !PT ;  /* 0x0000007c05057812 */ /* 0x000fe200078ec0ff */
[----:B------:R-:W-:Y:S01]  /*06c0*/  USHF.R.S32.HI UR15, URZ, 0x1f, UR5 ;  /* 0x0000001fff0f7899 */ /* 0x000fe20008011405 */
[----:B------:R-:W-:Y:S01]  /*06d0*/  LOP3.LUT R4, R3, 0x1f, R0, 0xf8, !PT ;  /* 0x0000001f03047812 */ /* 0x000fe200078ef800 */
[----:B------:R-:W1:Y:S01]  /*06e0*/  LDCU UR16, c[0x0][0x3ac] ;  /* 0x00007580ff1077ac */ /* 0x000e620008000800 */
[----:B------:R-:W-:-:S02]  /*06f0*/  LOP3.LUT R25, RZ, R2, RZ, 0x33, !PT ;  /* 0x00000002ff197212 */ /* 0x000fc400078e33ff */
[----:B--2---:R-:W-:Y:S01]  /*0700*/  LOP3.LUT R6, R4, 0x20, RZ, 0xfc, !PT ;  /* 0x0000002004067812 */ /* 0x004fe200078efcff */
[----:B------:R-:W2:Y:S01]  /*0710*/  LDCU.64 UR18, c[0x0][0x388] ;  /* 0x00007100ff1277ac */ /* 0x000ea20008000a00 */
[----:B------:R-:W3:Y:S01]  /*0720*/  LDCU.64 UR20, c[0x0][0x390] ;  /* 0x00007200ff1477ac */ /* 0x000ee20008000a00 */
[----:B------:R-:W4:Y:S01]  /*0730*/  LDCU.64 UR22, c[0x0][0x398] ;  /* 0x00007300ff1677ac */ /* 0x000f220008000a00 */
[----:B0-----:R-:W-:-:S03]  /*0740*/  ULEA UR6, UR7, UR6, 0x18 ;  /* 0x0000000607067291 */ /* 0x001fc6000f8ec0ff */
[----:B------:R-:W-:-:S09]  /*0750*/  UMOV UR7, UR5 ;  /* 0x0000000500077c82 */ /* 0x000fd20008000000 */
.L_x_699:
[----:B-1----:R-:W-:Y:S02]  /*0760*/  UIADD3 UR17, UPT, UPT, -UR7, UR16, URZ ;  /* 0x0000001007117290 */ /* 0x002fe4000fffe1ff */
[----:B0-----:R-:W-:Y:S02]  /*0770*/  IADD3 R10, P2, PT, R4, UR7, RZ ;  /* 0x00000007040a7c10 */ /* 0x001fe4000ff5e0ff */
[----:B------:R-:W-:Y:S01]  /*0780*/  PRMT R15, RZ, 0x7610, R15 ;  /* 0x00007610ff0f7816 */ /* 0x000fe2000000000f */
[----:B------:R-:W-:Y:S01]  /*0790*/  UISETP.LT.AND UP0, UPT, UR17, 0x80, UPT ;  /* 0x000000801100788c */ /* 0x000fe2000bf01270 */
[----:B------:R-:W-:Y:S01]  /*07a0*/  PRMT R14, RZ, 0x7610, R14 ;  /* 0x00007610ff0e7816 */ /* 0x000fe2000000000e */
[----:B------:R-:W-:Y:S01]  /*07b0*/  IMAD.X R7, RZ, RZ, UR15, P2 ;  /* 0x0000000fff077e24 */ /* 0x000fe200090e06ff */
[----:B------:R-:W-:Y:S01]  /*07c0*/  BAR.SYNC.DEFER_BLOCKING 0x0 ;  /* 0x0000000000007b1d */ /* 0x000fe20000010000 */
[----:B------:R-:W-:Y:S01]  /*07d0*/  USEL UR24, UR17, 0x80, UP0 ;  /* 0x0000008011187887 */ /* 0x000fe20008000000 */
[----:B--2---:R-:W-:-:S04]  /*07e0*/  LEA R12, P2, R10, UR18, 0x1 ;  /* 0x000000120a0c7c11 */ /* 0x004fc8000f8408ff */
[----:B------:R-:W-:Y:S02]  /*07f0*/  LEA.HI.X R13, R10, UR19, R7, 0x1, P2 ;  /* 0x000000130a0d7c11 */ /* 0x000fe400090f0c07 */
[----:B------:R-:W-:Y:S02]  /*0800*/  ISETP.GE.AND P0, PT, R4, UR24, PT ;  /* 0x0000001804007c0c */ /* 0x000fe4000bf06270 */
[----:B------:R-:W-:-:S11]  /*0810*/  ISETP.GE.AND P1, PT, R6, UR24, PT ;  /* 0x0000001806007c0c */ /* 0x000fd6000bf26270 */
[----:B------:R-:W2:Y:S04]  /*0820*/  @!P0 LDG.E.U16.CONSTANT R15, desc[UR12][R12.64] ;  /* 0x0000000c0c0f8981 */ /* 0x000ea8000c1e9500 */
[----:B------:R-:W5:Y:S01]  /*0830*/  @!P1 LDG.E.U16.CONSTANT R14, desc[UR12][R12.64+0x40] ;  /* 0x0000400c0c0e9981 */ /* 0x000f62000c1e9500 */
[----:B------:R-:W0:Y:S01]  /*0840*/  S2UR UR9, SR_CgaCtaId ;  /* 0x00000000000979c3 */ /* 0x000e220000008800 */
[----:B------:R-:W-:Y:S01]  /*0850*/  UMOV UR8, 0x400 ;  /* 0x0000040000087882 */ /* 0x000fe20000000000 */
[----:B------:R-:W-:Y:S01]  /*0860*/  UISETP.GE.AND UP0, UPT, UR17, 0x40, UPT ;  /* 0x000000401100788c */ /* 0x000fe2000bf06270 */
[----:B------:R-:W1:Y:S01]  /*0870*/  S2R R9, SR_LANEID ;  /* 0x0000000000097919 */ /* 0x000e620000000000 */
[----:B------:R-:W-:Y:S01]  /*0880*/  BSSY.RECONVERGENT B0, `(.L_x_695) ;  /* 0x000005f000007945 */ /* 0x000fe20003800200 */
[----:B0-----:R-:W-:Y:S01]  /*0890*/  ULEA UR11, UR9, UR8, 0x18 ;  /* 0x00000008090b7291 */ /* 0x001fe2000f8ec0ff */
[----:B-1----:R-:W-:-:S05]  /*08a0*/  IADD3 R8, PT, PT, R3, R9, RZ ;  /* 0x0000000903087210 */ /* 0x002fca0007ffe0ff */
[----:B------:R-:W-:-:S05]  /*08b0*/  LEA R18, R8, UR11, 0x1 ;  /* 0x0000000b08127c11 */ /* 0x000fca000f8e08ff */
[----:B------:R-:W-:Y:S01]  /*08c0*/  IMAD R17, R9, 0x2, R18 ;  /* 0x0000000209117824 */ /* 0x000fe200078e0212 */
[----:B--2---:R-:W-:Y:S04]  /*08d0*/  STS.U16 [R18], R15 ;  /* 0x0000000f12007388 */ /* 0x004fe80000000400 */
[----:B-----5:R-:W-:Y:S01]  /*08e0*/  STS.U16 [R18+0x40], R14 ;  /* 0x0000400e12007388 */ /* 0x020fe20000000400 */
[----:B------:R-:W-:-:S03]  /*08f0*/  NOP ;  /* 0x0000000000007918 */ /* 0x000fc60000000000 */
[----:B------:R-:W0:Y:S02]  /*0900*/  LDS R17, [R17] ;  /* 0x0000000011117984 */ /* 0x000e240000000800 */
[C---:B0-----:R-:W-:Y:S01]  /*0910*/  PRMT R11, R17.reuse, 0x7632, R11 ;  /* 0x00007632110b7816 */ /* 0x041fe2000000000b */
[----:B------:R-:W-:-:S04]  /*0920*/  IMAD.U32 R16, R17, 0x10000, RZ ;  /* 0x0001000011107824 */ /* 0x000fc800078e00ff */
[----:B------:R-:W-:-:S05]  /*0930*/  IMAD.U32 R11, R11, 0x10000, RZ ;  /* 0x000100000b0b7824 */ /* 0x000fca00078e00ff */
[----:B------:R-:W-:Y:S01]  /*0940*/  FMNMX3.FTZ R12, |R16|, -3.40282346638528859812e+38, |R11|, !PT ;  /* 0xff7fffff100c7876 */ /* 0x000fe2000781060b */
[----:B------:R-:W-:Y:S06]  /*0950*/  BRA.U !UP0, `(.L_x_696) ;  /* 0x0000000108847547 */ /* 0x000fec000b800000 */
        /* <DEDUP_REMOVED lines=33> */
.L_x_696:
[----:B------:R-:W-:Y:S01]  /*0b70*/  VIADD R13, R25, UR24 ;  /* 0x00000018190d7c36 */ /* 0x000fe20008000000 */
[----:B------:R-:W-:Y:S01]  /*0b80*/  ISETP.GT.AND P0, PT, R24, UR24, PT ;  /* 0x0000001818007c0c */ /* 0x000fe2000bf04270 */
        /* <DEDUP_REMOVED lines=33> */
[----:B------:R-:W-:-:S06]  /*0da0*/  UISETP.GT.AND UP0, UPT, UR17, 0x20, UPT ;  /* 0x000000201100788c */ /* 0x000fcc000bf04270 */
[----:B------:R-:W-:Y:S02]  /*0db0*/  PLOP3.LUT P1, PT, PT, PT, UP0, 0x80, 0x8 ;  /* 0x000000000008781c */ /* 0x000fe40003f2f008 */
[----:B-1----:R-:W-:-:S11]  /*0dc0*/  FSETP.GEU.FTZ.AND P0, PT, R14, R13, PT ;  /* 0x0000000d0e00720b */ /* 0x002fd60003f1e000 */
[----:B0-----:R-:W-:-:S07]  /*0dd0*/  @P1 FSEL R14, R13, R14, !P0 ;  /* 0x0000000e0d0e1208 */ /* 0x001fce0004000000 */
.L_x_698:
[----:B------:R-:W-:Y:S01]  /*0de0*/  USHF.R.S64 UR5, UR7, 0x5, UR15 ;  /* 0x0000000507057899 */ /* 0x000fe2000800100f */
[----:B------:R-:W0:Y:S01]  /*0df0*/  MUFU.RCP R15, R14 ;  /* 0x0000000e000f7308 */ /* 0x000e220000001000 */
[----:B------:R-:W-:Y:S02]  /*0e00*/  PLOP3.LUT P0, PT, PT, PT, PT, 0x80, 0x8 ;  /* 0x000000000008781c */ /* 0x000fe40003f0f070 */
[----:B---3--:R-:W-:-:S04]  /*0e10*/  UIADD3 UR5, UP0, UPT, UR5, UR20, URZ ;  /* 0x0000001405057290 */ /* 0x008fc8000ff1e0ff */
[----:B------:R-:W-:Y:S02]  /*0e20*/  ULEA.HI.X.SX32 UR14, UR15, UR21, 0x1b, UP0 ;  /* 0x000000150f0e7291 */ /* 0x000fe400080fdeff */
[----:B------:R-:W-:-:S04]  /*0e30*/  IMAD.U32 R12, RZ, RZ, UR5 ;  /* 0x00000005ff0c7e24 */ /* 0x000fc8000f8e00ff */
[----:B------:R-:W-:Y:S01]  /*0e40*/  IMAD.U32 R13, RZ, RZ, UR14 ;  /* 0x0000000eff0d7e24 */ /* 0x000fe2000f8e00ff */
[----:B0-----:R1:W-:Y:S04]  /*0e50*/  STS [UR11+0x5a0], R15 ;  /* 0x0005a00fff007988 */ /* 0x0013e8000800080b */
[----:B------:R1:W-:Y:S02]  /*0e60*/  STG.E desc[UR12][R12.64], R14 ;  /* 0x0000000e0c007986 */ /* 0x0003e4000c10190c */
.L_x_697:
[----:B---34-:R-:W-:Y:S05]  /*0e70*/  BSYNC.RECONVERGENT B0 ;  /* 0x0000000000007941 */ /* 0x018fea0003800200 */
.L_x_695:
[----:B------:R-:W-:Y:S01]  /*0e80*/  BAR.SYNC.DEFER_BLOCKING 0x0 ;  /* 0x0000000000007b1d */ /* 0x000fe20000010000 */
[----:B------:R-:W-:Y:S01]  /*0e90*/  UIADD3 UR5, UPT, UPT, UR8, 0x1a0, URZ ;  /* 0x000001a008057890 */ /* 0x000fe2000fffe0ff */
[----:B-1----:R-:W-:Y:S02]  /*0ea0*/  HFMA2 R12, -RZ, RZ, 0, 1.1384487152099609375e-05 ;  /* 0x000000bfff0c7431 */ /* 0x002fe400000001ff */
[----:B------:R-:W-:Y:S01]  /*0eb0*/  IMAD.MOV.U32 R22, RZ, RZ, 0xff ;  /* 0x000000ffff167424 */ /* 0x000fe200078e00ff */
[----:B------:R-:W-:Y:S01]  /*0ec0*/  UIADD3 UR7, UP0, UPT, UR4, UR7, URZ ;  /* 0x0000000704077290 */ /* 0x000fe2000ff1e0ff */
[----:B------:R-:W-:Y:S01]  /*0ed0*/  IMAD.MOV.U32 R26, RZ, RZ, 0x3f ;  /* 0x0000003fff1a7424 */ /* 0x000fe200078e00ff */
[----:B------:R-:W-:Y:S01]  /*0ee0*/  ULEA UR5, UR9, UR5, 0x18 ;  /* 0x0000000509057291 */ /* 0x000fe2000f8ec0ff */
[----:B------:R-:W-:Y:S01]  /*0ef0*/  IMAD.IADD R9, R2, 0x1, R9 ;  /* 0x0000000102097824 */ /* 0x000fe200078e0209 */
[----:B------:R-:W-:Y:S02]  /*0f00*/  UIADD3.X UR15, UPT, UPT, URZ, UR15, URZ, UP0, !UPT ;  /* 0x0000000fff0f7290 */ /* 0x000fe400087fe4ff */
[----:B------:R-:W-:-:S04]  /*0f10*/  UISETP.GE.U32.AND UP0, UPT, UR7, UR10, UPT ;  /* 0x0000000a0700728c */ /* 0x000fc8000bf06070 */
[----:B------:R-:W-:Y:S01]  /*0f20*/  UISETP.GE.AND.EX UP0, UPT, UR15, URZ, UPT, UP0 ;  /* 0x000000ff0f00728c */ /* 0x000fe2000bf06300 */
[----:B------:R-:W1:Y:S04]  /*0f30*/  LDS R13, [UR11+0x5a0] ;  /* 0x0005a00bff0d7984 */ /* 0x000e680008000800 */
[----:B------:R-:W0:Y:S01]  /*0f40*/  LDS R21, [UR11+0x39c] ;  /* 0x00039c0bff157984 */ /* 0x000e220008000800 */
[-C--:B-1----:R-:W-:Y:S01]  /*0f50*/  FMUL.FTZ R16, R16, R13.reuse ;  /* 0x0000000d10107220 */ /* 0x082fe20000410000 */
[----:B------:R-:W-:Y:S01]  /*0f60*/  FMUL.FTZ R13, R11, R13 ;  /* 0x0000000d0b0d7220 */ /* 0x000fe20000410000 */
[----:B------:R-:W-:Y:S02]  /*0f70*/  IMAD.MOV.U32 R11, RZ, RZ, 0x3f800000 ;  /* 0x3f800000ff0b7424 */ /* 0x000fe400078e00ff */
[----:B0-----:R-:W-:Y:S01]  /*0f80*/  IMAD.MOV.U32 R14, RZ, RZ, R21 ;  /* 0x000000ffff0e7224 */ /* 0x001fe200078e0015 */
[----:B------:R-:W-:-:S13]  /*0f90*/  FSETP.GT.FTZ.AND P3, PT, R16, R21, PT ;  /* 0x000000151000720b */ /* 0x000fda0003f74000 */
[----:B------:R-:W-:Y:S02]  /*0fa0*/  @!P3 IMAD.MOV.U32 R12, RZ, RZ, 0x3f ;  /* 0x0000003fff0cb424 */ /* 0x000fe400078e00ff */
[----:B------:R-:W-:Y:S02]  /*0fb0*/  @!P3 IMAD.MOV.U32 R11, RZ, RZ, R14 ;  /* 0x000000ffff0bb224 */ /* 0x000fe400078e000e */
[----:B------:R-:W-:Y:S01]  /*0fc0*/  @!P3 IMAD.MOV.U32 R21, RZ, RZ, -0x40800000 ;  /* 0xbf800000ff15b424 */ /* 0x000fe200078e00ff */
[----:B------:R-:W-:Y:S01]  /*0fd0*/  LEA R23, R12, UR5, 0x2 ;  /* 0x000000050c177c11 */ /* 0x000fe2000f8e10ff */
[----:B------:R-:W-:-:S05]  /*0fe0*/  @!P3 IMAD.MOV.U32 R22, RZ, RZ, 0x7f ;  /* 0x0000007fff16b424 */ /* 0x000fca00078e00ff */
[----:B------:R-:W0:Y:S02]  /*0ff0*/  LDS R23, [R23] ;  /* 0x0000000017177984 */ /* 0x000e240000000800 */
[----:B0-----:R-:W-:-:S13]  /*1000*/  FSETP.GT.FTZ.AND P4, PT, R16, R23, PT ;  /* 0x000000171000720b */ /* 0x001fda0003f94000 */
[C---:B------:R-:W-:Y:S01]  /*1010*/  @!P4 VIADD R20, R12.reuse, 0xffffffe0 ;  /* 0xffffffe00c14c836 */ /* 0x040fe20000000000 */
[----:B------:R-:W-:Y:S01]  /*1020*/  @P4 MOV R21, R23 ;  /* 0x0000001700154202 */ /* 0x000fe20000000f00 */
[----:B------:R-:W-:Y:S02]  /*1030*/  @P4 VIADD R20, R12, 0x20 ;  /* 0x000000200c144836 */ /* 0x000fe40000000000 */
[----:B------:R-:W-:Y:S02]  /*1040*/  @P4 IMAD.MOV.U32 R23, RZ, RZ, R11 ;  /* 0x000000ffff174224 */ /* 0x000fe400078e000b */
[----:B------:R-:W-:Y:S01]  /*1050*/  IMAD.MOV.U32 R11, RZ, RZ, 0x7f ;  /* 0x0000007fff0b7424 */ /* 0x000fe200078e00ff */
[----:B------:R-:W-:Y:S01]  /*1060*/  LEA R27, R20, UR5, 0x2 ;  /* 0x00000005141b7c11 */ /* 0x000fe2000f8e10ff */
[----:B------:R-:W-:Y:S02]  /*1070*/  @!P3 IMAD.MOV.U32 R11, RZ, RZ, RZ ;  /* 0x000000ffff0bb224 */ /* 0x000fe400078e00ff */
[----:B------:R-:W-:-:S02]  /*1080*/  @P4 IMAD.MOV.U32 R11, RZ, RZ, R12 ;  /* 0x000000ffff0b4224 */ /* 0x000fc400078e000c */
[----:B------:R-:W-:Y:S01]  /*1090*/  @P4 IMAD.MOV.U32 R12, RZ, RZ, R22 ;  /* 0x000000ffff0c4224 */ /* 0x000fe200078e0016 */
[----:B------:R-:W0:Y:S02]  /*10a0*/  LDS R27, [R27] ;  /* 0x000000001b1b7984 */ /* 0x000e240000000800 */
[----:B0-----:R-:W-:-:S13]  /*10b0*/  FSETP.GT.FTZ.AND P5, PT, R16, R27, PT ;  /* 0x0000001b1000720b */ /* 0x001fda0003fb4000 */
[C---:B------:R-:W-:Y:S01]  /*10c0*/  @!P5 VIADD R15, R20.reuse, 0xfffffff0 ;  /* 0xfffffff0140fd836 */ /* 0x040fe20000000000 */
[----:B------:R-:W-:Y:S01]  /*10d0*/  @P5 MOV R11, R20 ;  /* 0x00000014000b5202 */ /* 0x000fe20000000f00 */
[----:B------:R-:W-:Y:S02]  /*10e0*/  @P5 VIADD R15, R20, 0x10 ;  /* 0x00000010140f5836 */ /* 0x000fe40000000000 */
[----:B------:R-:W-:Y:S02]  /*10f0*/  @P5 IMAD.MOV.U32 R21, RZ, RZ, R27 ;  /* 0x000000ffff155224 */ /* 0x000fe400078e001b */
[----:B------:R-:W-:Y:S01]  /*1100*/  @P5 IMAD.MOV.U32 R27, RZ, RZ, R23 ;  /* 0x000000ffff1b5224 */ /* 0x000fe200078e0017 */
[----:B------:R-:W-:Y:S01]  /*1110*/  LEA R19, R15, UR5, 0x2 ;  /* 0x000000050f137c11 */ /* 0x000fe2000f8e10ff */
[----:B------:R-:W-:-:S05]  /*1120*/  @P5 IMAD.MOV.U32 R20, RZ, RZ, R12 ;  /* 0x000000ffff145224 */ /* 0x000fca00078e000c */
[----:B------:R-:W0:Y:S02]  /*1130*/  LDS R19, [R19] ;  /* 0x0000000013137984 */ /* 0x000e240000000800 */
        /* <DEDUP_REMOVED lines=8> */
[----:B------:R-:W-:-:S02]  /*11c0*/  FSETP.GT.FTZ.AND P1, PT, R13, R14, PT ;  /* 0x0000000e0d00720b */ /* 0x000fc40003f34000 */
[----:B------:R-:W0:Y:S11]  /*11d0*/  LDS R17, [R17] ;  /* 0x0000000011117984 */ /* 0x000e360000000800 */
[----:B------:R-:W-:Y:S01]  /*11e0*/  @P1 IMAD.MOV.U32 R26, RZ, RZ, 0xbf ;  /* 0x000000bfff1a1424 */ /* 0x000fe200078e00ff */
[----:B0-----:R-:W-:-:S13]  /*11f0*/  FSETP.GT.FTZ.AND P2, PT, R16, R17, PT ;  /* 0x000000111000720b */ /* 0x001fda0003f54000 */
[C---:B------:R-:W-:Y:S02]  /*1200*/  @!P2 VIADD R22, R18.reuse, 0xfffffffc ;  /* 0xfffffffc1216a836 */ /* 0x040fe40000000000 */
[----:B------:R-:W-:Y:S02]  /*1210*/  @P2 VIADD R22, R18, 0x4 ;  /* 0x0000000412162836 */ /* 0x000fe40000000000 */
[----:B------:R-:W-:Y:S02]  /*1220*/  @P2 IMAD.MOV.U32 R11, RZ, RZ, R18 ;  /* 0x000000ffff0b2224 */ /* 0x000fe400078e0012 */
[----:B------:R-:W-:Y:S01]  /*1230*/  @P2 IMAD.MOV.U32 R18, RZ, RZ, R15 ;  /* 0x000000ffff122224 */ /* 0x000fe200078e000f */
[----:B------:R-:W-:Y:S01]  /*1240*/  LEA R23, R22, UR5, 0x2 ;  /* 0x0000000516177c11 */ /* 0x000fe2000f8e10ff */
[----:B------:R-:W-:Y:S01]  /*1250*/  @P2 IMAD.MOV.U32 R21, RZ, RZ, R17 ;  /* 0x000000ffff152224 */ /* 0x000fe200078e0011 */
[----:B------:R-:W-:Y:S02]  /*1260*/  @P2 MOV R17, R19 ;  /* 0x0000001300112202 */ /* 0x000fe40000000f00 */
[----:B------:R-:W-:Y:S04]  /*1270*/  LDS R19, [UR11+0x1a0] ;  /* 0x0001a00bff137984 */ /* 0x000fe80008000800 */
[----:B------:R-:W0:Y:S02]  /*1280*/  LDS R23, [R23] ;  /* 0x0000000017177984 */ /* 0x000e240000000800 */
[----:B0-----:R-:W-:-:S13]  /*1290*/  FSETP.GT.FTZ.AND P3, PT, R16, R23, PT ;  /* 0x000000171000720b */ /* 0x001fda0003f74000 */
[C---:B------:R-:W-:Y:S02]  /*12a0*/  @!P3 VIADD R12, R22.reuse, 0xfffffffe ;  /* 0xfffffffe160cb836 */ /* 0x040fe40000000000 */
[----:B------:R-:W-:Y:S02]  /*12b0*/  @P3 VIADD R12, R22, 0x2 ;  /* 0x00000002160c3836 */ /* 0x000fe40000000000 */
[----:B------:R-:W-:Y:S02]  /*12c0*/  @P3 IMAD.MOV.U32 R11, RZ, RZ, R22 ;  /* 0x000000ffff0b3224 */ /* 0x000fe400078e0016 */
[----:B------:R-:W-:Y:S01]  /*12d0*/  @P3 IMAD.MOV.U32 R22, RZ, RZ, R18 ;  /* 0x000000ffff163224 */ /* 0x000fe200078e0012 */
[----:B------:R-:W-:Y:S01]  /*12e0*/  LEA R20, R12, UR5, 0x2 ;  /* 0x000000050c147c11 */ /* 0x000fe2000f8e10ff */
[----:B------:R-:W-:Y:S01]  /*12f0*/  @P3 IMAD.MOV.U32 R21, RZ, RZ, R23 ;  /* 0x000000ffff153224 */ /* 0x000fe200078e0017 */
[----:B------:R-:W-:Y:S01]  /*1300*/  LEA R18, R26, UR5, 0x2 ;  /* 0x000000051a127c11 */ /* 0x000fe2000f8e10ff */
[----:B------:R-:W-:-:S02]  /*1310*/  @P3 IMAD.MOV.U32 R23, RZ, RZ, R17 ;  /* 0x000000ffff173224 */ /* 0x000fc400078e0011 */
[----:B------:R-:W-:Y:S04]  /*1320*/  LDS R17, [UR11+0x59c] ;  /* 0x00059c0bff117984 */ /* 0x000fe80008000800 */
[----:B------:R-:W0:Y:S04]  /*1330*/  LDS R20, [R20] ;  /* 0x0000000014147984 */ /* 0x000e280000000800 */
[----:B------:R-:W1:Y:S01]  /*1340*/  LDS R18, [R18] ;  /* 0x0000000012127984 */ /* 0x000e620000000800 */
[----:B0-----:R-:W-:Y:S02]  /*1350*/  FSETP.GT.FTZ.AND P4, PT, R16, R20, PT ;  /* 0x000000141000720b */ /* 0x001fe40003f94000 */
[----:B-1----:R-:W-:-:S11]  /*1360*/  FSETP.GT.FTZ.AND P3, PT, R13, R18, PT ;  /* 0x000000120d00720b */ /* 0x002fd60003f74000 */
        /* <DEDUP_REMOVED lines=9> */
[----:B------:R-:W-:Y:S02]  /*1400*/  @P2 ISETP.NE.AND P4, PT, R12, 0xff, PT ;  /* 0x000000ff0c00280c */ /* 0x000fe40003f85270 */
[----:B------:R-:W-:Y:S02]  /*1410*/  @!P2 ISETP.NE.AND P5, PT, R11, RZ, PT ;  /* 0x000000ff0b00a20c */ /* 0x000fe40003fa5270 */
[----:B------:R-:W-:Y:S02]  /*1420*/  @P2 FSEL R22, R17, R20, !P4 ;  /* 0x0000001411162208 */ /* 0x000fe40006000000 */
[C---:B------:R-:W-:Y:S01]  /*1430*/  @!P3 IADD3 R20, PT, PT, R26.reuse, -0x20, RZ ;  /* 0xffffffe01a14b810 */ /* 0x040fe20007ffe0ff */
[----:B------:R-:W-:Y:S01]  /*1440*/  @P3 VIADD R20, R26, 0x20 ;  /* 0x000000201a143836 */ /* 0x000fe20000000000 */
[----:B------:R-:W-:Y:S01]  /*1450*/  @!P2 FSEL R28, R19, R21, !P5 ;  /* 0x00000015131ca208 */ /* 0x000fe20006800000 */
[----:B------:R-:W-:-:S03]  /*1460*/  @P2 FADD.FTZ R21, R27, R22 ;  /* 0x000000161b152221 */ /* 0x000fc60000010000 */
[----:B------:R-:W-:Y:S01]  /*1470*/  LEA R22, R20, UR5, 0x2 ;  /* 0x0000000514167c11 */ /* 0x000fe2000f8e10ff */
[----:B------:R-:W-:Y:S01]  /*1480*/  @!P2 FADD.FTZ R28, R27, R28 ;  /* 0x0000001c1b1ca221 */ /* 0x000fe20000010000 */
[----:B------:R-:W-:-:S03]  /*1490*/  @P2 FMUL.FTZ R21, R21, 0.5 ;  /* 0x3f00000015152820 */ /* 0x000fc60000410000 */
[----:B------:R-:W-:Y:S01]  /*14a0*/  @!P2 FMUL.FTZ R23, R28, 0.5 ;  /* 0x3f0000001c17a820 */ /* 0x000fe20000410000 */
[----:B------:R-:W0:Y:S01]  /*14b0*/  LDS R22, [R22] ;  /* 0x0000000016167984 */ /* 0x000e220000000800 */
[----:B------:R-:W-:Y:S01]  /*14c0*/  @P2 FSETP.GEU.FTZ.AND P4, PT, R21, R16, PT ;  /* 0x000000101500220b */ /* 0x000fe20003f9e000 */
[----:B------:R-:W-:Y:S02]  /*14d0*/  IMAD.MOV.U32 R21, RZ, RZ, RZ ;  /* 0x000000ffff157224 */ /* 0x000fe400078e00ff */
[----:B------:R-:W-:Y:S01]  /*14e0*/  @!P2 FSETP.GEU.FTZ.AND P5, PT, R16, R23, PT ;  /* 0x000000171000a20b */ /* 0x000fe20003fbe000 */
[----:B------:R-:W-:Y:S01]  /*14f0*/  IMAD.MOV.U32 R16, RZ, RZ, -0x40800000 ;  /* 0xbf800000ff107424 */ /* 0x000fe200078e00ff */
[-C--:B------:R-:W-:Y:S01]  /*1500*/  @P2 SEL R12, R12, R15.reuse, !P4 ;  /* 0x0000000f0c0c2207 */ /* 0x080fe20006000000 */
[----:B------:R-:W-:Y:S01]  /*1510*/  @P1 IMAD.MOV.U32 R16, RZ, RZ, R14 ;  /* 0x000000ffff101224 */ /* 0x000fe200078e000e */
[----:B------:R-:W-:Y:S01]  /*1520*/  @!P2 SEL R12, R11, R15, !P5 ;  /* 0x0000000f0b0ca207 */ /* 0x000fe20006800000 */
[----:B------:R-:W-:Y:S01]  /*1530*/  @P1 IMAD.MOV.U32 R14, RZ, RZ, 0x3f800000 ;  /* 0x3f800000ff0e1424 */ /* 0x000fe200078e00ff */
[----:B------:R-:W-:Y:S01]  /*1540*/  IADD3 R10, P2, PT, R10, UR22, RZ ;  /* 0x000000160a0a7c10 */ /* 0x000fe2000ff5e0ff */
[----:B------:R-:W-:-:S02]  /*1550*/  @P3 IMAD.MOV.U32 R16, RZ, RZ, R18 ;  /* 0x000000ffff103224 */ /* 0x000fc400078e0012 */
[----:B------:R-:W-:Y:S02]  /*1560*/  @P3 IMAD.MOV.U32 R18, RZ, RZ, R14 ;  /* 0x000000ffff123224 */ /* 0x000fe400078e000e */
[----:B------:R-:W-:Y:S02]  /*1570*/  IMAD.MOV.U32 R23, RZ, RZ, 0x7f ;  /* 0x0000007fff177424 */ /* 0x000fe400078e00ff */
[----:B------:R-:W-:Y:S02]  /*1580*/  @P1 IMAD.MOV.U32 R23, RZ, RZ, 0xff ;  /* 0x000000ffff171424 */ /* 0x000fe400078e00ff */
[----:B------:R-:W-:Y:S02]  /*1590*/  @P1 IMAD.MOV.U32 R21, RZ, RZ, 0x7f ;  /* 0x0000007fff151424 */ /* 0x000fe400078e00ff */
[----:B------:R-:W-:Y:S02]  /*15a0*/  @P3 IMAD.MOV.U32 R21, RZ, RZ, R26 ;  /* 0x000000ffff153224 */ /* 0x000fe400078e001a */
[----:B------:R-:W-:Y:S01]  /*15b0*/  @P3 IMAD.MOV.U32 R26, RZ, RZ, R23 ;  /* 0x000000ffff1a3224 */ /* 0x000fe200078e0017 */
[----:B0-----:R-:W-:-:S13]  /*15c0*/  FSETP.GT.FTZ.AND P6, PT, R13, R22, PT ;  /* 0x000000160d00720b */ /* 0x001fda0003fd4000 */
[C---:B------:R-:W-:Y:S01]  /*15d0*/  @!P6 VIADD R14, R20.reuse, 0xfffffff0 ;  /* 0xfffffff0140ee836 */ /* 0x040fe20000000000 */
[----:B------:R-:W-:Y:S01]  /*15e0*/  @P6 IADD3 R14, PT, PT, R20, 0x10, RZ ;  /* 0x00000010140e6810 */ /* 0x000fe20007ffe0ff */
        /* <DEDUP_REMOVED lines=34> */
[C---:B------:R-:W-:Y:S01]  /*1810*/  @!P1 IADD3 R14, PT, PT, R20.reuse, -0x1, RZ ;  /* 0xffffffff140e9810 */ /* 0x040fe20007ffe0ff */
[----:B------:R-:W-:Y:S02]  /*1820*/  @P1 VIADD R14, R20, 0x1 ;  /* 0x00000001140e1836 */ /* 0x000fe40000000000 */
[----:B------:R-:W-:Y:S02]  /*1830*/  @P1 IMAD.MOV.U32 R21, RZ, RZ, R20 ;  /* 0x000000ffff151224 */ /* 0x000fe400078e0014 */
[----:B------:R-:W-:Y:S01]  /*1840*/  @P1 IMAD.MOV.U32 R20, RZ, RZ, R22 ;  /* 0x000000ffff141224 */ /* 0x000fe200078e0016 */
[----:B------:R-:W-:Y:S01]  /*1850*/  LEA R18, R14, UR5, 0x2 ;  /* 0x000000050e127c11 */ /* 0x000fe2000f8e10ff */
[----:B------:R-:W-:Y:S01]  /*1860*/  @P1 IMAD.MOV.U32 R16, RZ, RZ, R28 ;  /* 0x000000ffff101224 */ /* 0x000fe200078e001c */
[----:B------:R-:W-:Y:S01]  /*1870*/  ISETP.NE.AND P6, PT, R21, RZ, PT ;  /* 0x000000ff1500720c */ /* 0x000fe20003fc5270 */
[----:B------:R-:W-:Y:S01]  /*1880*/  @P1 IMAD.MOV.U32 R28, RZ, RZ, R23 ;  /* 0x000000ffff1c1224 */ /* 0x000fe200078e0017 */
[----:B------:R-:W-:Y:S01]  /*1890*/  ISETP.NE.AND P1, PT, R20, 0xff, PT ;  /* 0x000000ff1400780c */ /* 0x000fe20003f25270 */
[----:B------:R-:W-:Y:S01]  /*18a0*/  UIADD3 UR5, UPT, UPT, UR8, 0x100, URZ ;  /* 0x0000010008057890 */ /* 0x000fe2000fffe0ff */
[----:B------:R-:W0:Y:S01]  /*18b0*/  LDS R18, [R18] ;  /* 0x0000000012127984 */ /* 0x000e220000000800 */
[----:B------:R-:W-:-:S02]  /*18c0*/  FSEL R19, R19, R16, !P6 ;  /* 0x0000001013137208 */ /* 0x000fc40007000000 */
[----:B------:R-:W-:Y:S01]  /*18d0*/  FSEL R17, R17, R28, !P1 ;  /* 0x0000001c11117208 */ /* 0x000fe20004800000 */
[----:B------:R-:W-:Y:S01]  /*18e0*/  ULEA UR5, UR9, UR5, 0x18 ;  /* 0x0000000509057291 */ /* 0x000fe2000f8ec0ff */
[----:B------:R-:W-:Y:S05]  /*18f0*/  BAR.SYNC.DEFER_BLOCKING 0x0 ;  /* 0x0000000000007b1d */ /* 0x000fea0000010000 */
[----:B------:R-:W-:Y:S02]  /*1900*/  LEA R9, R9, UR5, 0x1 ;  /* 0x0000000509097c11 */ /* 0x000fe4000f8e08ff */
[----:B0-----:R-:W-:-:S13]  /*1910*/  FSETP.GT.FTZ.AND P3, PT, R13, R18, PT ;  /* 0x000000120d00720b */ /* 0x001fda0003f74000 */
[C---:B------:R-:W-:Y:S01]  /*1920*/  @!P3 FADD.FTZ R16, R18.reuse, R19 ;  /* 0x000000131210b221 */ /* 0x040fe20000010000 */
[----:B------:R-:W-:-:S03]  /*1930*/  @P3 FADD.FTZ R17, R18, R17 ;  /* 0x0000001112113221 */ /* 0x000fc60000010000 */
[----:B------:R-:W-:Y:S01]  /*1940*/  @!P3 FMUL.FTZ R16, R16, 0.5 ;  /* 0x3f0000001010b820 */ /* 0x000fe20000410000 */
[----:B------:R-:W-:-:S04]  /*1950*/  @P3 FMUL.FTZ R18, R17, 0.5 ;  /* 0x3f00000011123820 */ /* 0x000fc80000410000 */
[----:B------:R-:W-:Y:S02]  /*1960*/  @!P3 FSETP.GEU.FTZ.AND P1, PT, R13, R16, PT ;  /* 0x000000100d00b20b */ /* 0x000fe40003f3e000 */
[----:B------:R-:W-:Y:S02]  /*1970*/  @P3 FSETP.GEU.FTZ.AND P4, PT, R18, R13, PT ;  /* 0x0000000d1200320b */ /* 0x000fe40003f9e000 */
[-C--:B------:R-:W-:Y:S02]  /*1980*/  @!P3 SEL R21, R21, R14.reuse, !P1 ;  /* 0x0000000e1515b207 */ /* 0x080fe40004800000 */
[----:B------:R-:W-:Y:S01]  /*1990*/  @P3 SEL R21, R20, R14, !P4 ;  /* 0x0000000e14153207 */ /* 0x000fe20006000000 */
[----:B------:R-:W-:-:S03]  /*19a0*/  IMAD.U32 R14, RZ, RZ, UR24 ;  /* 0x00000018ff0e7e24 */ /* 0x000fc6000f8e00ff */
[----:B------:R-:W-:-:S05]  /*19b0*/  PRMT R12, R21, 0x7604, R12 ;  /* 0x00007604150c7816 */ /* 0x000fca000000000c */
[----:B------:R-:W-:Y:S01]  /*19c0*/  STS.U16 [R9], R12 ;  /* 0x0000000c09007388 */ /* 0x000fe20000000400 */
[----:B------:R-:W-:-:S03]  /*19d0*/  NOP ;  /* 0x0000000000007918 */ /* 0x000fc60000000000 */
[----:B------:R-:W-:Y:S04]  /*19e0*/  LDS.U8 R13, [R8+UR5] ;  /* 0x00000005080d7984 */ /* 0x000fe80008000000 */
[----:B------:R-:W-:Y:S04]  /*19f0*/  LDS.U8 R15, [R8+UR5+0x20] ;  /* 0x00002005080f7984 */ /* 0x000fe80008000000 */
[----:B------:R-:W-:Y:S01]  /*1a00*/  @P0 STS [UR11+0x180], R14 ;  /* 0x0001800eff000988 */ /* 0x000fe2000800080b */
[----:B------:R-:W-:Y:S06]  /*1a10*/  BAR.SYNC.DEFER_BLOCKING 0x0 ;  /* 0x0000000000007b1d */ /* 0x000fec0000010000 */
[----:B------:R-:W0:Y:S02]  /*1a20*/  LDS R11, [UR11+0x180] ;  /* 0x0001800bff0b7984 */ /* 0x000e240008000800 */
[----:B0-----:R-:W-:-:S02]  /*1a30*/  ISETP.GE.AND P0, PT, R4, R11, PT ;  /* 0x0000000b0400720c */ /* 0x001fc40003f06270 */
[----:B------:R-:W-:Y:S02]  /*1a40*/  ISETP.GE.AND P1, PT, R6, R11, PT ;  /* 0x0000000b0600720c */ /* 0x000fe40003f26270 */
[----:B------:R-:W-:-:S09]  /*1a50*/  IADD3.X R11, PT, PT, R7, UR23, RZ, P2, !PT ;  /* 0x00000017070b7c10 */ /* 0x000fd200097fe4ff */
[----:B------:R0:W-:Y:S04]  /*1a60*/  @!P0 STG.E.U8 desc[UR12][R10.64], R13 ;  /* 0x0000000d0a008986 */ /* 0x0001e8000c10110c */
[----:B------:R0:W-:Y:S01]  /*1a70*/  @!P1 STG.E.U8 desc[UR12][R10.64+0x20], R15 ;  /* 0x0000200f0a009986 */ /* 0x0001e2000c10110c */
[----:B------:R-:W-:Y:S05]  /*1a80*/  BRA.U !UP0, `(.L_x_699) ;  /* 0xffffffed08347547 */ /* 0x000fea000b83ffff */
[----:B------:R-:W-:Y:S05]  /*1a90*/  EXIT ;  /* 0x000000000000794d */ /* 0x000fea0003800000 */
.L_x_700:
        /* <DEDUP_REMOVED lines=14> */
.L_x_1995:


//--------------------- .text._Z18kQuantizeBlockwiseI13__nv_bfloat16Li256ELi2ELi0ELi0EEvPfPT_S1_PhS1_ii --------------------------
	.section	.text._Z18kQuantizeBlockwiseI13__nv_bfloat16Li256ELi2ELi0ELi0EEvPfPT_S1_PhS1_ii,"ax",@progbits
	.align	128
        .global         _Z18kQuantizeBlockwiseI13__nv_bfloat16Li256ELi2ELi0ELi0EEvPfPT_S1_PhS1_ii
        .type           _Z18kQuantizeBlockwiseI13__nv_bfloat16Li256ELi2ELi0ELi0EEvPfPT_S1_PhS1_ii,@function
        .size           _Z18kQuantizeBlockwiseI13__nv_bfloat16Li256ELi2ELi0ELi0EEvPfPT_S1_PhS1_ii,(.L_x_1996 - _Z18kQuantizeBlockwiseI13__nv_bfloat16Li256ELi2ELi0ELi0EEvPfPT_S1_PhS1_ii)
        .other          _Z18kQuantizeBlockwiseI13__nv_bfloat16Li256ELi2ELi0ELi0EEvPfPT_S1_PhS1_ii,@"STO_CUDA_ENTRY STV_DEFAULT"
_Z18kQuantizeBlockwiseI13__nv_bfloat16Li256ELi2ELi0ELi0EEvPfPT_S1_PhS1_ii:
.text._Z18kQuantizeBlockwiseI13__nv_bfloat16Li256ELi2ELi0ELi0EEvPfPT_S1_PhS1_ii:
        /* <DEDUP_REMOVED lines=52> */
.L_x_705:
[----:B------:R0:W2:Y:S01]  /*0340*/  LDG.E R9, desc[UR12][R4.64] ;  /* 0x0000000c04097981 */ /* 0x0000a2000c1e1900 */
[----:B------:R-:W-:-:S05]  /*0350*/  VIADD R7, R7, 0x1 ;  /* 0x0000000107077836 */ /* 0x000fca0000000000 */
[----:B------:R-:W-:Y:S01]  /*0360*/  ISETP.NE.AND P0, PT, R7, RZ, PT ;  /* 0x000000ff0700720c */ /* 0x000fe20003f05270 */
[C---:B0-----:R-:W-:Y:S01]  /*0370*/  IMAD.WIDE.U32 R4, R3.reuse, 0x4, R4 ;  /* 0x0000000403047825 */ /* 0x041fe200078e0004 */
[----:B--2---:R0:W-:Y:S03]  /*0380*/  STS [R6], R9 ;  /* 0x0000000906007388 */ /* 0x0041e60000000800 */
[----:B0-----:R-:W-:-:S08]  /*0390*/  IMAD R6, R3, 0x4, R6 ;  /* 0x0000000403067824 */ /* 0x001fd000078e0206 */
[----:B------:R-:W-:Y:S05]  /*03a0*/  @P0 BRA `(.L_x_705) ;  /* 0xfffffffc00e40947 */ /* 0x000fea000383ffff */
.L_x_704:
[----:B------:R-:W-:Y:S05]  /*03b0*/  BSYNC.RECONVERGENT B1 ;  /* 0x0000000000017941 */ /* 0x000fea0003800200 */
.L_x_703:
        /* <DEDUP_REMOVED lines=10> */
.L_x_706:
        /* <DEDUP_REMOVED lines=23> */
.L_x_702:
[----:B------:R-:W-:Y:S05]  /*05d0*/  BSYNC.RECONVERGENT B0 ;  /* 0x0000000000007941 */ /* 0x000fea0003800200 */
.L_x_701:
        /* <DEDUP_REMOVED lines=24> */
.L_x_711:
[----:B-1----:R-:W-:Y:S02]  /*0760*/  UIADD3 UR17, UPT, UPT, -UR7, UR16, URZ ;  /* 0x0000001007117290 */ /* 0x002fe4000fffe1ff */
[----:B------:R-:W-:Y:S02]  /*0770*/  IADD3 R7, P2, PT, R4, UR7, RZ ;  /* 0x0000000704077c10 */ /* 0x000fe4000ff5e0ff */
[----:B0-----:R-:W-:Y:S01]  /*0780*/  PRMT R15, RZ, 0x7610, R15 ;  /* 0x00007610ff0f7816 */ /* 0x001fe2000000000f */
        /* <DEDUP_REMOVED lines=17> */
[----:B-1----:R-:W-:-:S05]  /*08a0*/  IMAD.IADD R10, R3, 0x1, R9 ;  /* 0x00000001030a7824 */ /* 0x002fca00078e0209 */
[----:B------:R-:W-:-:S04]  /*08b0*/  LEA R18, R10, UR11, 0x1 ;  /* 0x0000000b0a127c11 */ /* 0x000fc8000f8e08ff */
[----:B------:R-:W-:Y:S01]  /*08c0*/  LEA R17, R9, R18, 0x1 ;  /* 0x0000001209117211 */ /* 0x000fe200078e08ff */
        /* <DEDUP_REMOVED lines=37> */
[----:B-1----:R-:W0:Y:S04]  /*0b20*/  LDS.64 R12, [UR11+0x318] ;  /* 0x0003180bff0c7984 */ /* 0x002e280008000a00 */
        /* <DEDUP_REMOVED lines=8> */
.L_x_708:
        /* <DEDUP_REMOVED lines=34> */
[----:B------:R-:W1:Y:S01]  /*0dd0*/  LDS.64 R12, [UR11+0x318] ;  /* 0x0003180bff0c7984 */ /* 0x000e620008000a00 */
[----:B------:R-:W-:-:S03]  /*0de0*/  UISETP.GT.AND UP0, UPT, UR17, 0x20, UPT ;  /* 0x000000201100788c */ /* 0x000fc6000bf04270 */
[----:B------:R-:W2:Y:S03]  /*0df0*/  LDS R14, [UR11+0x320] ;  /* 0x0003200bff0e7984 */ /* 0x000ea60008000800 */
[----:B------:R-:W-:Y:S01]  /*0e00*/  PLOP3.LUT P1, PT, PT, PT, UP0, 0x80, 0x8 ;  /* 0x000000000008781c */ /* 0x000fe20003f2f008 */
[----:B------:R-:W-:-:S06]  /*0e10*/  UISETP.GT.AND UP0, UPT, UR17, 0x40, UPT ;  /* 0x000000401100788c */ /* 0x000fcc000bf04270 */
[----:B------:R-:W-:Y:S01]  /*0e20*/  PLOP3.LUT P2, PT, PT, PT, UP0, 0x80, 0x8 ;  /* 0x000000000008781c */ /* 0x000fe20003f4f008 */
[----:B------:R-:W-:Y:S01]  /*0e30*/  UISETP.GT.AND UP0, UPT, UR17, 0x60, UPT ;  /* 0x000000601100788c */ /* 0x000fe2000bf04270 */
[----:B-1----:R-:W-:-:S04]  /*0e40*/  FSETP.GEU.FTZ.AND P0, PT, R17, R12, PT ;  /* 0x0000000c1100720b */ /* 0x002fc80003f1e000 */
[----:B0-----:R-:W-:Y:S02]  /*0e50*/  @P1 FSEL R17, R12, R17, !P0 ;  /* 0x000000110c111208 */ /* 0x001fe40004000000 */
[----:B------:R-:W-:Y:S02]  /*0e60*/  PLOP3.LUT P1, PT, PT, PT, UP0, 0x80, 0x8 ;  /* 0x000000000008781c */ /* 0x000fe40003f2f008 */
[----:B------:R-:W-:-:S04]  /*0e70*/  FSETP.GEU.FTZ.AND P0, PT, R17, R13, PT ;  /* 0x0000000d1100720b */ /* 0x000fc80003f1e000 */
[----:B------:R-:W-:-:S04]  /*0e80*/  @P2 FSEL R17, R13, R17, !P0 ;  /* 0x000000110d112208 */ /* 0x000fc80004000000 */
[----:B--2---:R-:W-:-:S04]  /*0e90*/  FSETP.GEU.FTZ.AND P0, PT, R17, R14, PT ;  /* 0x0000000e1100720b */ /* 0x004fc80003f1e000 */
[----:B------:R-:W-:-:S09]  /*0ea0*/  @P1 FSEL R17, R14, R17, !P0 ;  /* 0x000000110e111208 */ /* 0x000fd20004000000 */
.L_x_710:
        /* <DEDUP_REMOVED lines=9> */
.L_x_709:
[----:B---34-:R-:W-:Y:S05]  /*0f40*/  BSYNC.RECONVERGENT B0 ;  /* 0x0000000000007941 */ /* 0x018fea0003800200 */
.L_x_707:
[----:B------:R-:W-:Y:S01]  /*0f50*/  BAR.SYNC.DEFER_BLOCKING 0x0 ;  /* 0x0000000000007b1d */ /* 0x000fe20000010000 */
[----:B------:R-:W-:Y:S01]  /*0f60*/  UIADD3 UR5, UPT, UPT, UR8, 0x328, URZ ;  /* 0x0000032808057890 */ /* 0x000fe2000fffe0ff */
[----:B-12---:R-:W-:Y:S01]  /*0f70*/  IMAD.MOV.U32 R12, RZ, RZ, 0xbf ;  /* 0x000000bfff0c7424 */ /* 0x006fe200078e00ff */
[----:B------:R-:W-:Y:S01]  /*0f80*/  UIADD3 UR7, UP0, UPT, UR4, UR7, URZ ;  /* 0x0000000704077290 */ /* 0x000fe2000ff1e0ff */
[----:B------:R-:W-:Y:S01]  /*0f90*/  IMAD.MOV.U32 R22, RZ, RZ, 0xff ;  /* 0x000000ffff167424 */ /* 0x000fe200078e00ff */
[----:B------:R-:W-:Y:S01]  /*0fa0*/  ULEA UR5, UR9, UR5, 0x18 ;  /* 0x0000000509057291 */ /* 0x000fe2000f8ec0ff */
[----:B------:R-:W-:Y:S01]  /*0fb0*/  IMAD.MOV.U32 R26, RZ, RZ, 0x3f ;  /* 0x0000003fff1a7424 */ /* 0x000fe200078e00ff */
[----:B------:R-:W-:Y:S01]  /*0fc0*/  UIADD3.X UR15, UPT, UPT, URZ, UR15, URZ, UP0, !UPT ;  /* 0x0000000fff0f7290 */ /* 0x000fe200087fe4ff */
[----:B------:R-:W-:Y:S01]  /*0fd0*/  IMAD.IADD R9, R2, 0x1, R9 ;  /* 0x0000000102097824 */ /* 0x000fe200078e0209 */
[----:B------:R-:W-:-:S04]  /*0fe0*/  UISETP.GE.U32.AND UP0, UPT, UR7, UR10, UPT ;  /* 0x0000000a0700728c */ /* 0x000fc8000bf06070 */
[----:B------:R-:W-:Y:S01]  /*0ff0*/  UISETP.GE.AND.EX UP0, UPT, UR15, URZ, UPT, UP0 ;  /* 0x000000ff0f00728c */ /* 0x000fe2000bf06300 */
[----:B------:R-:W1:Y:S04]  /*1000*/  LDS R13, [UR11+0x728] ;  /* 0x0007280bff0d7984 */ /* 0x000e680008000800 */
[----:B------:R-:W2:Y:S01]  /*1010*/  LDS R21, [UR11+0x524] ;  /* 0x0005240bff157984 */ /* 0x000ea20008000800 */
[-C--:B-1----:R-:W-:Y:S01]  /*1020*/  FMUL.FTZ R16, R16, R13.reuse ;  /* 0x0000000d10107220 */ /* 0x082fe20000410000 */
[----:B------:R-:W-:Y:S01]  /*1030*/  FMUL.FTZ R13, R11, R13 ;  /* 0x0000000d0b0d7220 */ /* 0x000fe20000410000 */
[----:B------:R-:W-:Y:S02]  /*1040*/  IMAD.MOV.U32 R11, RZ, RZ, 0x3f800000 ;  /* 0x3f800000ff0b7424 */ /* 0x000fe400078e00ff */
[----:B--2---:R-:W-:Y:S01]  /*1050*/  IMAD.MOV.U32 R14, RZ, RZ, R21 ;  /* 0x000000ffff0e7224 */ /* 0x004fe200078e0015 */
[----:B------:R-:W-:-:S13]  /*1060*/  FSETP.GT.FTZ.AND P3, PT, R16, R21, PT ;  /* 0x000000151000720b */ /* 0x000fda0003f74000 */
[----:B------:R-:W-:Y:S01]  /*1070*/  @!P3 IMAD.MOV.U32 R12, RZ, RZ, 0x3f ;  /* 0x0000003fff0cb424 */ /* 0x000fe200078e00ff */
[----:B------:R-:W-:Y:S01]  /*1080*/  @!P3 MOV R21, 0xbf800000 ;  /* 0xbf8000000015b802 */ /* 0x000fe20000000f00 */
[----:B------:R-:W-:Y:S02]  /*1090*/  @!P3 IMAD.MOV.U32 R11, RZ, RZ, R14 ;  /* 0x000000ffff0bb224 */ /* 0x000fe400078e000e */
[----:B------:R-:W-:Y:S01]  /*10a0*/  @!P3 IMAD.MOV.U32 R22, RZ, RZ, 0x7f ;  /* 0x0000007fff16b424 */ /* 0x000fe200078e00ff */
[----:B------:R-:W-:-:S06]  /*10b0*/  LEA R25, R12, UR5, 0x2 ;  /* 0x000000050c197c11 */ /* 0x000fcc000f8e10ff */
[----:B------:R-:W1:Y:S02]  /*10c0*/  LDS R25, [R25] ;  /* 0x0000000019197984 */ /* 0x000e640000000800 */
[----:B-1----:R-:W-:-:S13]  /*10d0*/  FSETP.GT.FTZ.AND P4, PT, R16, R25, PT ;  /* 0x000000191000720b */ /* 0x002fda0003f94000 */
[C---:B------:R-:W-:Y:S02]  /*10e0*/  @!P4 VIADD R20, R12.reuse, 0xffffffe0 ;  /* 0xffffffe00c14c836 */ /* 0x040fe40000000000 */
[----:B------:R-:W-:Y:S02]  /*10f0*/  @P4 VIADD R20, R12, 0x20 ;  /* 0x000000200c144836 */ /* 0x000fe40000000000 */
[----:B------:R-:W-:Y:S02]  /*1100*/  @P4 IMAD.MOV.U32 R21, RZ, RZ, R25 ;  /* 0x000000ffff154224 */ /* 0x000fe400078e0019 */
[----:B------:R-:W-:Y:S01]  /*1110*/  @P4 IMAD.MOV.U32 R25, RZ, RZ, R11 ;  /* 0x000000ffff194224 */ /* 0x000fe200078e000b */
[----:B------:R-:W-:Y:S01]  /*1120*/  LEA R27, R20, UR5, 0x2 ;  /* 0x00000005141b7c11 */ /* 0x000fe2000f8e10ff */
[----:B------:R-:W-:Y:S02]  /*1130*/  IMAD.MOV.U32 R11, RZ, RZ, 0x7f ;  /* 0x0000007fff0b7424 */ /* 0x000fe400078e00ff */
[----:B------:R-:W-:-:S02]  /*1140*/  @!P3 IMAD.MOV.U32 R11, RZ, RZ, RZ ;  /* 0x000000ffff0bb224 */ /* 0x000fc400078e00ff */
[----:B------:R-:W-:Y:S01]  /*1150*/  @P4 IMAD.MOV.U32 R11, RZ, RZ, R12 ;  /* 0x000000ffff0b4224 */ /* 0x000fe200078e000c */
[----:B------:R-:W1:Y:S01]  /*1160*/  LDS R27, [R27] ;  /* 0x000000001b1b7984 */ /* 0x000e620000000800 */
[----:B------:R-:W-:Y:S01]  /*1170*/  @P4 IMAD.MOV.U32 R12, RZ, RZ, R22 ;  /* 0x000000ffff0c4224 */ /* 0x000fe200078e0016 */
[----:B-1----:R-:W-:-:S13]  /*1180*/  FSETP.GT.FTZ.AND P5, PT, R16, R27, PT ;  /* 0x0000001b1000720b */ /* 0x002fda0003fb4000 */
[C---:B------:R-:W-:Y:S02]  /*1190*/  @!P5 VIADD R15, R20.reuse, 0xfffffff0 ;  /* 0xfffffff0140fd836 */ /* 0x040fe40000000000 */
[----:B------:R-:W-:Y:S02]  /*11a0*/  @P5 VIADD R15, R20, 0x10 ;  /* 0x00000010140f5836 */ /* 0x000fe40000000000 */
[----:B------:R-:W-:Y:S02]  /*11b0*/  @P5 IMAD.MOV.U32 R21, RZ, RZ, R27 ;  /* 0x000000ffff155224 */ /* 0x000fe400078e001b */
[----:B------:R-:W-:Y:S01]  /*11c0*/  @P5 IMAD.MOV.U32 R27, RZ, RZ, R25 ;  /* 0x000000ffff1b5224 */ /* 0x000fe200078e0019 */
[----:B------:R-:W-:Y:S01]  /*11d0*/  LEA R19, R15, UR5, 0x2 ;  /* 0x000000050f137c11 */ /* 0x000fe2000f8e10ff */
[----:B------:R-:W-:Y:S02]  /*11e0*/  @P5 IMAD.MOV.U32 R11, RZ, RZ, R20 ;  /* 0x000000ffff0b5224 */ /* 0x000fe400078e0014 */
[----:B------:R-:W-:-:S03]  /*11f0*/  @P5 IMAD.MOV.U32 R20, RZ, RZ, R12 ;  /* 0x000000ffff145224 */ /* 0x000fc600078e000c */
[----:B------:R-:W1:Y:S02]  /*1200*/  LDS R19, [R19] ;  /* 0x0000000013137984 */ /* 0x000e640000000800 */
[----:B-1----:R-:W-:-:S13]  /*1210*/  FSETP.GT.FTZ.AND P1, PT, R16, R19, PT ;  /* 0x000000131000720b */ /* 0x002fda0003f34000 */
[C---:B------:R-:W-:Y:S02]  /*1220*/  @!P1 VIADD R18, R15.reuse, 0xfffffff8 ;  /* 0xfffffff80f129836 */ /* 0x040fe40000000000 */
[----:B------:R-:W-:Y:S02]  /*1230*/  @P1 VIADD R18, R15, 0x8 ;  /* 0x000000080f121836 */ /* 0x000fe40000000000 */
[----:B------:R-:W-:Y:S02]  /*1240*/  @P1 IMAD.MOV.U32 R11, RZ, RZ, R15 ;  /* 0x000000ffff0b1224 */ /* 0x000fe400078e000f */
[----:B------:R-:W-:Y:S01]  /*1250*/  @P1 IMAD.MOV.U32 R15, RZ, RZ, R20 ;  /* 0x000000ffff0f1224 */ /* 0x000fe200078e0014 */
[----:B0-----:R-:W-:Y:S01]  /*1260*/  LEA R17, R18, UR5, 0x2 ;  /* 0x0000000512117c11 */ /* 0x001fe2000f8e10ff */
[----:B------:R-:W-:Y:S01]  /*1270*/  @P1 IMAD.MOV.U32 R21, RZ, RZ, R19 ;  /* 0x000000ffff151224 */ /* 0x000fe200078e0013 */
[----:B------:R-:W-:Y:S02]  /*1280*/  @P1 MOV R19, R27 ;  /* 0x0000001b00131202 */ /* 0x000fe40000000f00 */
        /* <DEDUP_REMOVED lines=9> */
[----:B------:R-:W-:Y:S02]  /*1320*/  @P2 IMAD.MOV.U32 R21, RZ, RZ, R17 ;  /* 0x000000ffff152224 */ /* 0x000fe400078e0011 */
[----:B------:R-:W-:-:S02]  /*1330*/  @P2 IMAD.MOV.U32 R17, RZ, RZ, R19 ;  /* 0x000000ffff112224 */ /* 0x000fc400078e0013 */
        /* <DEDUP_REMOVED lines=27> */
[----:B------:R-:W-:Y:S01]  /*14f0*/  @P2 FSEL R22, R17, R20, !P4 ;  /* 0x0000001411162208 */ /* 0x000fe20006000000 */
[C---:B------:R-:W-:Y:S01]  /*1500*/  @!P3 VIADD R20, R26.reuse, 0xffffffe0 ;  /* 0xffffffe01a14b836 */ /* 0x040fe20000000000 */
[----:B------:R-:W-:Y:S01]  /*1510*/  @!P2 FSEL R28, R19, R21, !P5 ;  /* 0x00000015131ca208 */ /* 0x000fe20006800000 */
[----:B------:R-:W-:Y:S02]  /*1520*/  @P3 VIADD R20, R26, 0x20 ;  /* 0x000000201a143836 */ /* 0x000fe40000000000 */
[C---:B------:R-:W-:Y:S02]  /*1530*/  @P2 FADD.FTZ R21, R27.reuse, R22 ;  /* 0x000000161b152221 */ /* 0x040fe40000010000 */
[----:B------:R-:W-:Y:S01]  /*1540*/  @!P2 FADD.FTZ R28, R27, R28 ;  /* 0x0000001c1b1ca221 */ /* 0x000fe20000010000 */
[----:B------:R-:W-:Y:S01]  /*1550*/  LEA R22, R20, UR5, 0x2 ;  /* 0x0000000514167c11 */ /* 0x000fe2000f8e10ff */
[----:B------:R-:W-:-:S02]  /*1560*/  @P2 FMUL.FTZ R21, R21, 0.5 ;  /* 0x3f00000015152820 */ /* 0x000fc40000410000 */
[----:B------:R-:W-:-:S03]  /*1570*/  @!P2 FMUL.FTZ R25, R28, 0.5 ;  /* 0x3f0000001c19a820 */ /* 0x000fc60000410000 */
[----:B------:R-:W0:Y:S01]  /*1580*/  LDS R22, [R22] ;  /* 0x0000000016167984 */ /* 0x000e220000000800 */
[----:B------:R-:W-:Y:S01]  /*1590*/  @P2 FSETP.GEU.FTZ.AND P4, PT, R21, R16, PT ;  /* 0x000000101500220b */ /* 0x000fe20003f9e000 */
[----:B------:R-:W-:Y:S01]  /*15a0*/  IMAD.MOV.U32 R21, RZ, RZ, RZ ;  /* 0x000000ffff157224 */ /* 0x000fe200078e00ff */
[----:B------:R-:W-:Y:S01]  /*15b0*/  @!P2 FSETP.GEU.FTZ.AND P5, PT, R16, R25, PT ;  /* 0x000000191000a20b */ /* 0x000fe20003fbe000 */
[----:B------:R-:W-:Y:S01]  /*15c0*/  IMAD.MOV.U32 R16, RZ, RZ, -0x40800000 ;  /* 0xbf800000ff107424 */ /* 0x000fe200078e00ff */
[-C--:B------:R-:W-:Y:S01]  /*15d0*/  @P2 SEL R12, R12, R15.reuse, !P4 ;  /* 0x0000000f0c0c2207 */ /* 0x080fe20006000000 */
[----:B------:R-:W-:Y:S01]  /*15e0*/  @P1 IMAD.MOV.U32 R16, RZ, RZ, R14 ;  /* 0x000000ffff101224 */ /* 0x000fe200078e000e */
[----:B------:R-:W-:Y:S01]  /*15f0*/  @P1 MOV R14, 0x3f800000 ;  /* 0x3f800000000e1802 */ /* 0x000fe20000000f00 */
[----:B------:R-:W-:Y:S01]  /*1600*/  @P3 IMAD.MOV.U32 R16, RZ, RZ, R18 ;  /* 0x000000ffff103224 */ /* 0x000fe200078e0012 */
[----:B------:R-:W-:Y:S01]  /*1610*/  @!P2 SEL R12, R11, R15, !P5 ;  /* 0x0000000f0b0ca207 */ /* 0x000fe20006800000 */
[----:B------:R-:W-:-:S02]  /*1620*/  IMAD.MOV.U32 R25, RZ, RZ, 0x7f ;  /* 0x0000007fff197424 */ /* 0x000fc400078e00ff */
[----:B------:R-:W-:Y:S02]  /*1630*/  @P3 IMAD.MOV.U32 R18, RZ, RZ, R14 ;  /* 0x000000ffff123224 */ /* 0x000fe400078e000e */
[----:B------:R-:W-:Y:S02]  /*1640*/  @P1 IMAD.MOV.U32 R25, RZ, RZ, 0xff ;  /* 0x000000ffff191424 */ /* 0x000fe400078e00ff */
[----:B------:R-:W-:Y:S02]  /*1650*/  @P1 IMAD.MOV.U32 R21, RZ, RZ, 0x7f ;  /* 0x0000007fff151424 */ /* 0x000fe400078e00ff */
[----:B------:R-:W-:Y:S02]  /*1660*/  @P3 IMAD.MOV.U32 R21, RZ, RZ, R26 ;  /* 0x000000ffff153224 */ /* 0x000fe400078e001a */
[----:B------:R-:W-:Y:S01]  /*1670*/  @P3 IMAD.MOV.U32 R26, RZ, RZ, R25 ;  /* 0x000000ffff1a3224 */ /* 0x000fe200078e0019 */
        /* <DEDUP_REMOVED lines=58> */
[----:B------:R-:W-:Y:S01]  /*1a20*/  @!P3 FSETP.GEU.FTZ.AND P1, PT, R13, R16, PT ;  /* 0x000000100d00b20b */ /* 0x000fe20003f3e000 */
[----:B------:R-:W-:Y:S01]  /*1a30*/  IMAD.U32 R16, RZ, RZ, UR24 ;  /* 0x00000018ff107e24 */ /* 0x000fe2000f8e00ff */
[----:B------:R-:W-:Y:S02]  /*1a40*/  @P3 FSETP.GEU.FTZ.AND P4, PT, R18, R13, PT ;  /* 0x0000000d1200320b */ /* 0x000fe40003f9e000 */
[-C--:B------:R-:W-:Y:S02]  /*1a50*/  @!P3 SEL R21, R21, R14.reuse, !P1 ;  /* 0x0000000e1515b207 */ /* 0x080fe40004800000 */
[----:B------:R-:W-:-:S04]  /*1a60*/  @P3 SEL R21, R20, R14, !P4 ;  /* 0x0000000e14153207 */ /* 0x000fc80006000000 */
[----:B------:R-:W-:Y:S02]  /*1a70*/  PRMT R14, R21, 0x7604, R12 ;  /* 0x00007604150e7816 */ /* 0x000fe4000000000c */
[----:B------:R-:W-:-:S03]  /*1a80*/  IADD3 R12, P2, PT, R7, UR22, RZ ;  /* 0x00000016070c7c10 */ /* 0x000fc6000ff5e0ff */
        /* <DEDUP_REMOVED lines=14> */
.L_x_712:
        /* <DEDUP_REMOVED lines=9> */
.L_x_1996:


//--------------------- .text._Z18kQuantizeBlockwiseI13__nv_bfloat16Li512ELi2ELi0ELi0EEvPfPT_S1_PhS1_ii --------------------------
	.section	.text._Z18kQuantizeBlockwiseI13__nv_bfloat16Li512ELi2ELi0ELi0EEvPfPT_S1_PhS1_ii,"ax",@progbits
	.align	128
        .global         _Z18kQuantizeBlockwiseI13__nv_bfloat16Li512ELi2ELi0ELi0EEvPfPT_S1_PhS1_ii
        .type           _Z18kQuantizeBlockwiseI13__nv_bfloat16Li512ELi2ELi0ELi0EEvPfPT_S1_PhS1_ii,@function
        .size           _Z18kQuantizeBlockwiseI13__nv_bfloat16Li512ELi2ELi0ELi0EEvPfPT_S1_PhS1_ii,(.L_x_1997 - _Z18kQuantizeBlockwiseI13__nv_bfloat16Li512ELi2ELi0ELi0EEvPfPT_S1_PhS1_ii)
        .other          _Z18kQuantizeBlockwiseI13__nv_bfloat16Li512ELi2ELi0ELi0EEvPfPT_S1_PhS1_ii,@"STO_CUDA_ENTRY STV_DEFAULT"
_Z18kQuantizeBlockwiseI13__nv_bfloat16Li512ELi2ELi0ELi0EEvPfPT_S1_PhS1_ii:
.text._Z18kQuantizeBlockwiseI13__nv_bfloat16Li512ELi2ELi0ELi0EEvPfPT_S1_PhS1_ii:
        /* <DEDUP_REMOVED lines=52> */
.L_x_717:
[----:B------:R0:W2:Y:S01]  /*0340*/  LDG.E R9, desc[UR12][R4.64] ;  /* 0x0000000c04097981 */ /* 0x0000a2000c1e1900 */
[----:B------:R-:W-:-:S05]  /*0350*/  VIADD R7, R7, 0x1 ;  /* 0x0000000107077836 */ /* 0x000fca0000000000 */
[----:B------:R-:W-:Y:S01]  /*0360*/  ISETP.NE.AND P0, PT, R7, RZ, PT ;  /* 0x000000ff0700720c */ /* 0x000fe20003f05270 */
[C---:B0-----:R-:W-:Y:S01]  /*0370*/  IMAD.WIDE.U32 R4, R3.reuse, 0x4, R4 ;  /* 0x0000000403047825 */ /* 0x041fe200078e0004 */
[----:B--2---:R0:W-:Y:S03]  /*0380*/  STS [R6], R9 ;  /* 0x0000000906007388 */ /* 0x0041e60000000800 */
[----:B0-----:R-:W-:-:S08]  /*0390*/  IMAD R6, R3, 0x4, R6 ;  /* 0x0000000403067824 */ /* 0x001fd000078e0206 */
[----:B------:R-:W-:Y:S05]  /*03a0*/  @P0 BRA `(.L_x_717) ;  /* 0xfffffffc00e40947 */ /* 0x000fea000383ffff */
.L_x_716:
[----:B------:R-:W-:Y:S05]  /*03b0*/  BSYNC.RECONVERGENT B1 ;  /* 0x0000000000017941 */ /* 0x000fea0003800200 */
.L_x_715:
        /* <DEDUP_REMOVED lines=10> */
.L_x_718:
        /* <DEDUP_REMOVED lines=23> */
.L_x_714:
[----:B------:R-:W-:Y:S05]  /*05d0*/  BSYNC.RECONVERGENT B0 ;  /* 0x0000000000007941 */ /* 0x000fea0003800200 */
.L_x_713:
        /* <DEDUP_REMOVED lines=12> */
[----:B--2---:R-:W-:Y:S01]  /*06a0*/  VIADD R17, R2, 0x20 ;  /* 0x0000002002117836 */ /* 0x004fe20000000000 */
[----:B------:R-:W-:Y:S01]  /*06b0*/  LOP3.LUT R5, R5, 0x7c, RZ, 0xc0, !PT ;  /* 0x0000007c05057812 */ /* 0x000fe200078ec0ff */
[----:B------:R-:W-:Y:S01]  /*06c0*/  USHF.R.S32.HI UR15, URZ, 0x1f, UR5 ;  /* 0x0000001fff0f7899 */ /* 0x000fe20008011405 */
[----:B------:R-:W-:Y:S01]  /*06d0*/  LOP3.LUT R4, R3, 0x1f, R0, 0xf8, !PT ;  /* 0x0000001f03047812 */ /* 0x000fe200078ef800 */
[----:B------:R-:W1:Y:S01]  /*06e0*/  LDCU UR16, c[0x0][0x3ac] ;  /* 0x00007580ff1077ac */ /* 0x000e620008000800 */
[----:B------:R-:W-:-:S02]  /*06f0*/  LOP3.LUT R20, RZ, R2, RZ, 0x33, !PT ;  /* 0x00000002ff147212 */ /* 0x000fc400078e33ff */
[----:B------:R-:W-:Y:S01]  /*0700*/  LOP3.LUT R6, R4, 0x20, RZ, 0xfc, !PT ;  /* 0x0000002004067812 */ /* 0x000fe200078efcff */
[----:B------:R-:W2:Y:S01]  /*0710*/  LDCU.64 UR18, c[0x0][0x388] ;  /* 0x00007100ff1277ac */ /* 0x000ea20008000a00 */
[----:B------:R-:W3:Y:S01]  /*0720*/  LDCU.64 UR20, c[0x0][0x390] ;  /* 0x00007200ff1477ac */ /* 0x000ee20008000a00 */
[----:B------:R-:W4:Y:S01]  /*0730*/  LDCU.64 UR22, c[0x0][0x398] ;  /* 0x00007300ff1677ac */ /* 0x000f220008000a00 */
[----:B0-----:R-:W-:-:S03]  /*0740*/  ULEA UR6, UR7, UR6, 0x18 ;  /* 0x0000000607067291 */ /* 0x001fc6000f8ec0ff */
[----:B------:R-:W-:-:S09]  /*0750*/  UMOV UR7, UR5 ;  /* 0x0000000500077c82 */ /* 0x000fd20008000000 */
.L_x_723:
        /* <DEDUP_REMOVED lines=60> */
[----:B------:R-:W0:Y:S04]  /*0b20*/  LDS R22, [UR11+0x61c] ;  /* 0x00061c0bff167984 */ /* 0x000e280008000800 */
[----:B-1----:R-:W1:Y:S04]  /*0b30*/  LDS.128 R8, [UR11+0x620] ;  /* 0x0006200bff087984 */ /* 0x002e680008000c00 */
[----:B------:R-:W2:Y:S01]  /*0b40*/  LDS.64 R18, [UR11+0x630] ;  /* 0x0006300bff127984 */ /* 0x000ea20008000a00 */
[----:B0-----:R-:W-:-:S04]  /*0b50*/  FSETP.GEU.FTZ.AND P0, PT, R21, R22, PT ;  /* 0x000000161500720b */ /* 0x001fc80003f1e000 */
        /* <DEDUP_REMOVED lines=14> */
.L_x_720:
        /* <DEDUP_REMOVED lines=35> */
[----:B------:R-:W-:-:S03]  /*0e70*/  UISETP.GT.AND UP0, UPT, UR17, 0x20, UPT ;  /* 0x000000201100788c */ /* 0x000fc6000bf04270 */
[----:B------:R-:W2:Y:S03]  /*0e80*/  LDS.128 R8, [UR11+0x620] ;  /* 0x0006200bff087984 */ /* 0x000ea60008000c00 */
[----:B------:R-:W-:Y:S01]  /*0e90*/  PLOP3.LUT P1, PT, PT, PT, UP0, 0x80, 0x8 ;  /* 0x000000000008781c */ /* 0x000fe20003f2f008 */
[----:B------:R-:W-:Y:S01]  /*0ea0*/  UISETP.GT.AND UP0, UPT, UR17, 0x40, UPT ;  /* 0x000000401100788c */ /* 0x000fe2000bf04270 */
[----:B------:R-:W5:Y:S05]  /*0eb0*/  LDS.64 R18, [UR11+0x630] ;  /* 0x0006300bff127984 */ /* 0x000f6a0008000a00 */
[----:B------:R-:W-:Y:S01]  /*0ec0*/  PLOP3.LUT P2, PT, PT, PT, UP0, 0x80, 0x8 ;  /* 0x000000000008781c */ /* 0x000fe20003f4f008 */
[----:B------:R-:W-:Y:S01]  /*0ed0*/  UISETP.GT.AND UP0, UPT, UR17, 0x60, UPT ;  /* 0x000000601100788c */ /* 0x000fe2000bf04270 */
[----:B-1----:R-:W-:-:S04]  /*0ee0*/  FSETP.GEU.FTZ.AND P0, PT, R22, R21, PT ;  /* 0x000000151600720b */ /* 0x002fc80003f1e000 */
[----:B0-----:R-:W-:Y:S02]  /*0ef0*/  @P1 FSEL R22, R21, R22, !P0 ;  /* 0x0000001615161208 */ /* 0x001fe40004000000 */
[----:B------:R-:W-:Y:S01]  /*0f00*/  PLOP3.LUT P1, PT, PT, PT, UP0, 0x80, 0x8 ;  /* 0x000000000008781c */ /* 0x000fe20003f2f008 */
[----:B------:R-:W-:Y:S01]  /*0f10*/  UISETP.GT.AND UP0, UPT, UR17, 0x80, UPT ;  /* 0x000000801100788c */ /* 0x000fe2000bf04270 */
[----:B--2---:R-:W-:-:S04]  /*0f20*/  FSETP.GEU.FTZ.AND P0, PT, R22, R8, PT ;  /* 0x000000081600720b */ /* 0x004fc80003f1e000 */
[----:B------:R-:W-:Y:S02]  /*0f30*/  @P2 FSEL R22, R8, R22, !P0 ;  /* 0x0000001608162208 */ /* 0x000fe40004000000 */
[----:B------:R-:W-:Y:S01]  /*0f40*/  PLOP3.LUT P2, PT, PT, PT, UP0, 0x80, 0x8 ;  /* 0x000000000008781c */ /* 0x000fe20003f4f008 */
[----:B------:R-:W-:Y:S01]  /*0f50*/  UISETP.GT.AND UP0, UPT, UR17, 0xa0, UPT ;  /* 0x000000a01100788c */ /* 0x000fe2000bf04270 */
[----:B------:R-:W-:-:S04]  /*0f60*/  FSETP.GEU.FTZ.AND P0, PT, R22, R9, PT ;  /* 0x000000091600720b */ /* 0x000fc80003f1e000 */
        /* <DEDUP_REMOVED lines=9> */
[----:B------:R-:W-:Y:S02]  /*1000*/  PLOP3.LUT P1, PT, PT, PT, UP0, 0x80, 0x8 ;  /* 0x000000000008781c */ /* 0x000fe40003f2f008 */
[----:B-----5:R-:W-:-:S04]  /*1010*/  FSETP.GEU.FTZ.AND P0, PT, R22, R18, PT ;  /* 0x000000121600720b */ /* 0x020fc80003f1e000 */
[----:B------:R-:W-:-:S04]  /*1020*/  @P2 FSEL R22, R18, R22, !P0 ;  /* 0x0000001612162208 */ /* 0x000fc80004000000 */
[----:B------:R-:W-:-:S04]  /*1030*/  FSETP.GEU.FTZ.AND P0, PT, R22, R19, PT ;  /* 0x000000131600720b */ /* 0x000fc80003f1e000 */
[----:B------:R-:W-:-:S05]  /*1040*/  @P1 FSEL R22, R19, R22, !P0 ;  /* 0x0000001613161208 */ /* 0x000fca0004000000 */
[----:B------:R-:W-:-:S07]  /*1050*/  IMAD.MOV.U32 R19, RZ, RZ, R22 ;  /* 0x000000ffff137224 */ /* 0x000fce00078e0016 */
.L_x_722:
        /* <DEDUP_REMOVED lines=9> */
.L_x_721:
[----:B---34-:R-:W-:Y:S05]  /*10f0*/  BSYNC.RECONVERGENT B0 ;  /* 0x0000000000007941 */ /* 0x018fea0003800200 */
.L_x_719:
[----:B------:R-:W-:Y:S01]  /*1100*/  BAR.SYNC.DEFER_BLOCKING 0x0 ;  /* 0x0000000000007b1d */ /* 0x000fe20000010000 */
[----:B------:R-:W-:Y:S01]  /*1110*/  UIADD3 UR5, UPT, UPT, UR8, 0x63c, URZ ;  /* 0x0000063c08057890 */ /* 0x000fe2000fffe0ff */
[----:B------:R-:W-:Y:S01]  /*1120*/  IMAD.MOV.U32 R26, RZ, RZ, 0xbf ;  /* 0x000000bfff1a7424 */ /* 0x000fe200078e00ff */
[----:B------:R-:W-:Y:S01]  /*1130*/  UIADD3 UR7, UP0, UPT, UR4, UR7, URZ ;  /* 0x0000000704077290 */ /* 0x000fe2000ff1e0ff */
[----:B0-----:R-:W-:Y:S01]  /*1140*/  IMAD.MOV.U32 R22, RZ, RZ, 0x3f800000 ;  /* 0x3f800000ff167424 */ /* 0x001fe200078e00ff */
[----:B------:R-:W-:Y:S01]  /*1150*/  ULEA UR5, UR9, UR5, 0x18 ;  /* 0x0000000509057291 */ /* 0x000fe2000f8ec0ff */
[----:B------:R-:W-:Y:S01]  /*1160*/  IMAD.IADD R13, R2, 0x1, R13 ;  /* 0x00000001020d7824 */ /* 0x000fe200078e020d */
[----:B------:R-:W-:Y:S02]  /*1170*/  UIADD3.X UR15, UPT, UPT, URZ, UR15, URZ, UP0, !UPT ;  /* 0x0000000fff0f7290 */ /* 0x000fe400087fe4ff */
[----:B------:R-:W-:-:S04]  /*1180*/  UISETP.GE.U32.AND UP0, UPT, UR7, UR10, UPT ;  /* 0x0000000a0700728c */ /* 0x000fc8000bf06070 */
[----:B------:R-:W-:Y:S01]  /*1190*/  UISETP.GE.AND.EX UP0, UPT, UR15, URZ, UPT, UP0 ;  /* 0x000000ff0f00728c */ /* 0x000fe2000bf06300 */
[----:B-12---:R-:W0:Y:S04]  /*11a0*/  LDS.64 R8, [UR11+0xa38] ;  /* 0x000a380bff087984 */ /* 0x006e280008000a00 */
[----:B------:R-:W1:Y:S01]  /*11b0*/  LDS R11, [UR11+0x838] ;  /* 0x0008380bff0b7984 */ /* 0x000e620008000800 */
[-C--:B0-----:R-:W-:Y:S01]  /*11c0*/  FMUL.FTZ R16, R16, R9.reuse ;  /* 0x0000000910107220 */ /* 0x081fe20000410000 */
[----:B------:R-:W-:Y:S01]  /*11d0*/  FMUL.FTZ R19, R15, R9 ;  /* 0x000000090f137220 */ /* 0x000fe20000410000 */
[----:B------:R-:W-:Y:S02]  /*11e0*/  IMAD.MOV.U32 R9, RZ, RZ, 0x7f ;  /* 0x0000007fff097424 */ /* 0x000fe400078e00ff */
[----:B-1----:R-:W-:Y:S01]  /*11f0*/  IMAD.MOV.U32 R10, RZ, RZ, R11 ;  /* 0x000000ffff0a7224 */ /* 0x002fe200078e000b */
[----:B------:R-:W-:Y:S01]  /*1200*/  FSETP.GT.FTZ.AND P1, PT, R16, R11, PT ;  /* 0x0000000b1000720b */ /* 0x000fe20003f34000 */
[----:B------:R-:W-:-:S12]  /*1210*/  IMAD.MOV.U32 R15, RZ, RZ, 0xff ;  /* 0x000000ffff0f7424 */ /* 0x000fd800078e00ff */
[----:B------:R-:W-:Y:S02]  /*1220*/  @!P1 IMAD.MOV.U32 R26, RZ, RZ, 0x3f ;  /* 0x0000003fff1a9424 */ /* 0x000fe400078e00ff */
[----:B------:R-:W-:Y:S02]  /*1230*/  @!P1 IMAD.MOV.U32 R11, RZ, RZ, -0x40800000 ;  /* 0xbf800000ff0b9424 */ /* 0x000fe400078e00ff */
[----:B------:R-:W-:Y:S01]  /*1240*/  @!P1 IMAD.MOV.U32 R22, RZ, RZ, R10 ;  /* 0x000000ffff169224 */ /* 0x000fe200078e000a */
[----:B------:R-:W-:Y:S01]  /*1250*/  LEA R21, R26, UR5, 0x2 ;  /* 0x000000051a157c11 */ /* 0x000fe2000f8e10ff */
[----:B------:R-:W-:Y:S02]  /*1260*/  @!P1 IMAD.MOV.U32 R9, RZ, RZ, RZ ;  /* 0x000000ffff099224 */ /* 0x000fe400078e00ff */
[----:B------:R-:W-:-:S03]  /*1270*/  @!P1 IMAD.MOV.U32 R15, RZ, RZ, 0x7f ;  /* 0x0000007fff0f9424 */ /* 0x000fc600078e00ff */
        /* <DEDUP_REMOVED lines=37> */
[----:B------:R-:W-:Y:S01]  /*14d0*/  IMAD.MOV.U32 R25, RZ, RZ, 0x3f ;  /* 0x0000003fff197424 */ /* 0x000fe200078e00ff */
[----:B------:R-:W0:Y:S01]  /*14e0*/  LDS R21, [R21] ;  /* 0x0000000015157984 */ /* 0x000e220000000800 */
        /* <DEDUP_REMOVED lines=9> */
[----:B------:R-:W-:-:S02]  /*1580*/  LEA R24, R25, UR5, 0x2 ;  /* 0x0000000519187c11 */ /* 0x000fc4000f8e10ff */
        /* <DEDUP_REMOVED lines=9> */
[----:B------:R-:W-:Y:S01]  /*1620*/  LDS R22, [UR11+0x63c] ;  /* 0x00063c0bff167984 */ /* 0x000fe20008000800 */
[----:B------:R-:W-:Y:S02]  /*1630*/  @P6 IMAD.MOV.U32 R11, RZ, RZ, R23 ;  /* 0x000000ffff0b6224 */ /* 0x000fe400078e0017 */
[----:B------:R-:W-:-:S02]  /*1640*/  @P6 IMAD.MOV.U32 R23, RZ, RZ, R21 ;  /* 0x000000ffff176224 */ /* 0x000fc400078e0015 */
[----:B------:R-:W0:Y:S01]  /*1650*/  LDS R27, [R27] ;  /* 0x000000001b1b7984 */ /* 0x000e220000000800 */
[C---:B------:R-:W-:Y:S02]  /*1660*/  @!P5 VIADD R21, R25.reuse, 0xffffffe0 ;  /* 0xffffffe01915d836 */ /* 0x040fe40000000000 */
[----:B------:R-:W-:Y:S01]  /*1670*/  @P5 VIADD R21, R25, 0x20 ;  /* 0x0000002019155836 */ /* 0x000fe20000000000 */
[----:B0-----:R-:W-:-:S13]  /*1680*/  FSETP.GT.FTZ.AND P3, PT, R16, R27, PT ;  /* 0x0000001b1000720b */ /* 0x001fda0003f74000 */
[----:B------:R-:W-:Y:S02]  /*1690*/  @P3 ISETP.NE.AND P1, PT, R15, 0xff, PT ;  /* 0x000000ff0f00380c */ /* 0x000fe40003f25270 */
[----:B------:R-:W-:Y:S02]  /*16a0*/  @!P3 ISETP.NE.AND P2, PT, R9, RZ, PT ;  /* 0x000000ff0900b20c */ /* 0x000fe40003f45270 */
[----:B------:R-:W-:Y:S02]  /*16b0*/  @P3 FSEL R26, R8, R23, !P1 ;  /* 0x00000017081a3208 */ /* 0x000fe40004800000 */
[----:B------:R-:W-:-:S03]  /*16c0*/  @!P3 FSEL R28, R22, R11, !P2 ;  /* 0x0000000b161cb208 */ /* 0x000fc60005000000 */
[----:B------:R-:W-:Y:S01]  /*16d0*/  @P3 FADD.FTZ R11, R27, R26 ;  /* 0x0000001a1b0b3221 */ /* 0x000fe20000010000 */
[----:B------:R-:W-:Y:S01]  /*16e0*/  LEA R26, R21, UR5, 0x2 ;  /* 0x00000005151a7c11 */ /* 0x000fe2000f8e10ff */
[----:B------:R-:W-:Y:S02]  /*16f0*/  @!P3 FADD.FTZ R28, R27, R28 ;  /* 0x0000001c1b1cb221 */ /* 0x000fe40000010000 */
[----:B------:R-:W-:Y:S02]  /*1700*/  @P3 FMUL.FTZ R11, R11, 0.5 ;  /* 0x3f0000000b0b3820 */ /* 0x000fe40000410000 */
[----:B------:R-:W-:Y:S01]  /*1710*/  @!P3 FMUL.FTZ R23, R28, 0.5 ;  /* 0x3f0000001c17b820 */ /* 0x000fe20000410000 */
[----:B------:R-:W0:Y:S02]  /*1720*/  LDS R26, [R26] ;  /* 0x000000001a1a7984 */ /* 0x000e240000000800 */
[----:B------:R-:W-:Y:S01]  /*1730*/  @P3 FSETP.GEU.FTZ.AND P1, PT, R11, R16, PT ;  /* 0x000000100b00320b */ /* 0x000fe20003f3e000 */
[----:B------:R-:W-:Y:S01]  /*1740*/  IMAD.MOV.U32 R11, RZ, RZ, -0x40800000 ;  /* 0xbf800000ff0b7424 */ /* 0x000fe200078e00ff */
[----:B------:R-:W-:Y:S01]  /*1750*/  @!P3 FSETP.GEU.FTZ.AND P2, PT, R16, R23, PT ;  /* 0x000000171000b20b */ /* 0x000fe20003f5e000 */
[----:B------:R-:W-:Y:S01]  /*1760*/  @P4 IMAD.MOV.U32 R11, RZ, RZ, R10 ;  /* 0x000000ffff0b4224 */ /* 0x000fe200078e000a */
[-C--:B------:R-:W-:Y:S01]  /*1770*/  @P3 SEL R15, R15, R18.reuse, !P1 ;  /* 0x000000120f0f3207 */ /* 0x080fe20004800000 */
[----:B------:R-:W-:Y:S01]  /*1780*/  @P4 IMAD.MOV.U32 R10, RZ, RZ, 0x3f800000 ;  /* 0x3f800000ff0a4424 */ /* 0x000fe200078e00ff */
[----:B------:R-:W-:Y:S01]  /*1790*/  @!P3 SEL R15, R9, R18, !P2 ;  /* 0x00000012090fb207 */ /* 0x000fe20005000000 */
[----:B------:R-:W-:-:S02]  /*17a0*/  @P5 IMAD.MOV.U32 R11, RZ, RZ, R24 ;  /* 0x000000ffff0b5224 */ /* 0x000fc400078e0018 */
[----:B------:R-:W-:Y:S02]  /*17b0*/  @P5 IMAD.MOV.U32 R24, RZ, RZ, R10 ;  /* 0x000000ffff185224 */ /* 0x000fe400078e000a */
[----:B------:R-:W-:Y:S02]  /*17c0*/  IMAD.MOV.U32 R23, RZ, RZ, 0x7f ;  /* 0x0000007fff177424 */ /* 0x000fe400078e00ff */
[----:B------:R-:W-:Y:S02]  /*17d0*/  IMAD.MOV.U32 R16, RZ, RZ, RZ ;  /* 0x000000ffff107224 */ /* 0x000fe400078e00ff */
[----:B------:R-:W-:Y:S02]  /*17e0*/  @P4 IMAD.MOV.U32 R23, RZ, RZ, 0xff ;  /* 0x000000ffff174424 */ /* 0x000fe400078e00ff */
[----:B------:R-:W-:Y:S02]  /*17f0*/  @P4 IMAD.MOV.U32 R16, RZ, RZ, 0x7f ;  /* 0x0000007fff104424 */ /* 0x000fe400078e00ff */
[----:B------:R-:W-:-:S02]  /*1800*/  @P5 IMAD.MOV.U32 R16, RZ, RZ, R25 ;  /* 0x000000ffff105224 */ /* 0x000fc400078e0019 */
        /* <DEDUP_REMOVED lines=47> */
[----:B------:R-:W0:Y:S01]  /*1b00*/  LDS R28, [R23] ;  /* 0x00000000171c7984 */ /* 0x000e220000000800 */
[----:B------:R-:W-:Y:S01]  /*1b10*/  FSEL R25, R22, R11, !P6 ;  /* 0x0000000b16197208 */ /* 0x000fe20007000000 */
[----:B------:R-:W-:Y:S01]  /*1b20*/  UIADD3 UR5, UPT, UPT, UR8, 0x400, URZ ;  /* 0x0000040008057890 */ /* 0x000fe2000fffe0ff */
[----:B------:R-:W-:-:S03]  /*1b30*/  FSEL R11, R8, R27, !P4 ;  /* 0x0000001b080b7208 */ /* 0x000fc60006000000 */
[----:B------:R-:W-:-:S06]  /*1b40*/  ULEA UR5, UR9, UR5, 0x18 ;  /* 0x0000000509057291 */ /* 0x000fcc000f8ec0ff */
[----:B------:R-:W-:Y:S01]  /*1b50*/  LEA R13, R13, UR5, 0x1 ;  /* 0x000000050d0d7c11 */ /* 0x000fe2000f8e08ff */
[----:B------:R-:W-:Y:S01]  /*1b60*/  BAR.SYNC.DEFER_BLOCKING 0x0 ;  /* 0x0000000000007b1d */ /* 0x000fe20000010000 */
        /* <DEDUP_REMOVED lines=9> */
[----:B------:R-:W-:Y:S01]  /*1c00*/  IMAD.U32 R10, RZ, RZ, UR24 ;  /* 0x00000018ff0a7e24 */ /* 0x000fe2000f8e00ff */
[----:B------:R-:W-:Y:S02]  /*1c10*/  IADD3 R8, P2, PT, R7, UR22, RZ ;  /* 0x0000001607087c10 */ /* 0x000fe4000ff5e0ff */
        /* <DEDUP_REMOVED lines=15> */
.L_x_724:
        /* <DEDUP_REMOVED lines=15> */
.L_x_1997:


//--------------------- .text._Z18kQuantizeBlockwiseI13__nv_bfloat16Li1024ELi4ELi0ELi0EEvPfPT_S1_PhS1_ii --------------------------
	.section	.text._Z18kQuantizeBlockwiseI13__nv_bfloat16Li1024ELi4ELi0ELi0EEvPfPT_S1_PhS1_ii,"ax",@progbits
	.align	128
        .global         _Z18kQuantizeBlockwiseI13__nv_bfloat16Li1024ELi4ELi0ELi0EEvPfPT_S1_PhS1_ii
        .type           _Z18kQuantizeBlockwiseI13__nv_bfloat16Li1024ELi4ELi0ELi0EEvPfPT_S1_PhS1_ii,@function
        .size           _Z18kQuantizeBlockwiseI13__nv_bfloat16Li1024ELi4ELi0ELi0EEvPfPT_S1_PhS1_ii,(.L_x_1998 - _Z18kQuantizeBlockwiseI13__nv_bfloat16Li1024ELi4ELi0ELi0EEvPfPT_S1_PhS1_ii)
        .other          _Z18kQuantizeBlockwiseI13__nv_bfloat16Li1024ELi4ELi0ELi0EEvPfPT_S1_PhS1_ii,@"STO_CUDA_ENTRY STV_DEFAULT"
_Z18kQuantizeBlockwiseI13__nv_bfloat16Li1024ELi4ELi0ELi0EEvPfPT_S1_PhS1_ii:
.text._Z18kQuantizeBlockwiseI13__nv_bfloat16Li1024ELi4ELi0ELi0EEvPfPT_S1_PhS1_ii:
        /* <DEDUP_REMOVED lines=52> */
.L_x_729:
[----:B------:R0:W2:Y:S01]  /*0340*/  LDG.E R9, desc[UR10][R4.64] ;  /* 0x0000000a04097981 */ /* 0x0000a2000c1e1900 */
[----:B------:R-:W-:-:S05]  /*0350*/  VIADD R7, R7, 0x1 ;  /* 0x0000000107077836 */ /* 0x000fca0000000000 */
[----:B------:R-:W-:Y:S01]  /*0360*/  ISETP.NE.AND P0, PT, R7, RZ, PT ;  /* 0x000000ff0700720c */ /* 0x000fe20003f05270 */
[C---:B0-----:R-:W-:Y:S01]  /*0370*/  IMAD.WIDE.U32 R4, R3.reuse, 0x4, R4 ;  /* 0x0000000403047825 */ /* 0x041fe200078e0004 */
[----:B--2---:R0:W-:Y:S03]  /*0380*/  STS [R6], R9 ;  /* 0x0000000906007388 */ /* 0x0041e60000000800 */
[----:B0-----:R-:W-:-:S08]  /*0390*/  IMAD R6, R3, 0x4, R6 ;  /* 0x0000000403067824 */ /* 0x001fd000078e0206 */
[----:B------:R-:W-:Y:S05]  /*03a0*/  @P0 BRA `(.L_x_729) ;  /* 0xfffffffc00e40947 */ /* 0x000fea000383ffff */
.L_x_728:
[----:B------:R-:W-:Y:S05]  /*03b0*/  BSYNC.RECONVERGENT B1 ;  /* 0x0000000000017941 */ /* 0x000fea0003800200 */
.L_x_727:
        /* <DEDUP_REMOVED lines=10> */
.L_x_730:
        /* <DEDUP_REMOVED lines=23> */
.L_x_726:
[----:B------:R-:W-:Y:S05]  /*05d0*/  BSYNC.RECONVERGENT B0 ;  /* 0x0000000000007941 */ /* 0x000fea0003800200 */
.L_x_725:
[----:B------:R-:W-:-:S04]  /*05e0*/  UISETP.LT.U32.AND UP0, UPT, UR4, 0x7fffffff, UPT ;  /* 0x7fffffff0400788c */ /* 0x000fc8000bf01070 */
[----:B------:R-:W-:-:S06]  /*05f0*/  USEL UR5, UR4, 0x7fffffff, UP0 ;  /* 0x7fffffff04057887 */ /* 0x000fcc0008000000 */
[----:B------:R-:W-:-:S13]  /*0600*/  ISETP.GE.AND P0, PT, R11, UR5, PT ;  /* 0x000000050b007c0c */ /* 0x000fda000bf06270 */
[----:B------:R-:W-:Y:S05]  /*0610*/  @P0 EXIT ;  /* 0x000000000000094d */ /* 0x000fea0003800000 */
[----:B------:R-:W0:Y:S01]  /*0620*/  S2UR UR6, SR_CgaCtaId ;  /* 0x00000000000679c3 */ /* 0x000e220000008800 */
[----:B------:R-:W-:Y:S01]  /*0630*/  IMAD.SHL.U32 R2, R0, 0x4, RZ ;  /* 0x0000000400027824 */ /* 0x000fe200078e00ff */
[--C-:B------:R-:W-:Y:S01]  /*0640*/  SHF.R.U32.HI R9, RZ, 0x3, R0.reuse ;  /* 0x00000003ff097819 */ /* 0x100fe20000011600 */
[----:B------:R-:W-:Y:S01]  /*0650*/  UMOV UR5, 0x400 ;  /* 0x0000040000057882 */ /* 0x000fe20000000000 */
[----:B------:R-:W-:Y:S01]  /*0660*/  SHF.R.S32.HI R10, RZ, 0x1f, R11 ;  /* 0x0000001fff0a7819 */ /* 0x000fe2000001140b */
[----:B------:R-:W-:Y:S01]  /*0670*/  UIADD3 UR5, UPT, UPT, UR5, 0xc10, URZ ;  /* 0x00000c1005057890 */ /* 0x000fe2000fffe0ff */
[----:B------:R-:W-:Y:S01]  /*0680*/  LOP3.LUT R3, R2, 0xf80, RZ, 0xc0, !PT ;  /* 0x00000f8002037812 */ /* 0x000fe200078ec0ff */
[----:B------:R-:W1:Y:S01]  /*0690*/  LDCU UR9, c[0x0][0x3ac] ;  /* 0x00007580ff0977ac */ /* 0x000e620008000800 */
[----:B------:R-:W-:Y:S02]  /*06a0*/  LOP3.LUT R9, R9, 0x7c, RZ, 0xc0, !PT ;  /* 0x0000007c09097812 */ /* 0x000fe400078ec0ff */
[----:B--2---:R-:W-:Y:S01]  /*06b0*/  LOP3.LUT R8, R3, 0x1f, R0, 0xf8, !PT ;  /* 0x0000001f03087812 */ /* 0x004fe200078ef800 */
[----:B------:R-:W2:Y:S01]  /*06c0*/  LDCU.64 UR12, c[0x0][0x388] ;  /* 0x00007100ff0c77ac */ /* 0x000ea20008000a00 */
[----:B------:R-:W3:Y:S01]  /*06d0*/  LDCU.64 UR14, c[0x0][0x398] ;  /* 0x00007300ff0e77ac */ /* 0x000ee20008000a00 */
[----:B0-----:R-:W-:-:S12]  /*06e0*/  ULEA UR5, UR6, UR5, 0x18 ;  /* 0x0000000506057291 */ /* 0x001fd8000f8ec0ff */
.L_x_735:
[----:B-1----:R-:W-:Y:S02]  /*06f0*/  IADD3 R19, PT, PT, -R11, UR9, RZ ;  /* 0x000000090b137c10 */ /* 0x002fe4000fffe1ff */
[C---:B------:R-:W-:Y:S02]  /*0700*/  LOP3.LUT R4, R8.reuse, 0x20, RZ, 0xfc, !PT ;  /* 0x0000002008047812 */ /* 0x040fe400078efcff */
[C---:B------:R-:W-:Y:S02]  /*0710*/  IADD3 R3, P3, PT, R8.reuse, R11, RZ ;  /* 0x0000000b08037210 */ /* 0x040fe40007f7e0ff */
[C---:B------:R-:W-:Y:S02]  /*0720*/  LOP3.LUT R2, R8.reuse, 0x40, RZ, 0xfc, !PT ;  /* 0x0000004008027812 */ /* 0x040fe400078efcff */
[----:B------:R-:W-:Y:S02]  /*0730*/  LOP3.LUT R6, R8, 0x60, RZ, 0xfc, !PT ;  /* 0x0000006008067812 */ /* 0x000fe400078efcff */
[----:B------:R-:W-:-:S02]  /*0740*/  PRMT R7, RZ, 0x7610, R7 ;  /* 0x00007610ff077816 */ /* 0x000fc40000000007 */
[----:B------:R-:W-:Y:S02]  /*0750*/  PRMT R16, RZ, 0x7610, R16 ;  /* 0x00007610ff107816 */ /* 0x000fe40000000010 */
[----:B------:R-:W-:Y:S01]  /*0760*/  PRMT R5, RZ, 0x7610, R5 ;  /* 0x00007610ff057816 */ /* 0x000fe20000000005 */
[----:B------:R-:W0:Y:S01]  /*0770*/  S2UR UR8, SR_CgaCtaId ;  /* 0x00000000000879c3 */ /* 0x000e220000008800 */
[----:B------:R-:W-:-:S07]  /*0780*/  VIMNMX R13, PT, PT, R19, 0x400, PT ;  /* 0x00000400130d7848 */ /* 0x000fce0003fe0100 */
[----:B------:R-:W-:Y:S01]  /*0790*/  BAR.SYNC.DEFER_BLOCKING 0x0 ;  /* 0x0000000000007b1d */ /* 0x000fe20000010000 */
[-C--:B------:R-:W-:Y:S01]  /*07a0*/  ISETP.GE.AND P1, PT, R4, R13.reuse, PT ;  /* 0x0000000d0400720c */ /* 0x080fe20003f26270 */
[----:B------:R-:W-:Y:S01]  /*07b0*/  IMAD.X R4, RZ, RZ, R10, P3 ;  /* 0x000000ffff047224 */ /* 0x000fe200018e060a */
[-C--:B------:R-:W-:Y:S02]  /*07c0*/  ISETP.GE.AND P2, PT, R2, R13.reuse, PT ;  /* 0x0000000d0200720c */ /* 0x080fe40003f46270 */
[-C--:B------:R-:W-:Y:S02]  /*07d0*/  ISETP.GE.AND P0, PT, R8, R13.reuse, PT ;  /* 0x0000000d0800720c */ /* 0x080fe40003f06270 */
[----:B------:R-:W-:Y:S02]  /*07e0*/  ISETP.GE.AND P3, PT, R6, R13, PT ;  /* 0x0000000d0600720c */ /* 0x000fe40003f66270 */
[----:B--2---:R-:W-:Y:S02]  /*07f0*/  LEA R2, P4, R3, UR12, 0x1 ;  /* 0x0000000c03027c11 */ /* 0x004fe4000f8808ff */
[----:B------:R-:W-:-:S02]  /*0800*/  PRMT R6, RZ, 0x7610, R6 ;  /* 0x00007610ff067816 */ /* 0x000fc40000000006 */
[----:B------:R-:W-:-:S05]  /*0810*/  LEA.HI.X R3, R3, UR13, R4, 0x1, P4 ;  /* 0x0000000d03037c11 */ /* 0x000fca000a0f0c04 */
[----:B------:R-:W2:Y:S04]  /*0820*/  @!P0 LDG.E.U16.CONSTANT R6, desc[UR10][R2.64] ;  /* 0x0000000a02068981 */ /* 0x000ea8000c1e9500 */
[----:B------:R-:W4:Y:S04]  /*0830*/  @!P1 LDG.E.U16.CONSTANT R7, desc[UR10][R2.64+0x40] ;  /* 0x0000400a02079981 */ /* 0x000f28000c1e9500 */
[----:B------:R-:W5:Y:S04]  /*0840*/  @!P2 LDG.E.U16.CONSTANT R16, desc[UR10][R2.64+0x80] ;  /* 0x0000800a0210a981 */ /* 0x000f68000c1e9500 */
[----:B------:R1:W3:Y:S01]  /*0850*/  @!P3 LDG.E.U16.CONSTANT R5, desc[UR10][R2.64+0xc0] ;  /* 0x0000c00a0205b981 */ /* 0x0002e2000c1e9500 */
[C---:B------:R-:W-:Y:S01]  /*0860*/  IMAD.SHL.U32 R12, R0.reuse, 0x4, RZ ;  /* 0x00000004000c7824 */ /* 0x040fe200078e00ff */
[----:B------:R-:W-:Y:S01]  /*0870*/  LOP3.LUT R21, R0, 0x3e0, RZ, 0xc0, !PT ;  /* 0x000003e000157812 */ /* 0x000fe200078ec0ff */
[----:B------:R-:W-:Y:S01]  /*0880*/  UMOV UR6, 0x400 ;  /* 0x0000040000067882 */ /* 0x000fe20000000000 */
[----:B------:R-:W1:Y:S01]  /*0890*/  S2R R4, SR_LANEID ;  /* 0x0000000000047919 */ /* 0x000e620000000000 */
[----:B0-----:R-:W-:Y:S01]  /*08a0*/  ULEA UR6, UR8, UR6, 0x18 ;  /* 0x0000000608067291 */ /* 0x001fe2000f8ec0ff */
[----:B------:R-:W-:Y:S01]  /*08b0*/  LOP3.LUT R15, R12, 0xf80, RZ, 0xc0, !PT ;  /* 0x00000f800c0f7812 */ /* 0x000fe200078ec0ff */
[----:B------:R-:W-:Y:S01]  /*08c0*/  BSSY.RECONVERGENT B0, `(.L_x_731) ;  /* 0x0000088000007945 */ /* 0x000fe20003800200 */
[----:B------:R-:W-:-:S03]  /*08d0*/  ISETP.GE.AND P0, PT, R19, 0x100, PT ;  /* 0x000001001300780c */ /* 0x000fc60003f06270 */
[--C-:B-1----:R-:W-:Y:S02]  /*08e0*/  IMAD.IADD R12, R15, 0x1, R4.reuse ;  /* 0x000000010f0c7824 */ /* 0x102fe400078e0204 */
[----:B------:R-:W-:-:S03]  /*08f0*/  IMAD.IADD R14, R21, 0x1, R4 ;  /* 0x00000001150e7824 */ /* 0x000fc600078e0204 */
[----:B------:R-:W-:Y:S02]  /*0900*/  LEA R20, R12, UR6, 0x1 ;  /* 0x000000060c147c11 */ /* 0x000fe4000f8e08ff */
[----:B------:R-:W-:-:S03]  /*0910*/  LEA R3, R14, UR6, 0x3 ;  /* 0x000000060e037c11 */ /* 0x000fc6000f8e18ff */
[----:B--2---:R-:W-:Y:S04]  /*0920*/  STS.U16 [R20], R6 ;  /* 0x0000000614007388 */ /* 0x004fe80000000400 */
[----:B----4-:R-:W-:Y:S04]  /*0930*/  STS.U16 [R20+0x40], R7 ;  /* 0x0000400714007388 */ /* 0x010fe80000000400 */
[----:B-----5:R-:W-:Y:S04]  /*0940*/  STS.U16 [R20+0x80], R16 ;  /* 0x0000801014007388 */ /* 0x020fe80000000400 */
[----:B---3--:R-:W-:Y:S01]  /*0950*/  STS.U16 [R20+0xc0], R5 ;  /* 0x0000c00514007388 */ /* 0x008fe20000000400 */
        /* <DEDUP_REMOVED lines=40> */
[----:B------:R-:W2:Y:S04]  /*0be0*/  LDS.128 R4, [UR6+0xc20] ;  /* 0x000c2006ff047984 */ /* 0x000ea80008000c00 */
[----:B-1----:R-:W1:Y:S01]  /*0bf0*/  LDS.64 R2, [UR6+0xc30] ;  /* 0x000c3006ff027984 */ /* 0x002e620008000a00 */
[----:B0-----:R-:W-:-:S04]  /*0c00*/  FSETP.GEU.FTZ.AND P0, PT, R19, R20, PT ;  /* 0x000000141300720b */ /* 0x001fc80003f1e000 */
        /* <DEDUP_REMOVED lines=12> */
[----:B------:R-:W-:Y:S01]  /*0cd0*/  FSEL R5, R3, R2, !P0 ;  /* 0x0000000203057208 */ /* 0x000fe20004000000 */
[----:B------:R-:W-:Y:S08]  /*0ce0*/  BRA `(.L_x_734) ;  /* 0x0000000000f47947 */ /* 0x000ff00003800000 */
.L_x_732:
[----:B------:R-:W-:Y:S01]  /*0cf0*/  LOP3.LUT R20, RZ, R21, RZ, 0x33, !PT ;  /* 0x00000015ff147212 */ /* 0x000fe200078e33ff */
[----:B------:R-:W-:Y:S01]  /*0d00*/  VIADD R6, R21, 0x20 ;  /* 0x0000002015067836 */ /* 0x000fe20000000000 */
[----:B------:R-:W-:-:S03]  /*0d10*/  ISETP.NE.AND P2, PT, R4, RZ, PT ;  /* 0x000000ff0400720c */ /* 0x000fc60003f45270 */
[----:B------:R-:W-:Y:S01]  /*0d20*/  IMAD.IADD R20, R13, 0x1, R20 ;  /* 0x000000010d147824 */ /* 0x000fe200078e0214 */
[----:B------:R-:W-:Y:S01]  /*0d30*/  ISETP.GT.AND P0, PT, R6, R13, PT ;  /* 0x0000000d0600720c */ /* 0x000fe20003f04270 */
[----:B------:R-:W-:-:S03]  /*0d40*/  VIADD R6, R4, 0x2 ;  /* 0x0000000204067836 */ /* 0x000fc60000000000 */
        /* <DEDUP_REMOVED lines=31> */
[C---:B------:R-:W-:Y:S02]  /*0f40*/  ISETP.GT.AND P0, PT, R19.reuse, 0x20, PT ;  /* 0x000000201300780c */ /* 0x040fe40003f04270 */
[----:B------:R-:W-:Y:S01]  /*0f50*/  ISETP.GT.AND P1, PT, R19, 0x40, PT ;  /* 0x000000401300780c */ /* 0x000fe20003f24270 */
[----:B------:R-:W2:Y:S04]  /*0f60*/  LDS.128 R4, [UR6+0xc20] ;  /* 0x000c2006ff047984 */ /* 0x000ea80008000c00 */
[----:B------:R-:W3:Y:S01]  /*0f70*/  LDS.64 R2, [UR6+0xc30] ;  /* 0x000c3006ff027984 */ /* 0x000ee20008000a00 */
[----:B-1----:R-:W-:-:S05]  /*0f80*/  FSETP.GEU.FTZ.AND P2, PT, R20, R21, PT ;  /* 0x000000151400720b */ /* 0x002fca0003f5e000 */
[----:B0-----:R-:W-:Y:S02]  /*0f90*/  @P0 FSEL R20, R21, R20, !P2 ;  /* 0x0000001415140208 */ /* 0x001fe40005000000 */
        /* <DEDUP_REMOVED lines=16> */
[----:B------:R-:W-:-:S04]  /*10a0*/  @P0 FSEL R20, R3, R20, !P1 ;  /* 0x0000001403140208 */ /* 0x000fc80004800000 */
[----:B------:R-:W-:-:S07]  /*10b0*/  MOV R5, R20 ;  /* 0x0000001400057202 */ /* 0x000fce0000000f00 */
.L_x_734:
        /* <DEDUP_REMOVED lines=8> */
.L_x_733:
[----:B------:R-:W-:Y:S05]  /*1140*/  BSYNC.RECONVERGENT B0 ;  /* 0x0000000000007941 */ /* 0x000fea0003800200 */
.L_x_731:
[----:B------:R-:W-:Y:S01]  /*1150*/  BAR.SYNC.DEFER_BLOCKING 0x0 ;  /* 0x0000000000007b1d */ /* 0x000fe20000010000 */
[----:B------:R-:W-:Y:S01]  /*1160*/  IMAD.MOV.U32 R21, RZ, RZ, 0xbf ;  /* 0x000000bfff157424 */ /* 0x000fe200078e00ff */
[----:B------:R-:W-:Y:S01]  /*1170*/  UISETP.LT.U32.AND UP0, UPT, UR4, 0x7fffffff, UPT ;  /* 0x7fffffff0400788c */ /* 0x000fe2000bf01070 */
[----:B------:R-:W-:Y:S02]  /*1180*/  IMAD.MOV.U32 R6, RZ, RZ, 0x3f800000 ;  /* 0x3f800000ff067424 */ /* 0x000fe400078e00ff */
[----:B0-----:R-:W-:Y:S01]  /*1190*/  IMAD.MOV.U32 R20, RZ, RZ, 0xff ;  /* 0x000000ffff147424 */ /* 0x001fe200078e00ff */
[----:B------:R-:W-:Y:S02]  /*11a0*/  UMOV UR7, 0x400 ;  /* 0x0000040000077882 */ /* 0x000fe40000000000 */
[----:B------:R-:W-:-:S04]  /*11b0*/  UIADD3 UR7, UPT, UPT, UR7, 0xc3c, URZ ;  /* 0x00000c3c07077890 */ /* 0x000fc8000fffe0ff */
[----:B------:R-:W-:Y:S01]  /*11c0*/  ULEA UR7, UR8, UR7, 0x18 ;  /* 0x0000000708077291 */ /* 0x000fe2000f8ec0ff */
[----:B-12---:R-:W0:Y:S04]  /*11d0*/  LDS.64 R2, [UR6+0x1038] ;  /* 0x00103806ff027984 */ /* 0x006e280008000a00 */
[----:B------:R-:W1:Y:S01]  /*11e0*/  LDS R19, [UR6+0xe38] ;  /* 0x000e3806ff137984 */ /* 0x000e620008000800 */
[-C--:B0-----:R-:W-:Y:S01]  /*11f0*/  FMUL.FTZ R17, R17, R3.reuse ;  /* 0x0000000311117220 */ /* 0x081fe20000410000 */
[----:B------:R-:W-:Y:S01]  /*1200*/  FMUL.FTZ R15, R15, R3 ;  /* 0x000000030f0f7220 */ /* 0x000fe20000410000 */
[----:B-1----:R-:W-:-:S03]  /*1210*/  IMAD.MOV.U32 R4, RZ, RZ, R19 ;  /* 0x000000ffff047224 */ /* 0x002fc600078e0013 */
        /* <DEDUP_REMOVED lines=8> */
[C---:B------:R-:W-:Y:S02]  /*12a0*/  @!P4 VIADD R5, R21.reuse, 0xffffffe0 ;  /* 0xffffffe01505c836 */ /* 0x040fe40000000000 */
[----:B------:R-:W-:Y:S02]  /*12b0*/  @P4 VIADD R5, R21, 0x20 ;  /* 0x0000002015054836 */ /* 0x000fe40000000000 */
[----:B------:R-:W-:Y:S02]  /*12c0*/  @P4 IMAD.MOV.U32 R19, RZ, RZ, R24 ;  /* 0x000000ffff134224 */ /* 0x000fe400078e0018 */
[----:B------:R-:W-:Y:S01]  /*12d0*/  @P4 IMAD.MOV.U32 R24, RZ, RZ, R6 ;  /* 0x000000ffff184224 */ /* 0x000fe200078e0006 */
[----:B------:R-:W-:Y:S01]  /*12e0*/  LEA R22, R5, UR7, 0x2 ;  /* 0x0000000705167c11 */ /* 0x000fe2000f8e10ff */
[----:B------:R-:W-:Y:S02]  /*12f0*/  IMAD.MOV.U32 R6, RZ, RZ, 0x7f ;  /* 0x0000007fff067424 */ /* 0x000fe400078e00ff */
[----:B------:R-:W-:Y:S01]  /*1300*/  @!P1 IMAD.MOV.U32 R6, RZ, RZ, RZ ;  /* 0x000000ffff069224 */ /* 0x000fe200078e00ff */
[----:B------:R-:W-:Y:S01]  /*1310*/  @P4 MOV R6, R21 ;  /* 0x0000001500064202 */ /* 0x000fe20000000f00 */
[----:B------:R-:W-:Y:S01]  /*1320*/  @P4 IMAD.MOV.U32 R21, RZ, RZ, R20 ;  /* 0x000000ffff154224 */ /* 0x000fe200078e0014 */
        /* <DEDUP_REMOVED lines=9> */
[-C--:B------:R-:W-:Y:S01]  /*13c0*/  FMUL.FTZ R21, R18, R3.reuse ;  /* 0x0000000312157220 */ /* 0x080fe20000410000 */
[----:B------:R-:W-:Y:S01]  /*13d0*/  FMUL.FTZ R3, R16, R3 ;  /* 0x0000000310037220 */ /* 0x000fe20000410000 */
[----:B------:R-:W0:Y:S01]  /*13e0*/  LDS R25, [R25] ;  /* 0x0000000019197984 */ /* 0x000e220000000800 */
[----:B------:R-:W-:Y:S02]  /*13f0*/  IMAD.MOV.U32 R16, RZ, RZ, 0x3f ;  /* 0x0000003fff107424 */ /* 0x000fe400078e00ff */
[----:B------:R-:W-:Y:S02]  /*1400*/  FSETP.GT.FTZ.AND P1, PT, R21, R4, PT ;  /* 0x000000041500720b */ /* 0x000fe40003f34000 */
        /* <DEDUP_REMOVED lines=10> */
[----:B------:R-:W-:-:S05]  /*14b0*/  @P1 IMAD.MOV.U32 R5, RZ, RZ, 0xbf ;  /* 0x000000bfff051424 */ /* 0x000fca00078e00ff */
[----:B------:R-:W-:-:S06]  /*14c0*/  LEA R18, R5, UR7, 0x2 ;  /* 0x0000000705127c11 */ /* 0x000fcc000f8e10ff */
[----:B------:R-:W1:Y:S01]  /*14d0*/  LDS R18, [R18] ;  /* 0x0000000012127984 */ /* 0x000e620000000800 */
[----:B0-----:R-:W-:Y:S02]  /*14e0*/  FSETP.GT.FTZ.AND P3, PT, R17, R28, PT ;  /* 0x0000001c1100720b */ /* 0x001fe40003f74000 */
[----:B-1----:R-:W-:-:S11]  /*14f0*/  FSETP.GT.FTZ.AND P2, PT, R21, R18, PT ;  /* 0x000000121500720b */ /* 0x002fd60003f54000 */
[C---:B------:R-:W-:Y:S02]  /*1500*/  @!P3 VIADD R20, R7.reuse, 0xfffffffc ;  /* 0xfffffffc0714b836 */ /* 0x040fe40000000000 */
[----:B------:R-:W-:Y:S02]  /*1510*/  @P3 VIADD R20, R7, 0x4 ;  /* 0x0000000407143836 */ /* 0x000fe40000000000 */
[----:B------:R-:W-:Y:S01]  /*1520*/  @P3 IMAD.MOV.U32 R6, RZ, RZ, R7 ;  /* 0x000000ffff063224 */ /* 0x000fe200078e0007 */
[----:B------:R-:W-:Y:S01]  /*1530*/  @P3 MOV R7, R23 ;  /* 0x0000001700073202 */ /* 0x000fe20000000f00 */
        /* <DEDUP_REMOVED lines=10> */
[C---:B------:R-:W-:Y:S02]  /*15e0*/  @!P2 VIADD R7, R5.reuse, 0xffffffe0 ;  /* 0xffffffe00507a836 */ /* 0x040fe40000000000 */
[----:B------:R-:W-:-:S02]  /*15f0*/  @P2 VIADD R7, R5, 0x20 ;  /* 0x0000002005072836 */ /* 0x000fc40000000000 */
[----:B------:R-:W-:Y:S01]  /*1600*/  @P4 IMAD.MOV.U32 R19, RZ, RZ, R26 ;  /* 0x000000ffff134224 */ /* 0x000fe200078e001a */
[----:B------:R-:W0:Y:S01]  /*1610*/  LDS R24, [R24] ;  /* 0x0000000018187984 */ /* 0x000e220000000800 */
[----:B------:R-:W-:Y:S01]  /*1620*/  @P4 IMAD.MOV.U32 R26, RZ, RZ, R28 ;  /* 0x000000ffff1a4224 */ /* 0x000fe200078e001c */
[----:B------:R-:W-:-:S06]  /*1630*/  LEA R28, R7, UR7, 0x2 ;  /* 0x00000007071c7c11 */ /* 0x000fcc000f8e10ff */
        /* <DEDUP_REMOVED lines=11> */
[----:B------:R-:W0:Y:S02]  /*16f0*/  LDS R25, [R25] ;  /* 0x0000000019197984 */ /* 0x000e240000000800 */
[----:B0-----:R-:W-:-:S13]  /*1700*/  FSETP.GT.FTZ.AND P5, PT, R17, R25, PT ;  /* 0x000000191100720b */ /* 0x001fda0003fb4000 */
[----:B------:R-:W-:Y:S02]  /*1710*/  @P5 ISETP.NE.AND P3, PT, R22, 0xff, PT ;  /* 0x000000ff1600580c */ /* 0x000fe40003f65270 */
[----:B------:R-:W-:Y:S02]  /*1720*/  @!P5 ISETP.NE.AND P6, PT, R6, RZ, PT ;  /* 0x000000ff0600d20c */ /* 0x000fe40003fc5270 */
[----:B------:R-:W-:Y:S02]  /*1730*/  @P5 FSEL R24, R2, R24, !P3 ;  /* 0x0000001802185208 */ /* 0x000fe40005800000 */
[----:B------:R-:W-:-:S03]  /*1740*/  @!P5 FSEL R26, R20, R19, !P6 ;  /* 0x00000013141ad208 */ /* 0x000fc60007000000 */
[C---:B------:R-:W-:Y:S02]  /*1750*/  @P5 FADD.FTZ R24, R25.reuse, R24 ;  /* 0x0000001819185221 */ /* 0x040fe40000010000 */
[----:B------:R-:W-:Y:S01]  /*1760*/  @!P5 FADD.FTZ R26, R25, R26 ;  /* 0x0000001a191ad221 */ /* 0x000fe20000010000 */
[C---:B------:R-:W-:Y:S02]  /*1770*/  @!P4 VIADD R25, R7.reuse, 0xfffffff0 ;  /* 0xfffffff00719c836 */ /* 0x040fe40000000000 */
[----:B------:R-:W-:Y:S01]  /*1780*/  @P5 FMUL.FTZ R24, R24, 0.5 ;  /* 0x3f00000018185820 */ /* 0x000fe20000410000 */
[----:B------:R-:W-:Y:S02]  /*1790*/  @P4 VIADD R25, R7, 0x10 ;  /* 0x0000001007194836 */ /* 0x000fe40000000000 */
[----:B------:R-:W-:Y:S02]  /*17a0*/  @!P5 FMUL.FTZ R26, R26, 0.5 ;  /* 0x3f0000001a1ad820 */ /* 0x000fe40000410000 */
[----:B------:R-:W-:-:S02]  /*17b0*/  @P5 FSETP.GEU.FTZ.AND P3, PT, R24, R17, PT ;  /* 0x000000111800520b */ /* 0x000fc40003f7e000 */
[----:B------:R-:W-:Y:S02]  /*17c0*/  LEA R24, R25, UR7, 0x2 ;  /* 0x0000000719187c11 */ /* 0x000fe4000f8e10ff */
[-C--:B------:R-:W-:Y:S01]  /*17d0*/  @P5 SEL R19, R22, R23.reuse, !P3 ;  /* 0x0000001716135207 */ /* 0x080fe20005800000 */
[----:B------:R-:W-:Y:S01]  /*17e0*/  IMAD.MOV.U32 R22, RZ, RZ, 0x7f ;  /* 0x0000007fff167424 */ /* 0x000fe200078e00ff */
[----:B------:R-:W-:Y:S01]  /*17f0*/  @!P5 FSETP.GEU.FTZ.AND P6, PT, R17, R26, PT ;  /* 0x0000001a1100d20b */ /* 0x000fe20003fde000 */
[----:B------:R-:W-:Y:S01]  /*1800*/  IMAD.MOV.U32 R17, RZ, RZ, -0x40800000 ;  /* 0xbf800000ff117424 */ /* 0x000fe200078e00ff */
[----:B------:R-:W0:Y:S01]  /*1810*/  LDS R24, [R24] ;  /* 0x0000000018187984 */ /* 0x000e220000000800 */
[--C-:B------:R-:W-:Y:S01]  /*1820*/  @P1 IMAD.MOV.U32 R17, RZ, RZ, R4.reuse ;  /* 0x000000ffff111224 */ /* 0x100fe200078e0004 */
[----:B------:R-:W-:Y:S01]  /*1830*/  @!P5 SEL R19, R6, R23, !P6 ;  /* 0x000000170613d207 */ /* 0x000fe20007000000 */
[----:B------:R-:W-:Y:S01]  /*1840*/  IMAD.MOV.U32 R6, RZ, RZ, R4 ;  /* 0x000000ffff067224 */ /* 0x000fe200078e0004 */
[----:B------:R-:W-:Y:S01]  /*1850*/  @P2 MOV R17, R18 ;  /* 0x0000001200112202 */ /* 0x000fe20000000f00 */
[----:B------:R-:W-:-:S02]  /*1860*/  @P1 IMAD.MOV.U32 R6, RZ, RZ, 0x3f800000 ;  /* 0x3f800000ff061424 */ /* 0x000fc400078e00ff */
[----:B------:R-:W-:Y:S02]  /*1870*/  @P1 IMAD.MOV.U32 R22, RZ, RZ, 0xff ;  /* 0x000000ffff161424 */ /* 0x000fe400078e00ff */
[----:B------:R-:W-:Y:S02]  /*1880*/  @P2 IMAD.MOV.U32 R18, RZ, RZ, R6 ;  /* 0x000000ffff122224 */ /* 0x000fe400078e0006 */
[----:B------:R-:W-:Y:S02]  /*1890*/  IMAD.MOV.U32 R6, RZ, RZ, RZ ;  /* 0x000000ffff067224 */ /* 0x000fe400078e00ff */
[----:B------:R-:W-:Y:S02]  /*18a0*/  @P1 IMAD.MOV.U32 R6, RZ, RZ, 0x7f ;  /* 0x0000007fff061424 */ /* 0x000fe400078e00ff */
[----:B------:R-:W-:Y:S02]  /*18b0*/  @P4 IMAD.MOV.U32 R17, RZ, RZ, R28 ;  /* 0x000000ffff114224 */ /* 0x000fe400078e001c */
[----:B------:R-:W-:-:S02]  /*18c0*/  @P4 IMAD.MOV.U32 R28, RZ, RZ, R18 ;  /* 0x000000ffff1c4224 */ /* 0x000fc400078e0012 */
[----:B------:R-:W-:Y:S02]  /*18d0*/  @P2 IMAD.MOV.U32 R6, RZ, RZ, R5 ;  /* 0x000000ffff062224 */ /* 0x000fe400078e0005 */
[----:B------:R-:W-:Y:S02]  /*18e0*/  @P2 IMAD.MOV.U32 R5, RZ, RZ, R22 ;  /* 0x000000ffff052224 */ /* 0x000fe400078e0016 */
        /* <DEDUP_REMOVED lines=19> */
[----:B------:R-:W-:-:S02]  /*1a20*/  @P3 IMAD.MOV.U32 R24, RZ, RZ, 0xbf ;  /* 0x000000bfff183424 */ /* 0x000fc400078e00ff */
[----:B------:R-:W-:Y:S01]  /*1a30*/  @P1 IMAD.MOV.U32 R6, RZ, RZ, R23 ;  /* 0x000000ffff061224 */ /* 0x000fe200078e0017 */
[----:B------:R-:W0:Y:S01]  /*1a40*/  LDS R22, [R22] ;  /* 0x0000000016167984 */ /* 0x000e220000000800 */
[----:B------:R-:W-:Y:S01]  /*1a50*/  @P1 IMAD.MOV.U32 R23, RZ, RZ, R25 ;  /* 0x000000ffff171224 */ /* 0x000fe200078e0019 */
[----:B------:R-:W-:-:S06]  /*1a60*/  LEA R28, R24, UR7, 0x2 ;  /* 0x00000007181c7c11 */ /* 0x000fcc000f8e10ff */
[----:B------:R-:W1:Y:S01]  /*1a70*/  LDS R28, [R28] ;  /* 0x000000001c1c7984 */ /* 0x000e620000000800 */
[----:B0-----:R-:W-:Y:S02]  /*1a80*/  FSETP.GT.FTZ.AND P2, PT, R21, R22, PT ;  /* 0x000000161500720b */ /* 0x001fe40003f54000 */
[----:B-1----:R-:W-:-:S11]  /*1a90*/  FSETP.GT.FTZ.AND P4, PT, R15, R28, PT ;  /* 0x0000001c0f00720b */ /* 0x002fd60003f94000 */
[C---:B------:R-:W-:Y:S01]  /*1aa0*/  @!P2 VIADD R5, R18.reuse, 0xfffffffe ;  /* 0xfffffffe1205a836 */ /* 0x040fe20000000000 */
[----:B------:R-:W-:Y:S01]  /*1ab0*/  @P2 IADD3 R5, PT, PT, R18, 0x2, RZ ;  /* 0x0000000212052810 */ /* 0x000fe20007ffe0ff */
[----:B------:R-:W-:Y:S02]  /*1ac0*/  @P2 IMAD.MOV.U32 R17, RZ, RZ, R22 ;  /* 0x000000ffff112224 */ /* 0x000fe400078e0016 */
[----:B------:R-:W-:Y:S01]  /*1ad0*/  @P2 IMAD.MOV.U32 R22, RZ, RZ, R26 ;  /* 0x000000ffff162224 */ /* 0x000fe200078e001a */
[----:B------:R-:W-:Y:S01]  /*1ae0*/  LEA R7, R5, UR7, 0x2 ;  /* 0x0000000705077c11 */ /* 0x000fe2000f8e10ff */
[----:B------:R-:W-:Y:S02]  /*1af0*/  @P2 IMAD.MOV.U32 R6, RZ, RZ, R18 ;  /* 0x000000ffff062224 */ /* 0x000fe400078e0012 */
[----:B------:R-:W-:Y:S02]  /*1b00*/  @P2 IMAD.MOV.U32 R18, RZ, RZ, R23 ;  /* 0x000000ffff122224 */ /* 0x000fe400078e0017 */
[----:B------:R-:W-:Y:S01]  /*1b10*/  IMAD.MOV.U32 R23, RZ, RZ, 0x7f ;  /* 0x0000007fff177424 */ /* 0x000fe200078e00ff */
[----:B------:R-:W0:Y:S01]  /*1b20*/  LDS R7, [R7] ;  /* 0x0000000007077984 */ /* 0x000e220000000800 */
[----:B------:R-:W-:Y:S01]  /*1b30*/  @P3 IMAD.MOV.U32 R23, RZ, RZ, 0xff ;  /* 0x000000ffff173424 */ /* 0x000fe200078e00ff */
[----:B0-----:R-:W-:-:S13]  /*1b40*/  FSETP.GT.FTZ.AND P1, PT, R21, R7, PT ;  /* 0x000000071500720b */ /* 0x001fda0003f34000 */
        /* <DEDUP_REMOVED lines=11> */
[----:B------:R-:W1:Y:S01]  /*1c00*/  LDS R18, [R18] ;  /* 0x0000000012127984 */ /* 0x000e620000000800 */
[----:B0-----:R-:W-:-:S13]  /*1c10*/  FSETP.GT.FTZ.AND P1, PT, R21, R26, PT ;  /* 0x0000001a1500720b */ /* 0x001fda0003f34000 */
[----:B------:R-:W-:Y:S02]  /*1c20*/  @!P1 ISETP.NE.AND P2, PT, R6, RZ, PT ;  /* 0x000000ff0600920c */ /* 0x000fe40003f45270 */
[----:B------:R-:W-:Y:S02]  /*1c30*/  @P1 ISETP.NE.AND P5, PT, R5, 0xff, PT ;  /* 0x000000ff0500180c */ /* 0x000fe40003fa5270 */
[----:B------:R-:W-:Y:S02]  /*1c40*/  @!P1 FSEL R17, R20, R17, !P2 ;  /* 0x0000001114119208 */ /* 0x000fe40005000000 */
[----:B------:R-:W-:Y:S02]  /*1c50*/  @P1 FSEL R7, R2, R7, !P5 ;  /* 0x0000000702071208 */ /* 0x000fe40006800000 */
[----:B-1----:R-:W-:Y:S01]  /*1c60*/  FSETP.GT.FTZ.AND P5, PT, R15, R18, PT ;  /* 0x000000120f00720b */ /* 0x002fe20003fb4000 */
[C---:B------:R-:W-:Y:S02]  /*1c70*/  @!P1 FADD.FTZ R17, R26.reuse, R17 ;  /* 0x000000111a119221 */ /* 0x040fe40000010000 */
[----:B------:R-:W-:-:S02]  /*1c80*/  @P1 FADD.FTZ R7, R26, R7 ;  /* 0x000000071a071221 */ /* 0x000fc40000010000 */
[----:B------:R-:W-:Y:S01]  /*1c90*/  @!P1 FMUL.FTZ R26, R17, 0.5 ;  /* 0x3f000000111a9820 */ /* 0x000fe20000410000 */
[----:B------:R-:W-:Y:S02]  /*1ca0*/  IMAD.MOV.U32 R17, RZ, RZ, R4 ;  /* 0x000000ffff117224 */ /* 0x000fe400078e0004 */
[----:B------:R-:W-:Y:S01]  /*1cb0*/  @P1 FMUL.FTZ R7, R7, 0.5 ;  /* 0x3f00000007071820 */ /* 0x000fe20000410000 */
[----:B------:R-:W-:Y:S01]  /*1cc0*/  @P3 IMAD.MOV.U32 R17, RZ, RZ, 0x3f800000 ;  /* 0x3f800000ff113424 */ /* 0x000fe200078e00ff */
[----:B------:R-:W-:-:S03]  /*1cd0*/  @!P1 FSETP.GEU.FTZ.AND P6, PT, R21, R26, PT ;  /* 0x0000001a1500920b */ /* 0x000fc60003fde000 */
[----:B------:R-:W-:Y:S01]  /*1ce0*/  @P1 FSETP.GEU.FTZ.AND P2, PT, R7, R21, PT ;  /* 0x000000150700120b */ /* 0x000fe20003f5e000 */
[C---:B------:R-:W-:Y:S02]  /*1cf0*/  @!P5 VIADD R21, R22.reuse, 0xfffffff0 ;  /* 0xfffffff01615d836 */ /* 0x040fe40000000000 */
[----:B------:R-:W-:Y:S02]  /*1d00*/  @P5 VIADD R21, R22, 0x10 ;  /* 0x0000001016155836 */ /* 0x000fe40000000000 */
[----:B------:R-:W-:Y:S02]  /*1d10*/  IMAD.MOV.U32 R7, RZ, RZ, -0x40800000 ;  /* 0xbf800000ff077424 */ /* 0x000fe400078e00ff */
[----:B------:R-:W-:Y:S01]  /*1d20*/  @P3 IMAD.MOV.U32 R7, RZ, RZ, R4 ;  /* 0x000000ffff073224 */ /* 0x000fe200078e0004 */
[----:B------:R-:W-:Y:S01]  /*1d30*/  LEA R26, R21, UR7, 0x2 ;  /* 0x00000007151a7c11 */ /* 0x000fe2000f8e10ff */
[----:B------:R-:W-:Y:S02]  /*1d40*/  @P4 IMAD.MOV.U32 R7, RZ, RZ, R28 ;  /* 0x000000ffff074224 */ /* 0x000fe400078e001c */
[----:B------:R-:W-:-:S02]  /*1d50*/  @P4 IMAD.MOV.U32 R28, RZ, RZ, R17 ;  /* 0x000000ffff1c4224 */ /* 0x000fc400078e0011 */
[----:B------:R-:W-:Y:S01]  /*1d60*/  IMAD.MOV.U32 R17, RZ, RZ, RZ ;  /* 0x000000ffff117224 */ /* 0x000fe200078e00ff */
[----:B------:R-:W0:Y:S01]  /*1d70*/  LDS R26, [R26] ;  /* 0x000000001a1a7984 */ /* 0x000e220000000800 */
[----:B------:R-:W-:Y:S02]  /*1d80*/  @P3 IMAD.MOV.U32 R17, RZ, RZ, 0x7f ;  /* 0x0000007fff113424 */ /* 0x000fe400078e00ff */
[----:B------:R-:W-:Y:S02]  /*1d90*/  @P4 IMAD.MOV.U32 R17, RZ, RZ, R24 ;  /* 0x000000ffff114224 */ /* 0x000fe400078e0018 */
[----:B------:R-:W-:Y:S02]  /*1da0*/  @P4 IMAD.MOV.U32 R24, RZ, RZ, R23 ;  /* 0x000000ffff184224 */ /* 0x000fe400078e0017 */
[----:B------:R-:W-:Y:S02]  /*1db0*/  @P5 IMAD.MOV.U32 R17, RZ, RZ, R22 ;  /* 0x000000ffff115224 */ /* 0x000fe400078e0016 */
[----:B------:R-:W-:-:S02]  /*1dc0*/  @P5 IMAD.MOV.U32 R22, RZ, RZ, R24 ;  /* 0x000000ffff165224 */ /* 0x000fc400078e0018 */
        /* <DEDUP_REMOVED lines=27> */
[----:B------:R-:W-:Y:S01]  /*1f80*/  @P3 IMAD.MOV.U32 R18, RZ, RZ, R23 ;  /* 0x000000ffff123224 */ /* 0x000fe200078e0017 */
[----:B------:R-:W-:Y:S01]  /*1f90*/  FSETP.GT.FTZ.AND P3, PT, R3, R4, PT ;  /* 0x000000040300720b */ /* 0x000fe20003f74000 */
[----:B------:R-:W-:-:S03]  /*1fa0*/  IMAD.MOV.U32 R23, RZ, RZ, 0x7f ;  /* 0x0000007fff177424 */ /* 0x000fc600078e00ff */
[----:B------:R-:W0:Y:S09]  /*1fb0*/  LDS R21, [R21] ;  /* 0x0000000015157984 */ /* 0x000e320000000800 */
[----:B------:R-:W-:Y:S02]  /*1fc0*/  @P3 IMAD.MOV.U32 R16, RZ, RZ, 0xbf ;  /* 0x000000bfff103424 */ /* 0x000fe400078e00ff */
        /* <DEDUP_REMOVED lines=9> */
[----:B------:R-:W-:Y:S01]  /*2060*/  @P5 IMAD.MOV.U32 R21, RZ, RZ, R22 ;  /* 0x000000ffff155224 */ /* 0x000fe200078e0016 */
[-C--:B------:R-:W-:Y:S01]  /*2070*/  @!P1 SEL R22, R6, R25.reuse, !P6 ;  /* 0x0000001906169207 */ /* 0x080fe20007000000 */
[----:B------:R-:W-:Y:S01]  /*2080*/  IMAD.MOV.U32 R6, RZ, RZ, RZ ;  /* 0x000000ffff067224 */ /* 0x000fe200078e00ff */
[----:B------:R-:W0:Y:S01]  /*2090*/  LDS R28, [R28] ;  /* 0x000000001c1c7984 */ /* 0x000e220000000800 */
[----:B------:R-:W-:Y:S01]  /*20a0*/  @P3 IMAD.MOV.U32 R6, RZ, RZ, 0x7f ;  /* 0x0000007fff063424 */ /* 0x000fe200078e00ff */
[----:B------:R-:W-:-:S02]  /*20b0*/  @P1 SEL R22, R5, R25, !P2 ;  /* 0x0000001905161207 */ /* 0x000fc40005000000 */
[----:B------:R-:W1:Y:S02]  /*20c0*/  LDS R18, [R18] ;  /* 0x0000000012127984 */ /* 0x000e640000000800 */
[----:B------:R-:W-:Y:S02]  /*20d0*/  PRMT R19, R19, 0x3340, R22 ;  /* 0x0000334013137816 */ /* 0x000fe40000000016 */
[----:B0-----:R-:W-:-:S13]  /*20e0*/  FSETP.GT.FTZ.AND P4, PT, R15, R28, PT ;  /* 0x0000001c0f00720b */ /* 0x001fda0003f94000 */
[----:B------:R-:W-:-:S04]  /*20f0*/  @!P4 ISETP.NE.AND P5, PT, R17, RZ, PT ;  /* 0x000000ff1100c20c */ /* 0x000fc80003fa5270 */
[----:B------:R-:W-:Y:S02]  /*2100*/  @!P4 FSEL R7, R20, R7, !P5 ;  /* 0x000000071407c208 */ /* 0x000fe40006800000 */
[----:B------:R-:W-:-:S03]  /*2110*/  @P4 ISETP.NE.AND P5, PT, R26, 0xff, PT ;  /* 0x000000ff1a00480c */ /* 0x000fc60003fa5270 */
[----:B------:R-:W-:Y:S01]  /*2120*/  @!P4 FADD.FTZ R7, R28, R7 ;  /* 0x000000071c07c221 */ /* 0x000fe20000010000 */
[----:B------:R-:W-:Y:S02]  /*2130*/  @P4 FSEL R21, R2, R21, !P5 ;  /* 0x0000001502154208 */ /* 0x000fe40006800000 */
[----:B-1----:R-:W-:Y:S01]  /*2140*/  FSETP.GT.FTZ.AND P5, PT, R3, R18, PT ;  /* 0x000000120300720b */ /* 0x002fe20003fb4000 */
[----:B------:R-:W-:Y:S02]  /*2150*/  @!P4 FMUL.FTZ R7, R7, 0.5 ;  /* 0x3f0000000707c820 */ /* 0x000fe40000410000 */
[----:B------:R-:W-:-:S03]  /*2160*/  @P4 FADD.FTZ R21, R28, R21 ;  /* 0x000000151c154221 */ /* 0x000fc60000010000 */
[----:B------:R-:W-:Y:S01]  /*2170*/  @!P4 FSETP.GEU.FTZ.AND P6, PT, R15, R7, PT ;  /* 0x000000070f00c20b */ /* 0x000fe20003fde000 */
[----:B------:R-:W-:Y:S01]  /*2180*/  @P4 FMUL.FTZ R28, R21, 0.5 ;  /* 0x3f000000151c4820 */ /* 0x000fe20000410000 */
[----:B------:R-:W-:Y:S02]  /*2190*/  IMAD.MOV.U32 R7, RZ, RZ, -0x40800000 ;  /* 0xbf800000ff077424 */ /* 0x000fe400078e00ff */
[----:B------:R-:W-:Y:S01]  /*21a0*/  @P3 IMAD.MOV.U32 R7, RZ, RZ, R4 ;  /* 0x000000ffff073224 */ /* 0x000fe200078e0004 */
[-C--:B------:R-:W-:Y:S01]  /*21b0*/  @!P4 SEL R17, R17, R24.reuse, !P6 ;  /* 0x000000181111c207 */ /* 0x080fe20007000000 */
[----:B------:R-:W-:Y:S01]  /*21c0*/  @P3 IMAD.MOV.U32 R4, RZ, RZ, 0x3f800000 ;  /* 0x3f800000ff043424 */ /* 0x000fe200078e00ff */
[----:B------:R-:W-:Y:S01]  /*21d0*/  @P4 FSETP.GEU.FTZ.AND P3, PT, R28, R15, PT ;  /* 0x0000000f1c00420b */ /* 0x000fe20003f7e000 */
[C---:B------:R-:W-:Y:S02]  /*21e0*/  @!P5 VIADD R21, R16.reuse, 0xffffffe0 ;  /* 0xffffffe01015d836 */ /* 0x040fe40000000000 */
[----:B------:R-:W-:Y:S01]  /*21f0*/  @P5 VIADD R21, R16, 0x20 ;  /* 0x0000002010155836 */ /* 0x000fe20000000000 */
[----:B------:R-:W-:Y:S01]  /*2200*/  @P4 SEL R17, R26, R24, !P3 ;  /* 0x000000181a114207 */ /* 0x000fe20005800000 */
        /* <DEDUP_REMOVED lines=49> */
[----:B------:R-:W-:Y:S01]  /*2520*/  UMOV UR7, 0x400 ;  /* 0x0000040000077882 */ /* 0x000fe20000000000 */
[----:B------:R-:W-:Y:S01]  /*2530*/  @P5 IMAD.MOV.U32 R23, RZ, RZ, R28 ;  /* 0x000000ffff175224 */ /* 0x000fe200078e001c */
[----:B------:R-:W-:Y:S01]  /*2540*/  ISETP.NE.AND P5, PT, R4, 0xff, PT ;  /* 0x000000ff0400780c */ /* 0x000fe20003fa5270 */
[----:B------:R-:W-:Y:S01]  /*2550*/  UIADD3 UR7, UPT, UPT, UR7, 0x800, URZ ;  /* 0x0000080007077890 */ /* 0x000fe2000fffe0ff */
[----:B------:R-:W0:Y:S02]  /*2560*/  LDS R16, [R16] ;  /* 0x0000000010107984 */ /* 0x000e240000000800 */
[----:B------:R-:W-:Y:S01]  /*2570*/  FSEL R23, R2, R23, !P5 ;  /* 0x0000001702177208 */ /* 0x000fe20006800000 */
[----:B------:R-:W-:Y:S01]  /*2580*/  ULEA UR7, UR8, UR7, 0x18 ;  /* 0x0000000708077291 */ /* 0x000fe2000f8ec0ff */
[----:B------:R-:W-:Y:S01]  /*2590*/  BAR.SYNC.DEFER_BLOCKING 0x0 ;  /* 0x0000000000007b1d */ /* 0x000fe20000010000 */
[----:B------:R-:W-:-:S04]  /*25a0*/  ISETP.NE.AND P5, PT, R6, RZ, PT ;  /* 0x000000ff0600720c */ /* 0x000fc80003fa5270 */
[----:B------:R-:W-:Y:S02]  /*25b0*/  FSEL R7, R20, R7, !P5 ;  /* 0x0000000714077208 */ /* 0x000fe40006800000 */
[----:B------:R-:W-:Y:S02]  /*25c0*/  LEA R14, R14, UR7, 0x2 ;  /* 0x000000070e0e7c11 */ /* 0x000fe4000f8e10ff */
[----:B0-----:R-:W-:-:S13]  /*25d0*/  FSETP.GT.FTZ.AND P5, PT, R3, R16, PT ;  /* 0x000000100300720b */ /* 0x001fda0003fb4000 */
[C---:B------:R-:W-:Y:S01]  /*25e0*/  @!P5 FADD.FTZ R2, R16.reuse, R7 ;  /* 0x000000071002d221 */ /* 0x040fe20000010000 */
[----:B------:R-:W-:-:S03]  /*25f0*/  @P5 FADD.FTZ R16, R16, R23 ;  /* 0x0000001710105221 */ /* 0x000fc60000010000 */
[----:B------:R-:W-:Y:S01]  /*2600*/  @!P5 FMUL.FTZ R2, R2, 0.5 ;  /* 0x3f0000000202d820 */ /* 0x000fe20000410000 */
[----:B------:R-:W-:-:S04]  /*2610*/  @P5 FMUL.FTZ R16, R16, 0.5 ;  /* 0x3f00000010105820 */ /* 0x000fc80000410000 */
[----:B------:R-:W-:Y:S02]  /*2620*/  @!P5 FSETP.GEU.FTZ.AND P6, PT, R3, R2, PT ;  /* 0x000000020300d20b */ /* 0x000fe40003fde000 */
[----:B------:R-:W-:Y:S02]  /*2630*/  LOP3.LUT R2, R8, 0x40, RZ, 0xfc, !PT ;  /* 0x0000004008027812 */ /* 0x000fe400078efcff */
[----:B------:R-:W-:Y:S02]  /*2640*/  @!P5 SEL R6, R6, R15, !P6 ;  /* 0x0000000f0606d207 */ /* 0x000fe40007000000 */
[----:B------:R-:W-:-:S04]  /*2650*/  @P5 FSETP.GEU.FTZ.AND P6, PT, R16, R3, PT ;  /* 0x000000031000520b */ /* 0x000fc80003fde000 */
[----:B------:R-:W-:Y:S02]  /*2660*/  @P5 SEL R6, R4, R15, !P6 ;  /* 0x0000000f04065207 */ /* 0x000fe40007000000 */
[----:B------:R-:W-:Y:S02]  /*2670*/  IADD3 R4, P3, PT, R8, R11, RZ ;  /* 0x0000000b08047210 */ /* 0x000fe40007f7e0ff */
[----:B------:R-:W-:-:S04]  /*2680*/  PRMT R6, R17, 0x3340, R6 ;  /* 0x0000334011067816 */ /* 0x000fc80000000006 */
[----:B------:R-:W-:Y:S02]  /*2690*/  PRMT R19, R19, 0x5410, R6 ;  /* 0x0000541013137816 */ /* 0x000fe40000000006 */
[----:B------:R-:W-:-:S03]  /*26a0*/  LOP3.LUT R6, R8, 0x20, RZ, 0xfc, !PT ;  /* 0x0000002008067812 */ /* 0x000fc600078efcff */
[----:B------:R-:W-:Y:S01]  /*26b0*/  STS [R14], R19 ;  /* 0x000000130e007388 */ /* 0x000fe20000000800 */
[----:B------:R-:W-:-:S03]  /*26c0*/  NOP ;  /* 0x0000000000007918 */ /* 0x000fc60000000000 */
[----:B------:R-:W-:Y:S04]  /*26d0*/  LDS.U8 R5, [R12+UR7] ;  /* 0x000000070c057984 */ /* 0x000fe80008000000 */
[----:B------:R-:W-:Y:S04]  /*26e0*/  LDS.U8 R7, [R12+UR7+0x20] ;  /* 0x000020070c077984 */ /* 0x000fe80008000000 */
[----:B------:R-:W-:Y:S04]  /*26f0*/  LDS.U8 R15, [R12+UR7+0x40] ;  /* 0x000040070c0f7984 */ /* 0x000fe80008000000 */
[----:B------:R-:W-:Y:S04]  /*2700*/  LDS.U8 R17, [R12+UR7+0x60] ;  /* 0x000060070c117984 */ /* 0x000fe80008000000 */
[----:B------:R-:W-:Y:S01]  /*2710*/  @P0 STS [UR6+0xc00], R13 ;  /* 0x000c000dff000988 */ /* 0x000fe20008000806 */
[----:B------:R-:W-:Y:S06]  /*2720*/  BAR.SYNC.DEFER_BLOCKING 0x0 ;  /* 0x0000000000007b1d */ /* 0x000fec0000010000 */
[----:B------:R-:W0:Y:S01]  /*2730*/  LDS R3, [UR6+0xc00] ;  /* 0x000c0006ff037984 */ /* 0x000e220008000800 */
[----:B------:R-:W-:Y:S01]  /*2740*/  USEL UR6, UR4, 0x7fffffff, UP0 ;  /* 0x7fffffff04067887 */ /* 0x000fe20008000000 */
[----:B0-----:R-:W-:-:S02]  /*2750*/  ISETP.GE.AND P0, PT, R8, R3, PT ;  /* 0x000000030800720c */ /* 0x001fc40003f06270 */
[-C--:B------:R-:W-:Y:S02]  /*2760*/  ISETP.GE.AND P1, PT, R6, R3.reuse, PT ;  /* 0x000000030600720c */ /* 0x080fe40003f26270 */
[-C--:B------:R-:W-:Y:S02]  /*2770*/  ISETP.GE.AND P2, PT, R2, R3.reuse, PT ;  /* 0x000000030200720c */ /* 0x080fe40003f46270 */
[----:B------:R-:W-:Y:S02]  /*2780*/  LOP3.LUT R6, R8, 0x60, RZ, 0xfc, !PT ;  /* 0x0000006008067812 */ /* 0x000fe400078efcff */
[----:B------:R-:W-:Y:S01]  /*2790*/  IADD3 R2, P4, PT, R4, UR14, RZ ;  /* 0x0000000e04027c10 */ /* 0x000fe2000ff9e0ff */
[----:B------:R-:W-:Y:S01]  /*27a0*/  IMAD.X R4, RZ, RZ, R10, P3 ;  /* 0x000000ffff047224 */ /* 0x000fe200018e060a */
[----:B------:R-:W-:-:S04]  /*27b0*/  ISETP.GE.AND P3, PT, R6, R3, PT ;  /* 0x000000030600720c */ /* 0x000fc80003f66270 */
[----:B------:R-:W-:-:S05]  /*27c0*/  IADD3.X R3, PT, PT, R4, UR15, RZ, P4, !PT ;  /* 0x0000000f04037c10 */ /* 0x000fca000a7fe4ff */
[----:B------:R0:W-:Y:S01]  /*27d0*/  @!P0 STG.E.U8 desc[UR10][R2.64], R5 ;  /* 0x0000000502008986 */ /* 0x0001e2000c10110a */
[----:B------:R-:W-:-:S03]  /*27e0*/  IADD3 R11, P0, PT, R11, UR4, RZ ;  /* 0x000000040b0b7c10 */ /* 0x000fc6000ff1e0ff */
[----:B------:R0:W-:Y:S02]  /*27f0*/  @!P1 STG.E.U8 desc[UR10][R2.64+0x20], R7 ;  /* 0x0000200702009986 */ /* 0x0001e4000c10110a */
[----:B------:R-:W-:Y:S01]  /*2800*/  IMAD.X R10, RZ, RZ, R10, P0 ;  /* 0x000000ffff0a7224 */ /* 0x000fe200000e060a */
[----:B------:R-:W-:Y:S01]  /*2810*/  ISETP.GE.U32.AND P0, PT, R11, UR6, PT ;  /* 0x000000060b007c0c */ /* 0x000fe2000bf06070 */
[----:B------:R0:W-:Y:S03]  /*2820*/  @!P2 STG.E.U8 desc[UR10][R2.64+0x40], R15 ;  /* 0x0000400f0200a986 */ /* 0x0001e6000c10110a */
[----:B------:R-:W-:Y:S01]  /*2830*/  ISETP.GE.AND.EX P0, PT, R10, RZ, PT, P0 ;  /* 0x000000ff0a00720c */ /* 0x000fe20003f06300 */
[----:B------:R0:W-:-:S12]  /*2840*/  @!P3 STG.E.U8 desc[UR10][R2.64+0x60], R17 ;  /* 0x000060110200b986 */ /* 0x0001d8000c10110a */
[----:B0-----:R-:W-:Y:S05]  /*2850*/  @!P0 BRA `(.L_x_735) ;  /* 0xffffffdc00a48947 */ /* 0x001fea000383ffff */
[----:B------:R-:W-:Y:S05]  /*2860*/  EXIT ;  /* 0x000000000000794d */ /* 0x000fea0003800000 */
.L_x_736:
        /* <DEDUP_REMOVED lines=9> */
.L_x_1998:


//--------------------- .text._Z18kQuantizeBlockwiseI13__nv_bfloat16Li2048ELi4ELi0ELi0EEvPfPT_S1_PhS1_ii --------------------------
	.section	.text._Z18kQuantizeBlockwiseI13__nv_bfloat16Li2048ELi4ELi0ELi0EEvPfPT_S1_PhS1_ii,"ax",@progbits
	.align	128
        .global         _Z18kQuantizeBlockwiseI13__nv_bfloat16Li2048ELi4ELi0ELi0EEvPfPT_S1_PhS1_ii
        .type           _Z18kQuantizeBlockwiseI13__nv_bfloat16Li2048ELi4ELi0ELi0EEvPfPT_S1_PhS1_ii,@function
        .size           _Z18kQuantizeBlockwiseI13__nv_bfloat16Li2048ELi4ELi0ELi0EEvPfPT_S1_PhS1_ii,(.L_x_1999 - _Z18kQuantizeBlockwiseI13__nv_bfloat16Li2048ELi4ELi0ELi0EEvPfPT_S1_PhS1_ii)
        .other          _Z18kQuantizeBlockwiseI13__nv_bfloat16Li2048ELi4ELi0ELi0EEvPfPT_S1_PhS1_ii,@"STO_CUDA_ENTRY STV_DEFAULT"
_Z18kQuantizeBlockwiseI13__nv_bfloat16Li2048ELi4ELi0ELi0EEvPfPT_S1_PhS1_ii:
.text._Z18kQuantizeBlockwiseI13__nv_bfloat16Li2048ELi4ELi0ELi0EEvPfPT_S1_PhS1_ii:
        /* <DEDUP_REMOVED lines=52> */
.L_x_741:
[----:B------:R0:W2:Y:S01]  /*0340*/  LDG.E R9, desc[UR10][R6.64] ;  /* 0x0000000a06097981 */ /* 0x0000a2000c1e1900 */
[----:B------:R-:W-:-:S05]  /*0350*/  VIADD R4, R4, 0x1 ;  /* 0x0000000104047836 */ /* 0x000fca0000000000 */
[----:B------:R-:W-:Y:S01]  /*0360*/  ISETP.NE.AND P0, PT, R4, RZ, PT ;  /* 0x000000ff0400720c */ /* 0x000fe20003f05270 */
[C---:B0-----:R-:W-:Y:S01]  /*0370*/  IMAD.WIDE.U32 R6, R5.reuse, 0x4, R6 ;  /* 0x0000000405067825 */ /* 0x041fe200078e0006 */
[----:B--2---:R0:W-:Y:S03]  /*0380*/  STS [R2], R9 ;  /* 0x0000000902007388 */ /* 0x0041e60000000800 */
[----:B0-----:R-:W-:-:S08]  /*0390*/  IMAD R2, R5, 0x4, R2 ;  /* 0x0000000405027824 */ /* 0x001fd000078e0202 */
[----:B------:R-:W-:Y:S05]  /*03a0*/  @P0 BRA `(.L_x_741) ;  /* 0xfffffffc00e40947 */ /* 0x000fea000383ffff */
.L_x_740:
[----:B------:R-:W-:Y:S05]  /*03b0*/  BSYNC.RECONVERGENT B1 ;  /* 0x0000000000017941 */ /* 0x000fea0003800200 */
.L_x_739:
        /* <DEDUP_REMOVED lines=10> */
.L_x_742:
        /* <DEDUP_REMOVED lines=23> */
.L_x_738:
[----:B------:R-:W-:Y:S05]  /*05d0*/  BSYNC.RECONVERGENT B0 ;  /* 0x0000000000007941 */ /* 0x000fea0003800200 */
.L_x_737:
[----:B------:R-:W-:-:S04]  /*05e0*/  UISETP.LT.U32.AND UP0, UPT, UR4, 0x7fffffff, UPT ;  /* 0x7fffffff0400788c */ /* 0x000fc8000bf01070 */
[----:B------:R-:W-:-:S06]  /*05f0*/  USEL UR5, UR4, 0x7fffffff, UP0 ;  /* 0x7fffffff04057887 */ /* 0x000fcc0008000000 */
[----:B------:R-:W-:-:S13]  /*0600*/  ISETP.GE.AND P0, PT, R3, UR5, PT ;  /* 0x0000000503007c0c */ /* 0x000fda000bf06270 */
[----:B------:R-:W-:Y:S05]  /*0610*/  @P0 EXIT ;  /* 0x000000000000094d */ /* 0x000fea0003800000 */
[----:B------:R-:W0:Y:S01]  /*0620*/  S2UR UR6, SR_CgaCtaId ;  /* 0x00000000000679c3 */ /* 0x000e220000008800 */
[----:B------:R-:W-:Y:S01]  /*0630*/  IMAD.SHL.U32 R0, R16, 0x4, RZ ;  /* 0x0000000410007824 */ /* 0x000fe200078e00ff */
[----:B--2---:R-:W-:Y:S01]  /*0640*/  SHF.R.U32.HI R23, RZ, 0x3, R16 ;  /* 0x00000003ff177819 */ /* 0x004fe20000011610 */
[----:B------:R-:W-:Y:S01]  /*0650*/  UMOV UR5, 0x400 ;  /* 0x0000040000057882 */ /* 0x000fe20000000000 */
[----:B------:R-:W1:Y:S02]  /*0660*/  LDCU UR9, c[0x0][0x3ac] ;  /* 0x00007580ff0977ac */ /* 0x000e640008000800 */
[----:B------:R-:W-:Y:S01]  /*0670*/  LOP3.LUT R5, R0, 0xf80, RZ, 0xc0, !PT ;  /* 0x00000f8000057812 */ /* 0x000fe200078ec0ff */
[----:B------:R-:W-:Y:S01]  /*0680*/  UIADD3 UR5, UPT, UPT, UR5, 0x1810, URZ ;  /* 0x0000181005057890 */ /* 0x000fe2000fffe0ff */
[----:B------:R-:W-:Y:S01]  /*0690*/  SHF.R.S32.HI R0, RZ, 0x1f, R3 ;  /* 0x0000001fff007819 */ /* 0x000fe20000011403 */
[----:B------:R-:W2:Y:S01]  /*06a0*/  LDCU.64 UR12, c[0x0][0x388] ;  /* 0x00007100ff0c77ac */ /* 0x000ea20008000a00 */
[----:B------:R-:W-:-:S02]  /*06b0*/  LOP3.LUT R23, R23, 0x7c, RZ, 0xc0, !PT ;  /* 0x0000007c17177812 */ /* 0x000fc400078ec0ff */
[----:B------:R-:W-:Y:S01]  /*06c0*/  LOP3.LUT R24, R5, 0x1f, R16, 0xf8, !PT ;  /* 0x0000001f05187812 */ /* 0x000fe200078ef810 */
[----:B------:R-:W3:Y:S01]  /*06d0*/  LDCU.64 UR14, c[0x0][0x398] ;  /* 0x00007300ff0e77ac */ /* 0x000ee20008000a00 */
[----:B01----:R-:W-:-:S12]  /*06e0*/  ULEA UR5, UR6, UR5, 0x18 ;  /* 0x0000000506057291 */ /* 0x003fd8000f8ec0ff */
.L_x_747:
[----:B------:R-:W-:Y:S02]  /*06f0*/  IADD3 R25, PT, PT, -R3, UR9, RZ ;  /* 0x0000000903197c10 */ /* 0x000fe4000fffe1ff */
[C---:B------:R-:W-:Y:S02]  /*0700*/  LOP3.LUT R7, R24.reuse, 0x40, RZ, 0xfc, !PT ;  /* 0x0000004018077812 */ /* 0x040fe400078efcff */
[C---:B------:R-:W-:Y:S02]  /*0710*/  IADD3 R5, P3, PT, R24.reuse, R3, RZ ;  /* 0x0000000318057210 */ /* 0x040fe40007f7e0ff */
[----:B------:R-:W-:Y:S02]  /*0720*/  LOP3.LUT R9, R24, 0x20, RZ, 0xfc, !PT ;  /* 0x0000002018097812 */ /* 0x000fe400078efcff */
[----:B------:R-:W-:Y:S01]  /*0730*/  PRMT R8, RZ, 0x7610, R8 ;  /* 0x00007610ff087816 */ /* 0x000fe20000000008 */
[----:B------:R-:W-:Y:S01]  /*0740*/  IMAD.X R6, RZ, RZ, R0, P3 ;  /* 0x000000ffff067224 */ /* 0x000fe200018e0600 */
[----:B------:R-:W-:-:S02]  /*0750*/  VIMNMX R2, PT, PT, R25, 0x800, PT ;  /* 0x0000080019027848 */ /* 0x000fc40003fe0100 */
[----:B------:R-:W-:Y:S01]  /*0760*/  PRMT R10, RZ, 0x7610, R10 ;  /* 0x00007610ff0a7816 */ /* 0x000fe2000000000a */
[----:B------:R-:W0:Y:S01]  /*0770*/  S2UR UR8, SR_CgaCtaId ;  /* 0x00000000000879c3 */ /* 0x000e220000008800 */
[----:B------:R-:W-:-:S07]  /*0780*/  ISETP.GE.AND P2, PT, R7, R2, PT ;  /* 0x000000020700720c */ /* 0x000fce0003f46270 */
[----:B------:R-:W-:Y:S01]  /*0790*/  BAR.SYNC.DEFER_BLOCKING 0x0 ;  /* 0x0000000000007b1d */ /* 0x000fe20000010000 */
[C---:B------:R-:W-:Y:S02]  /*07a0*/  LOP3.LUT R7, R24.reuse, 0x60, RZ, 0xfc, !PT ;  /* 0x0000006018077812 */ /* 0x040fe400078efcff */
[-C--:B------:R-:W-:Y:S02]  /*07b0*/  ISETP.GE.AND P0, PT, R24, R2.reuse, PT ;  /* 0x000000021800720c */ /* 0x080fe40003f06270 */
[-C--:B------:R-:W-:Y:S02]  /*07c0*/  ISETP.GE.AND P1, PT, R9, R2.reuse, PT ;  /* 0x000000020900720c */ /* 0x080fe40003f26270 */
[----:B------:R-:W-:Y:S02]  /*07d0*/  ISETP.GE.AND P3, PT, R7, R2, PT ;  /* 0x000000020700720c */ /* 0x000fe40003f66270 */
[----:B--2---:R-:W-:Y:S02]  /*07e0*/  LEA R4, P4, R5, UR12, 0x1 ;  /* 0x0000000c05047c11 */ /* 0x004fe4000f8808ff */
[----:B------:R-:W-:-:S02]  /*07f0*/  PRMT R9, RZ, 0x7610, R9 ;  /* 0x00007610ff097816 */ /* 0x000fc40000000009 */
[----:B------:R-:W-:Y:S02]  /*0800*/  PRMT R7, RZ, 0x7610, R7 ;  /* 0x00007610ff077816 */ /* 0x000fe40000000007 */
        /* <DEDUP_REMOVED lines=60> */
[----:B------:R-:W0:Y:S04]  /*0bd0*/  LDS.128 R12, [UR6+0x1820] ;  /* 0x00182006ff0c7984 */ /* 0x000e280008000c00 */
[----:B-1----:R-:W1:Y:S01]  /*0be0*/  LDS.128 R4, [UR6+0x1830] ;  /* 0x00183006ff047984 */ /* 0x002e620008000c00 */
[----:B0-----:R-:W-:-:S04]  /*0bf0*/  FSETP.GEU.FTZ.AND P0, PT, R8, R13, PT ;  /* 0x0000000d0800720b */ /* 0x001fc80003f1e000 */
[----:B------:R-:W-:Y:S02]  /*0c00*/  FSEL R13, R13, R8, !P0 ;  /* 0x000000080d0d7208 */ /* 0x000fe40004000000 */
[----:B------:R-:W0:Y:S02]  /*0c10*/  LDS.128 R8, [UR6+0x1840] ;  /* 0x00184006ff087984 */ /* 0x000e240008000c00 */
[----:B------:R-:W-:-:S04]  /*0c20*/  FSETP.GEU.FTZ.AND P0, PT, R13, R14, PT ;  /* 0x0000000e0d00720b */ /* 0x000fc80003f1e000 */
[----:B------:R-:W-:-:S04]  /*0c30*/  FSEL R14, R14, R13, !P0 ;  /* 0x0000000d0e0e7208 */ /* 0x000fc80004000000 */
[----:B------:R-:W-:-:S04]  /*0c40*/  FSETP.GEU.FTZ.AND P0, PT, R14, R15, PT ;  /* 0x0000000f0e00720b */ /* 0x000fc80003f1e000 */
[----:B------:R-:W-:-:S04]  /*0c50*/  FSEL R15, R15, R14, !P0 ;  /* 0x0000000e0f0f7208 */ /* 0x000fc80004000000 */
[----:B-1----:R-:W-:-:S04]  /*0c60*/  FSETP.GEU.FTZ.AND P0, PT, R15, R4, PT ;  /* 0x000000040f00720b */ /* 0x002fc80003f1e000 */
[----:B------:R-:W-:Y:S02]  /*0c70*/  FSEL R4, R4, R15, !P0 ;  /* 0x0000000f04047208 */ /* 0x000fe40004000000 */
[----:B------:R-:W1:Y:S02]  /*0c80*/  LDS.128 R12, [UR6+0x1850] ;  /* 0x00185006ff0c7984 */ /* 0x000e640008000c00 */
        /* <DEDUP_REMOVED lines=23> */
.L_x_744:
[----:B------:R-:W-:Y:S01]  /*0e00*/  LOP3.LUT R7, RZ, R13, RZ, 0x33, !PT ;  /* 0x0000000dff077212 */ /* 0x000fe200078e33ff */
[----:B------:R-:W-:Y:S01]  /*0e10*/  VIADD R5, R13, 0x20 ;  /* 0x000000200d057836 */ /* 0x000fe20000000000 */
[C---:B------:R-:W-:Y:S01]  /*0e20*/  ISETP.NE.AND P2, PT, R6.reuse, RZ, PT ;  /* 0x000000ff0600720c */ /* 0x040fe20003f45270 */
[----:B------:R-:W-:Y:S02]  /*0e30*/  VIADD R8, R6, 0x2 ;  /* 0x0000000206087836 */ /* 0x000fe40000000000 */
[----:B------:R-:W-:Y:S01]  /*0e40*/  IMAD.IADD R7, R2, 0x1, R7 ;  /* 0x0000000102077824 */ /* 0x000fe200078e0207 */
[----:B------:R-:W-:-:S04]  /*0e50*/  ISETP.GT.AND P0, PT, R5, R2, PT ;  /* 0x000000020500720c */ /* 0x000fc80003f04270 */
        /* <DEDUP_REMOVED lines=30> */
[----:B------:R-:W1:Y:S01]  /*1040*/  LDS.128 R12, [UR6+0x1820] ;  /* 0x00182006ff0c7984 */ /* 0x000e620008000c00 */
[C---:B------:R-:W-:Y:S02]  /*1050*/  ISETP.GT.AND P0, PT, R25.reuse, 0x20, PT ;  /* 0x000000201900780c */ /* 0x040fe40003f04270 */
[----:B------:R-:W-:Y:S01]  /*1060*/  ISETP.GT.AND P1, PT, R25, 0x40, PT ;  /* 0x000000401900780c */ /* 0x000fe20003f24270 */
[----:B------:R-:W2:Y:S04]  /*1070*/  LDS.128 R4, [UR6+0x1830] ;  /* 0x00183006ff047984 */ /* 0x000ea80008000c00 */
[----:B------:R-:W3:Y:S01]  /*1080*/  LDS.128 R8, [UR6+0x1840] ;  /* 0x00184006ff087984 */ /* 0x000ee20008000c00 */
[----:B-1----:R-:W-:-:S05]  /*1090*/  FSETP.GEU.FTZ.AND P2, PT, R26, R13, PT ;  /* 0x0000000d1a00720b */ /* 0x002fca0003f5e000 */
[----:B0-----:R-:W-:Y:S02]  /*10a0*/  @P0 FSEL R26, R13, R26, !P2 ;  /* 0x0000001a0d1a0208 */ /* 0x001fe40005000000 */
[----:B------:R-:W-:Y:S02]  /*10b0*/  ISETP.GT.AND P0, PT, R25, 0x60, PT ;  /* 0x000000601900780c */ /* 0x000fe40003f04270 */
[----:B------:R-:W-:-:S04]  /*10c0*/  FSETP.GEU.FTZ.AND P2, PT, R26, R14, PT ;  /* 0x0000000e1a00720b */ /* 0x000fc80003f5e000 */
[----:B------:R-:W-:Y:S02]  /*10d0*/  @P1 FSEL R26, R14, R26, !P2 ;  /* 0x0000001a0e1a1208 */ /* 0x000fe40005000000 */
[----:B------:R-:W-:Y:S02]  /*10e0*/  ISETP.GT.AND P1, PT, R25, 0x80, PT ;  /* 0x000000801900780c */ /* 0x000fe40003f24270 */
[----:B------:R-:W-:-:S04]  /*10f0*/  FSETP.GEU.FTZ.AND P2, PT, R26, R15, PT ;  /* 0x0000000f1a00720b */ /* 0x000fc80003f5e000 */
[----:B------:R-:W-:Y:S02]  /*1100*/  @P0 FSEL R26, R15, R26, !P2 ;  /* 0x0000001a0f1a0208 */ /* 0x000fe40005000000 */
[----:B------:R-:W-:Y:S01]  /*1110*/  ISETP.GT.AND P0, PT, R25, 0xa0, PT ;  /* 0x000000a01900780c */ /* 0x000fe20003f04270 */
[----:B------:R-:W0:Y:S01]  /*1120*/  LDS.128 R12, [UR6+0x1850] ;  /* 0x00185006ff0c7984 */ /* 0x000e220008000c00 */
        /* <DEDUP_REMOVED lines=24> */
[----:B0-----:R-:W-:-:S04]  /*12b0*/  FSETP.GEU.FTZ.AND P2, PT, R26, R12, PT ;  /* 0x0000000c1a00720b */ /* 0x001fc80003f5e000 */
        /* <DEDUP_REMOVED lines=9> */
.L_x_746:
        /* <DEDUP_REMOVED lines=8> */
.L_x_745:
[----:B------:R-:W-:Y:S05]  /*13d0*/  BSYNC.RECONVERGENT B0 ;  /* 0x0000000000007941 */ /* 0x000fea0003800200 */
.L_x_743:
[----:B------:R-:W-:Y:S01]  /*13e0*/  BAR.SYNC.DEFER_BLOCKING 0x0 ;  /* 0x0000000000007b1d */ /* 0x000fe20000010000 */
[----:B------:R-:W-:Y:S01]  /*13f0*/  IMAD.MOV.U32 R14, RZ, RZ, 0xbf ;  /* 0x000000bfff0e7424 */ /* 0x000fe200078e00ff */
[----:B------:R-:W-:Y:S01]  /*1400*/  UISETP.LT.U32.AND UP0, UPT, UR4, 0x7fffffff, UPT ;  /* 0x7fffffff0400788c */ /* 0x000fe2000bf01070 */
[----:B------:R-:W-:Y:S02]  /*1410*/  IMAD.MOV.U32 R8, RZ, RZ, 0x3f800000 ;  /* 0x3f800000ff087424 */ /* 0x000fe400078e00ff */
[----:B------:R-:W-:Y:S01]  /*1420*/  IMAD.MOV.U32 R13, RZ, RZ, 0xff ;  /* 0x000000ffff0d7424 */ /* 0x000fe200078e00ff */
[----:B------:R-:W-:Y:S02]  /*1430*/  UMOV UR7, 0x400 ;  /* 0x0000040000077882 */ /* 0x000fe40000000000 */
[----:B------:R-:W-:-:S04]  /*1440*/  UIADD3 UR7, UPT, UPT, UR7, 0x1864, URZ ;  /* 0x0000186407077890 */ /* 0x000fc8000fffe0ff */
[----:B------:R-:W-:Y:S01]  /*1450*/  ULEA UR7, UR8, UR7, 0x18 ;  /* 0x0000000708077291 */ /* 0x000fe2000f8ec0ff */
[----:B-12---:R-:W1:Y:S04]  /*1460*/  LDS.64 R4, [UR6+0x1c60] ;  /* 0x001c6006ff047984 */ /* 0x006e680008000a00 */
[----:B------:R-:W2:Y:S01]  /*1470*/  LDS R12, [UR6+0x1a60] ;  /* 0x001a6006ff0c7984 */ /* 0x000ea20008000800 */
[-C--:B-1----:R-:W-:Y:S01]  /*1480*/  FMUL.FTZ R10, R19, R5.reuse ;  /* 0x00000005130a7220 */ /* 0x082fe20000410000 */
[-C--:B------:R-:W-:Y:S01]  /*1490*/  FMUL.FTZ R20, R20, R5.reuse ;  /* 0x0000000514147220 */ /* 0x080fe20000410000 */
[-C--:B------:R-:W-:Y:S01]  /*14a0*/  FMUL.FTZ R17, R17, R5.reuse ;  /* 0x0000000511117220 */ /* 0x080fe20000410000 */
[----:B------:R-:W-:Y:S01]  /*14b0*/  FMUL.FTZ R5, R18, R5 ;  /* 0x0000000512057220 */ /* 0x000fe20000410000 */
[----:B--2---:R-:W-:Y:S01]  /*14c0*/  IMAD.MOV.U32 R6, RZ, RZ, R12 ;  /* 0x000000ffff067224 */ /* 0x004fe200078e000c */
[----:B------:R-:W-:-:S13]  /*14d0*/  FSETP.GT.FTZ.AND P1, PT, R10, R12, PT ;  /* 0x0000000c0a00720b */ /* 0x000fda0003f34000 */
[----:B------:R-:W-:Y:S02]  /*14e0*/  @!P1 IMAD.MOV.U32 R14, RZ, RZ, 0x3f ;  /* 0x0000003fff0e9424 */ /* 0x000fe400078e00ff */
[----:B------:R-:W-:Y:S02]  /*14f0*/  @!P1 IMAD.MOV.U32 R8, RZ, RZ, R6 ;  /* 0x000000ffff089224 */ /* 0x000fe400078e0006 */
[----:B------:R-:W-:Y:S01]  /*1500*/  @!P1 IMAD.MOV.U32 R12, RZ, RZ, -0x40800000 ;  /* 0xbf800000ff0c9424 */ /* 0x000fe200078e00ff */
[----:B------:R-:W-:Y:S01]  /*1510*/  LEA R7, R14, UR7, 0x2 ;  /* 0x000000070e077c11 */ /* 0x000fe2000f8e10ff */
[----:B------:R-:W-:-:S05]  /*1520*/  @!P1 IMAD.MOV.U32 R13, RZ, RZ, 0x7f ;  /* 0x0000007fff0d9424 */ /* 0x000fca00078e00ff */
        /* <DEDUP_REMOVED lines=8> */
[----:B------:R-:W-:Y:S01]  /*15b0*/  @!P1 IMAD.MOV.U32 R8, RZ, RZ, RZ ;  /* 0x000000ffff089224 */ /* 0x000fe200078e00ff */
[----:B------:R-:W-:Y:S01]  /*15c0*/  FSETP.GT.FTZ.AND P1, PT, R20, R6, PT ;  /* 0x000000061400720b */ /* 0x000fe20003f34000 */
        /* <DEDUP_REMOVED lines=21> */
[----:B------:R-:W1:Y:S01]  /*1720*/  LDS R27, [R27] ;  /* 0x000000001b1b7984 */ /* 0x000e620000000800 */
[----:B------:R-:W-:Y:S01]  /*1730*/  @P1 IMAD.MOV.U32 R15, RZ, RZ, 0xbf ;  /* 0x000000bfff0f1424 */ /* 0x000fe200078e00ff */
        /* <DEDUP_REMOVED lines=9> */
[----:B------:R-:W1:Y:S04]  /*17d0*/  LDS R7, [R7] ;  /* 0x0000000007077984 */ /* 0x000e680000000800 */
[----:B------:R-:W2:Y:S01]  /*17e0*/  LDS R11, [R11] ;  /* 0x000000000b0b7984 */ /* 0x000ea20000000800 */
[----:B-1----:R-:W-:Y:S02]  /*17f0*/  FSETP.GT.FTZ.AND P4, PT, R10, R7, PT ;  /* 0x000000070a00720b */ /* 0x002fe40003f94000 */
[----:B--2---:R-:W-:-:S11]  /*1800*/  FSETP.GT.FTZ.AND P2, PT, R20, R11, PT ;  /* 0x0000000b1400720b */ /* 0x004fd60003f54000 */
[C---:B------:R-:W-:Y:S02]  /*1810*/  @!P4 VIADD R14, R13.reuse, 0xfffffffe ;  /* 0xfffffffe0d0ec836 */ /* 0x040fe40000000000 */
[----:B------:R-:W-:Y:S02]  /*1820*/  @P4 VIADD R14, R13, 0x2 ;  /* 0x000000020d0e4836 */ /* 0x000fe40000000000 */
[----:B------:R-:W-:Y:S02]  /*1830*/  @P4 IMAD.MOV.U32 R12, RZ, RZ, R7 ;  /* 0x000000ffff0c4224 */ /* 0x000fe400078e0007 */
[----:B------:R-:W-:Y:S01]  /*1840*/  @P4 IMAD.MOV.U32 R7, RZ, RZ, R27 ;  /* 0x000000ffff074224 */ /* 0x000fe200078e001b */
[----:B------:R-:W-:Y:S01]  /*1850*/  LEA R19, R14, UR7, 0x2 ;  /* 0x000000070e137c11 */ /* 0x000fe2000f8e10ff */
[----:B------:R-:W-:Y:S02]  /*1860*/  @P4 IMAD.MOV.U32 R8, RZ, RZ, R13 ;  /* 0x000000ffff084224 */ /* 0x000fe400078e000d */
[----:B------:R-:W-:-:S02]  /*1870*/  @P4 IMAD.MOV.U32 R13, RZ, RZ, R9 ;  /* 0x000000ffff0d4224 */ /* 0x000fc400078e0009 */
[C---:B------:R-:W-:Y:S01]  /*1880*/  @!P2 VIADD R9, R15.reuse, 0xffffffe0 ;  /* 0xffffffe00f09a836 */ /* 0x040fe20000000000 */
[----:B------:R-:W1:Y:S01]  /*1890*/  LDS R19, [R19] ;  /* 0x0000000013137984 */ /* 0x000e620000000800 */
[----:B------:R-:W-:Y:S01]  /*18a0*/  @P2 VIADD R9, R15, 0x20 ;  /* 0x000000200f092836 */ /* 0x000fe20000000000 */
        /* <DEDUP_REMOVED lines=10> */
[----:B------:R-:W1:Y:S04]  /*1950*/  LDS R27, [R27] ;  /* 0x000000001b1b7984 */ /* 0x000e680000000800 */
[----:B------:R-:W2:Y:S01]  /*1960*/  LDS R7, [R7] ;  /* 0x0000000007077984 */ /* 0x000ea20000000800 */
[----:B-1----:R-:W-:Y:S02]  /*1970*/  FSETP.GT.FTZ.AND P5, PT, R10, R27, PT ;  /* 0x0000001b0a00720b */ /* 0x002fe40003fb4000 */
[----:B--2---:R-:W-:-:S11]  /*1980*/  FSETP.GT.FTZ.AND P4, PT, R20, R7, PT ;  /* 0x000000071400720b */ /* 0x004fd60003f94000 */
[----:B------:R-:W-:Y:S02]  /*1990*/  @P5 ISETP.NE.AND P3, PT, R14, 0xff, PT ;  /* 0x000000ff0e00580c */ /* 0x000fe40003f65270 */
[----:B------:R-:W-:Y:S02]  /*19a0*/  @!P5 ISETP.NE.AND P6, PT, R8, RZ, PT ;  /* 0x000000ff0800d20c */ /* 0x000fe40003fc5270 */
[----:B0-----:R-:W-:Y:S02]  /*19b0*/  @P5 FSEL R26, R4, R19, !P3 ;  /* 0x00000013041a5208 */ /* 0x001fe40005800000 */
[----:B------:R-:W-:-:S03]  /*19c0*/  @!P5 FSEL R28, R13, R12, !P6 ;  /* 0x0000000c0d1cd208 */ /* 0x000fc60007000000 */
[----:B------:R-:W-:Y:S01]  /*19d0*/  @P5 FADD.FTZ R12, R27, R26 ;  /* 0x0000001a1b0c5221 */ /* 0x000fe20000010000 */
[----:B------:R-:W-:Y:S02]  /*19e0*/  @!P4 VIADD R26, R9, 0xfffffff0 ;  /* 0xfffffff0091ac836 */ /* 0x000fe40000000000 */
[----:B------:R-:W-:Y:S01]  /*19f0*/  @!P5 FADD.FTZ R28, R27, R28 ;  /* 0x0000001c1b1cd221 */ /* 0x000fe20000010000 */
[----:B------:R-:W-:Y:S02]  /*1a00*/  @P4 VIADD R26, R9, 0x10 ;  /* 0x00000010091a4836 */ /* 0x000fe40000000000 */
[----:B------:R-:W-:Y:S01]  /*1a10*/  @P5 FMUL.FTZ R19, R12, 0.5 ;  /* 0x3f0000000c135820 */ /* 0x000fe20000410000 */
[----:B------:R-:W-:-:S04]  /*1a20*/  @!P5 FMUL.FTZ R27, R28, 0.5 ;  /* 0x3f0000001c1bd820 */ /* 0x000fc80000410000 */
[----:B------:R-:W-:Y:S02]  /*1a30*/  @P5 FSETP.GEU.FTZ.AND P3, PT, R19, R10, PT ;  /* 0x0000000a1300520b */ /* 0x000fe40003f7e000 */
[----:B------:R-:W-:Y:S02]  /*1a40*/  LEA R19, R26, UR7, 0x2 ;  /* 0x000000071a137c11 */ /* 0x000fe4000f8e10ff */
[----:B------:R-:W-:Y:S02]  /*1a50*/  @P5 SEL R12, R14, R25, !P3 ;  /* 0x000000190e0c5207 */ /* 0x000fe40005800000 */
[----:B------:R-:W-:Y:S01]  /*1a60*/  @!P5 FSETP.GEU.FTZ.AND P6, PT, R10, R27, PT ;  /* 0x0000001b0a00d20b */ /* 0x000fe20003fde000 */
[----:B------:R-:W-:Y:S01]  /*1a70*/  IMAD.MOV.U32 R10, RZ, RZ, -0x40800000 ;  /* 0xbf800000ff0a7424 */ /* 0x000fe200078e00ff */
[----:B------:R-:W0:Y:S01]  /*1a80*/  LDS R19, [R19] ;  /* 0x0000000013137984 */ /* 0x000e220000000800 */
[--C-:B------:R-:W-:Y:S01]  /*1a90*/  @P1 IMAD.MOV.U32 R10, RZ, RZ, R6.reuse ;  /* 0x000000ffff0a1224 */ /* 0x100fe200078e0006 */
[----:B------:R-:W-:Y:S01]  /*1aa0*/  @!P5 SEL R12, R8, R25, !P6 ;  /* 0x00000019080cd207 */ /* 0x000fe20007000000 */
[----:B------:R-:W-:-:S02]  /*1ab0*/  IMAD.MOV.U32 R8, RZ, RZ, R6 ;  /* 0x000000ffff087224 */ /* 0x000fc400078e0006 */
[----:B------:R-:W-:Y:S02]  /*1ac0*/  @P1 IMAD.MOV.U32 R8, RZ, RZ, 0x3f800000 ;  /* 0x3f800000ff081424 */ /* 0x000fe400078e00ff */
[----:B------:R-:W-:Y:S02]  /*1ad0*/  @P2 IMAD.MOV.U32 R10, RZ, RZ, R11 ;  /* 0x000000ffff0a2224 */ /* 0x000fe400078e000b */
[----:B------:R-:W-:Y:S02]  /*1ae0*/  IMAD.MOV.U32 R25, RZ, RZ, 0x7f ;  /* 0x0000007fff197424 */ /* 0x000fe400078e00ff */
[----:B------:R-:W-:Y:S02]  /*1af0*/  @P2 IMAD.MOV.U32 R11, RZ, RZ, R8 ;  /* 0x000000ffff0b2224 */ /* 0x000fe400078e0008 */
[----:B------:R-:W-:Y:S02]  /*1b00*/  @P1 IMAD.MOV.U32 R25, RZ, RZ, 0xff ;  /* 0x000000ffff191424 */ /* 0x000fe400078e00ff */
[----:B------:R-:W-:-:S02]  /*1b10*/  IMAD.MOV.U32 R8, RZ, RZ, RZ ;  /* 0x000000ffff087224 */ /* 0x000fc400078e00ff */
[----:B------:R-:W-:Y:S02]  /*1b20*/  @P1 IMAD.MOV.U32 R8, RZ, RZ, 0x7f ;  /* 0x0000007fff081424 */ /* 0x000fe400078e00ff */
[----:B------:R-:W-:Y:S02]  /*1b30*/  @P2 IMAD.MOV.U32 R8, RZ, RZ, R15 ;  /* 0x000000ffff082224 */ /* 0x000fe400078e000f */
[----:B------:R-:W-:Y:S02]  /*1b40*/  @P2 IMAD.MOV.U32 R15, RZ, RZ, R25 ;  /* 0x000000ffff0f2224 */ /* 0x000fe400078e0019 */
[----:B------:R-:W-:Y:S02]  /*1b50*/  @P4 IMAD.MOV.U32 R10, RZ, RZ, R7 ;  /* 0x000000ffff0a4224 */ /* 0x000fe400078e0007 */
[----:B------:R-:W-:Y:S02]  /*1b60*/  @P4 IMAD.MOV.U32 R7, RZ, RZ, R11 ;  /* 0x000000ffff074224 */ /* 0x000fe400078e000b */
        /* <DEDUP_REMOVED lines=35> */
[----:B------:R-:W0:Y:S01]  /*1da0*/  LDS R9, [R9] ;  /* 0x0000000009097984 */ /* 0x000e220000000800 */
[----:B------:R-:W-:-:S05]  /*1db0*/  @P4 VIADD R14, R19, 0x20 ;  /* 0x00000020130e4836 */ /* 0x000fca0000000000 */
        /* <DEDUP_REMOVED lines=14> */
[----:B------:R-:W-:Y:S02]  /*1ea0*/  @P1 ISETP.NE.AND P5, PT, R7, 0xff, PT ;  /* 0x000000ff0700180c */ /* 0x000fe40003fa5270 */
[----:B------:R-:W-:Y:S02]  /*1eb0*/  @!P1 ISETP.NE.AND P2, PT, R8, RZ, PT ;  /* 0x000000ff0800920c */ /* 0x000fe40003f45270 */
[----:B------:R-:W-:Y:S02]  /*1ec0*/  @P1 FSEL R9, R4, R9, !P5 ;  /* 0x0000000904091208 */ /* 0x000fe40006800000 */
[----:B------:R-:W-:Y:S02]  /*1ed0*/  FSETP.GT.FTZ.AND P5, PT, R17, R28, PT ;  /* 0x0000001c1100720b */ /* 0x000fe40003fb4000 */
[----:B------:R-:W-:-:S05]  /*1ee0*/  @!P1 FSEL R10, R13, R10, !P2 ;  /* 0x0000000a0d0a9208 */ /* 0x000fca0005000000 */
[C---:B------:R-:W-:Y:S01]  /*1ef0*/  @!P1 FADD.FTZ R10, R27.reuse, R10 ;  /* 0x0000000a1b0a9221 */ /* 0x040fe20000010000 */
[----:B------:R-:W-:-:S03]  /*1f00*/  @P1 FADD.FTZ R27, R27, R9 ;  /* 0x000000091b1b1221 */ /* 0x000fc60000010000 */
[----:B------:R-:W-:Y:S01]  /*1f10*/  @!P1 FMUL.FTZ R9, R10, 0.5 ;  /* 0x3f0000000a099820 */ /* 0x000fe20000410000 */
[----:B------:R-:W-:Y:S01]  /*1f20*/  @P1 FMUL.FTZ R27, R27, 0.5 ;  /* 0x3f0000001b1b1820 */ /* 0x000fe20000410000 */
[C---:B------:R-:W-:Y:S02]  /*1f30*/  @!P5 VIADD R11, R14.reuse, 0xfffffff0 ;  /* 0xfffffff00e0bd836 */ /* 0x040fe40000000000 */
[----:B------:R-:W-:Y:S01]  /*1f40*/  @P5 VIADD R11, R14, 0x10 ;  /* 0x000000100e0b5836 */ /* 0x000fe20000000000 */
[----:B------:R-:W-:Y:S01]  /*1f50*/  @!P1 FSETP.GEU.FTZ.AND P6, PT, R20, R9, PT ;  /* 0x000000091400920b */ /* 0x000fe20003fde000 */
[----:B------:R-:W-:Y:S01]  /*1f60*/  IMAD.MOV.U32 R9, RZ, RZ, R6 ;  /* 0x000000ffff097224 */ /* 0x000fe200078e0006 */
[----:B------:R-:W-:Y:S01]  /*1f70*/  @P1 FSETP.GEU.FTZ.AND P2, PT, R27, R20, PT ;  /* 0x000000141b00120b */ /* 0x000fe20003f5e000 */
[----:B------:R-:W-:Y:S01]  /*1f80*/  @P3 IMAD.MOV.U32 R9, RZ, RZ, 0x3f800000 ;  /* 0x3f800000ff093424 */ /* 0x000fe200078e00ff */
[----:B------:R-:W-:Y:S01]  /*1f90*/  LEA R20, R11, UR7, 0x2 ;  /* 0x000000070b147c11 */ /* 0x000fe2000f8e10ff */
[----:B------:R-:W-:-:S02]  /*1fa0*/  IMAD.MOV.U32 R10, RZ, RZ, -0x40800000 ;  /* 0xbf800000ff0a7424 */ /* 0x000fc400078e00ff */
[----:B------:R-:W-:Y:S02]  /*1fb0*/  @P3 IMAD.MOV.U32 R10, RZ, RZ, R6 ;  /* 0x000000ffff0a3224 */ /* 0x000fe400078e0006 */
[----:B------:R-:W-:Y:S01]  /*1fc0*/  @P4 IMAD.MOV.U32 R10, RZ, RZ, R26 ;  /* 0x000000ffff0a4224 */ /* 0x000fe200078e001a */
[----:B------:R-:W0:Y:S01]  /*1fd0*/  LDS R20, [R20] ;  /* 0x0000000014147984 */ /* 0x000e220000000800 */
[----:B------:R-:W-:Y:S02]  /*1fe0*/  @P4 IMAD.MOV.U32 R26, RZ, RZ, R9 ;  /* 0x000000ffff1a4224 */ /* 0x000fe400078e0009 */
[----:B------:R-:W-:Y:S02]  /*1ff0*/  IMAD.MOV.U32 R9, RZ, RZ, RZ ;  /* 0x000000ffff097224 */ /* 0x000fe400078e00ff */
[----:B------:R-:W-:Y:S02]  /*2000*/  @P3 IMAD.MOV.U32 R9, RZ, RZ, 0x7f ;  /* 0x0000007fff093424 */ /* 0x000fe400078e00ff */
[----:B------:R-:W-:-:S02]  /*2010*/  @P4 IMAD.MOV.U32 R9, RZ, RZ, R19 ;  /* 0x000000ffff094224 */ /* 0x000fc400078e0013 */
[----:B------:R-:W-:Y:S02]  /*2020*/  @P4 IMAD.MOV.U32 R19, RZ, RZ, R15 ;  /* 0x000000ffff134224 */ /* 0x000fe400078e000f */
        /* <DEDUP_REMOVED lines=30> */
[----:B------:R-:W-:Y:S01]  /*2210*/  FSETP.GT.FTZ.AND P3, PT, R5, R6, PT ;  /* 0x000000060500720b */ /* 0x000fe20003f74000 */
[----:B------:R-:W-:Y:S01]  /*2220*/  IMAD.MOV.U32 R15, RZ, RZ, 0x3f ;  /* 0x0000003fff0f7424 */ /* 0x000fe200078e00ff */
[----:B------:R-:W0:Y:S11]  /*2230*/  LDS R11, [R11] ;  /* 0x000000000b0b7984 */ /* 0x000e360000000800 */
[----:B------:R-:W-:-:S05]  /*2240*/  @P3 IMAD.MOV.U32 R15, RZ, RZ, 0xbf ;  /* 0x000000bfff0f3424 */ /* 0x000fca00078e00ff */
        /* <DEDUP_REMOVED lines=14> */
[----:B------:R-:W-:-:S04]  /*2330*/  @!P4 ISETP.NE.AND P5, PT, R9, RZ, PT ;  /* 0x000000ff0900c20c */ /* 0x000fc80003fa5270 */
[----:B------:R-:W-:Y:S02]  /*2340*/  @!P4 FSEL R19, R13, R10, !P5 ;  /* 0x0000000a0d13c208 */ /* 0x000fe40006800000 */
[----:B------:R-:W-:-:S03]  /*2350*/  @P4 ISETP.NE.AND P5, PT, R20, 0xff, PT ;  /* 0x000000ff1400480c */ /* 0x000fc60003fa5270 */
[----:B------:R-:W-:Y:S01]  /*2360*/  @!P4 FADD.FTZ R19, R28, R19 ;  /* 0x000000131c13c221 */ /* 0x000fe20000010000 */
[----:B------:R-:W-:Y:S02]  /*2370*/  @P4 FSEL R11, R4, R11, !P5 ;  /* 0x0000000b040b4208 */ /* 0x000fe40006800000 */
[----:B------:R-:W-:Y:S01]  /*2380*/  FSETP.GT.FTZ.AND P5, PT, R5, R18, PT ;  /* 0x000000120500720b */ /* 0x000fe20003fb4000 */
[----:B------:R-:W-:Y:S02]  /*2390*/  @!P4 FMUL.FTZ R10, R19, 0.5 ;  /* 0x3f000000130ac820 */ /* 0x000fe40000410000 */
[----:B------:R-:W-:Y:S01]  /*23a0*/  @P4 FADD.FTZ R28, R28, R11 ;  /* 0x0000000b1c1c4221 */ /* 0x000fe20000010000 */
[-C--:B------:R-:W-:Y:S01]  /*23b0*/  @!P1 SEL R11, R8, R25.reuse, !P6 ;  /* 0x00000019080b9207 */ /* 0x080fe20007000000 */
[----:B------:R-:W-:Y:S01]  /*23c0*/  IMAD.MOV.U32 R8, RZ, RZ, -0x40800000 ;  /* 0xbf800000ff087424 */ /* 0x000fe200078e00ff */
[----:B------:R-:W-:Y:S01]  /*23d0*/  @!P4 FSETP.GEU.FTZ.AND P6, PT, R17, R10, PT ;  /* 0x0000000a1100c20b */ /* 0x000fe20003fde000 */
[----:B------:R-:W-:Y:S01]  /*23e0*/  @P4 FMUL.FTZ R28, R28, 0.5 ;  /* 0x3f0000001c1c4820 */ /* 0x000fe20000410000 */
[----:B------:R-:W-:Y:S01]  /*23f0*/  IMAD.MOV.U32 R10, RZ, RZ, RZ ;  /* 0x000000ffff0a7224 */ /* 0x000fe200078e00ff */
[----:B------:R-:W-:Y:S01]  /*2400*/  @P1 SEL R11, R7, R25, !P2 ;  /* 0x00000019070b1207 */ /* 0x000fe20005000000 */
[----:B------:R-:W-:Y:S01]  /*2410*/  @P3 IMAD.MOV.U32 R8, RZ, RZ, R6 ;  /* 0x000000ffff083224 */ /* 0x000fe200078e0006 */
[----:B------:R-:W-:Y:S01]  /*2420*/  @!P4 SEL R9, R9, R26, !P6 ;  /* 0x0000001a0909c207 */ /* 0x000fe20007000000 */
[----:B------:R-:W-:Y:S01]  /*2430*/  @P3 IMAD.MOV.U32 R10, RZ, RZ, 0x7f ;  /* 0x0000007fff0a3424 */ /* 0x000fe200078e00ff */
[----:B------:R-:W-:Y:S01]  /*2440*/  PRMT R12, R12, 0x3340, R11 ;  /* 0x000033400c0c7816 */ /* 0x000fe2000000000b */
[----:B------:R-:W-:Y:S01]  /*2450*/  @P3 IMAD.MOV.U32 R6, RZ, RZ, 0x3f800000 ;  /* 0x3f800000ff063424 */ /* 0x000fe200078e00ff */
[----:B------:R-:W-:Y:S01]  /*2460*/  @P4 FSETP.GEU.FTZ.AND P3, PT, R28, R17, PT ;  /* 0x000000111c00420b */ /* 0x000fe20003f7e000 */
[----:B------:R-:W-:-:S02]  /*2470*/  @!P5 VIADD R17, R15, 0xffffffe0 ;  /* 0xffffffe00f11d836 */ /* 0x000fc40000000000 */
[----:B------:R-:W-:Y:S01]  /*2480*/  @P5 VIADD R17, R15, 0x20 ;  /* 0x000000200f115836 */ /* 0x000fe20000000000 */
[----:B------:R-:W-:Y:S01]  /*2490*/  @P4 SEL R9, R20, R26, !P3 ;  /* 0x0000001a14094207 */ /* 0x000fe20005800000 */
        /* <DEDUP_REMOVED lines=60> */
[----:B------:R-:W-:Y:S02]  /*2860*/  IADD3 R8, P3, PT, R24, R3, RZ ;  /* 0x0000000318087210 */ /* 0x000fe40007f7e0ff */
        /* <DEDUP_REMOVED lines=10> */
[----:B------:R-:W-:Y:S02]  /*2910*/  LOP3.LUT R6, R24, 0x20, RZ, 0xfc, !PT ;  /* 0x0000002018067812 */ /* 0x000fe400078efcff */
[----:B------:R-:W-:-:S04]  /*2920*/  PRMT R9, R9, 0x3340, R10 ;  /* 0x0000334009097816 */ /* 0x000fc8000000000a */
[----:B------:R-:W-:-:S05]  /*2930*/  PRMT R12, R12, 0x5410, R9 ;  /* 0x000054100c0c7816 */ /* 0x000fca0000000009 */
[----:B------:R-:W-:Y:S01]  /*2940*/  STS [R21], R12 ;  /* 0x0000000c15007388 */ /* 0x000fe20000000800 */
[----:B------:R-:W-:-:S03]  /*2950*/  NOP ;  /* 0x0000000000007918 */ /* 0x000fc60000000000 */
[----:B------:R-:W-:Y:S04]  /*2960*/  LDS.U8 R7, [R22+UR7] ;  /* 0x0000000716077984 */ /* 0x000fe80008000000 */
[----:B------:R-:W-:Y:S04]  /*2970*/  LDS.U8 R9, [R22+UR7+0x20] ;  /* 0x0000200716097984 */ /* 0x000fe80008000000 */
[----:B------:R-:W-:Y:S04]  /*2980*/  LDS.U8 R11, [R22+UR7+0x40] ;  /* 0x00004007160b7984 */ /* 0x000fe80008000000 */
[----:B------:R-:W-:Y:S04]  /*2990*/  LDS.U8 R13, [R22+UR7+0x60] ;  /* 0x00006007160d7984 */ /* 0x000fe80008000000 */
[----:B------:R0:W-:Y:S01]  /*29a0*/  @P0 STS [UR6+0x1800], R2 ;  /* 0x00180002ff000988 */ /* 0x0001e20008000806 */
[----:B------:R-:W-:Y:S01]  /*29b0*/  BAR.SYNC.DEFER_BLOCKING 0x0 ;  /* 0x0000000000007b1d */ /* 0x000fe20000010000 */
[----:B0-----:R-:W-:-:S05]  /*29c0*/  IMAD.X R2, RZ, RZ, R0, P3 ;  /* 0x000000ffff027224 */ /* 0x001fca00018e0600 */
[----:B------:R-:W0:Y:S01]  /*29d0*/  LDS R5, [UR6+0x1800] ;  /* 0x00180006ff057984 */ /* 0x000e220008000800 */
[----:B------:R-:W-:Y:S01]  /*29e0*/  USEL UR6, UR4, 0x7fffffff, UP0 ;  /* 0x7fffffff04067887 */ /* 0x000fe20008000000 */
[-C--:B0-----:R-:W-:Y:S02]  /*29f0*/  ISETP.GE.AND P0, PT, R24, R5.reuse, PT ;  /* 0x000000051800720c */ /* 0x081fe40003f06270 */
[-C--:B------:R-:W-:Y:S02]  /*2a00*/  ISETP.GE.AND P1, PT, R6, R5.reuse, PT ;  /* 0x000000050600720c */ /* 0x080fe40003f26270 */
[----:B------:R-:W-:Y:S02]  /*2a10*/  LOP3.LUT R6, R24, 0x60, RZ, 0xfc, !PT ;  /* 0x0000006018067812 */ /* 0x000fe400078efcff */
[----:B------:R-:W-:Y:S02]  /*2a20*/  ISETP.GE.AND P2, PT, R4, R5, PT ;  /* 0x000000050400720c */ /* 0x000fe40003f46270 */
[----:B------:R-:W-:-:S02]  /*2a30*/  IADD3 R4, P4, PT, R8, UR14, RZ ;  /* 0x0000000e08047c10 */ /* 0x000fc4000ff9e0ff */
[----:B------:R-:W-:Y:S02]  /*2a40*/  ISETP.GE.AND P3, PT, R6, R5, PT ;  /* 0x000000050600720c */ /* 0x000fe40003f66270 */
        /* <DEDUP_REMOVED lines=11> */
.L_x_748:
        /* <DEDUP_REMOVED lines=16> */
.L_x_1999:


//--------------------- .text._Z18kQuantizeBlockwiseI13__nv_bfloat16Li4096ELi4ELi1ELi0EEvPfPT_S1_PhS1_ii --------------------------
	.section	.text._Z18kQuantizeBlockwiseI13__nv_bfloat16Li4096ELi4ELi1ELi0EEvPfPT_S1_PhS1_ii,"ax",@progbits
	.align	128
        .global         _Z18kQuantizeBlockwiseI13__nv_bfloat16Li4096ELi4ELi1ELi0EEvPfPT_S1_PhS1_ii
        .type           _Z18kQuantizeBlockwiseI13__nv_bfloat16Li4096ELi4ELi1ELi0EEvPfPT_S1_PhS1_ii,@function
        .size           _Z18kQuantizeBlockwiseI13__nv_bfloat16Li4096ELi4ELi1ELi0EEvPfPT_S1_PhS1_ii,(.L_x_2000 - _Z18kQuantizeBlockwiseI13__nv_bfloat16Li4096ELi4ELi1ELi0EEvPfPT_S1_PhS1_ii)
        .other          _Z18kQuantizeBlockwiseI13__nv_bfloat16Li4096ELi4ELi1ELi0EEvPfPT_S1_PhS1_ii,@"STO_CUDA_ENTRY STV_DEFAULT"
_Z18kQuantizeBlockwiseI13__nv_bfloat16Li4096ELi4ELi1ELi0EEvPfPT_S1_PhS1_ii:
.text._Z18kQuantizeBlockwiseI13__nv_bfloat16Li4096ELi4ELi1ELi0EEvPfPT_S1_PhS1_ii:
        /* <DEDUP_REMOVED lines=12> */
[----:B------:R-:W-:Y:S01]  /*00c0*/  IMAD.MOV.U32 R11, RZ, RZ, R17 ;  /* 0x000000ffff0b7224 */ /* 0x000fe200078e0011 */
        /* <DEDUP_REMOVED lines=13> */
[----:B------:R-:W-:-:S06]  /*01a0*/  IMAD.HI.U32 R8, R5, R9, R4 ;  /* 0x0000000905087227 */ /* 0x000fcc00078e0004 */
        /* <DEDUP_REMOVED lines=25> */
.L_x_753:
[----:B------:R0:W2:Y:S01]  /*0340*/  LDG.E R2, desc[UR10][R4.64] ;  /* 0x0000000a04027981 */ /* 0x0000a2000c1e1900 */
[----:B------:R-:W-:-:S05]  /*0350*/  VIADD R6, R6, 0x1 ;  /* 0x0000000106067836 */ /* 0x000fca0000000000 */
[----:B------:R-:W-:Y:S01]  /*0360*/  ISETP.NE.AND P0, PT, R6, RZ, PT ;  /* 0x000000ff0600720c */ /* 0x000fe20003f05270 */
[C---:B0-----:R-:W-:Y:S01]  /*0370*/  IMAD.WIDE.U32 R4, R0.reuse, 0x4, R4 ;  /* 0x0000000400047825 */ /* 0x041fe200078e0004 */
[----:B--2---:R0:W-:Y:S03]  /*0380*/  STS [R7], R2 ;  /* 0x0000000207007388 */ /* 0x0041e60000000800 */
[----:B0-----:R-:W-:-:S08]  /*0390*/  IMAD R7, R0, 0x4, R7 ;  /* 0x0000000400077824 */ /* 0x001fd000078e0207 */
[----:B------:R-:W-:Y:S05]  /*03a0*/  @P0 BRA `(.L_x_753) ;  /* 0xfffffffc00e40947 */ /* 0x000fea000383ffff */
.L_x_752:
[----:B------:R-:W-:Y:S05]  /*03b0*/  BSYNC.RECONVERGENT B1 ;  /* 0x0000000000017941 */ /* 0x000fea0003800200 */
.L_x_751:
        /* <DEDUP_REMOVED lines=10> */
.L_x_754:
        /* <DEDUP_REMOVED lines=23> */
.L_x_750:
[----:B------:R-:W-:Y:S05]  /*05d0*/  BSYNC.RECONVERGENT B0 ;  /* 0x0000000000007941 */ /* 0x000fea0003800200 */
.L_x_749:
[----:B------:R-:W-:-:S04]  /*05e0*/  UISETP.LT.U32.AND UP0, UPT, UR4, 0x7fffffff, UPT ;  /* 0x7fffffff0400788c */ /* 0x000fc8000bf01070 */
[----:B------:R-:W-:-:S06]  /*05f0*/  USEL UR5, UR4, 0x7fffffff, UP0 ;  /* 0x7fffffff04057887 */ /* 0x000fcc0008000000 */
[----:B------:R-:W-:-:S13]  /*0600*/  ISETP.GE.AND P0, PT, R3, UR5, PT ;  /* 0x0000000503007c0c */ /* 0x000fda000bf06270 */
[----:B------:R-:W-:Y:S05]  /*0610*/  @P0 EXIT ;  /* 0x000000000000094d */ /* 0x000fea0003800000 */
[----:B------:R-:W0:Y:S01]  /*0620*/  LDCU UR5, c[0x0][0x3a8] ;  /* 0x00007500ff0577ac */ /* 0x000e220008000800 */
[----:B------:R-:W-:Y:S01]  /*0630*/  IMAD.SHL.U32 R0, R17, 0x4, RZ ;  /* 0x0000000411007824 */ /* 0x000fe200078e00ff */
[----:B--2---:R-:W1:Y:S01]  /*0640*/  LDC.64 R26, c[0x0][0x3a0] ;  /* 0x0000e800ff1a7b82 */ /* 0x004e620000000a00 */
[--C-:B------:R-:W-:Y:S01]  /*0650*/  SHF.R.U32.HI R22, RZ, 0x3, R17.reuse ;  /* 0x00000003ff167819 */ /* 0x100fe20000011611 */
[----:B------:R-:W2:Y:S02]  /*0660*/  LDCU UR12, c[0x0][0x3ac] ;  /* 0x00007580ff0c77ac */ /* 0x000ea40008000800 */
[----:B------:R-:W-:Y:S02]  /*0670*/  LOP3.LUT R24, R0, 0xf80, RZ, 0xc0, !PT ;  /* 0x00000f8000187812 */ /* 0x000fe400078ec0ff */
[----:B------:R-:W-:Y:S01]  /*0680*/  LOP3.LUT R22, R22, 0x7c, RZ, 0xc0, !PT ;  /* 0x0000007c16167812 */ /* 0x000fe200078ec0ff */
[----:B------:R-:W3:Y:S01]  /*0690*/  LDCU.64 UR14, c[0x0][0x388] ;  /* 0x00007100ff0e77ac */ /* 0x000ee20008000a00 */
[----:B------:R-:W4:Y:S01]  /*06a0*/  S2UR UR6, SR_CgaCtaId ;  /* 0x00000000000679c3 */ /* 0x000f220000008800 */
[----:B------:R-:W-:Y:S01]  /*06b0*/  LOP3.LUT R24, R24, 0x1f, R17, 0xf8, !PT ;  /* 0x0000001f18187812 */ /* 0x000fe200078ef811 */
[----:B------:R-:W1:Y:S01]  /*06c0*/  LDCU.64 UR16, c[0x0][0x398] ;  /* 0x00007300ff1077ac */ /* 0x000e620008000a00 */
[----:B0-----:R-:W-:Y:S01]  /*06d0*/  IADD3 R2, PT, PT, R3, UR5, R0 ;  /* 0x0000000503027c10 */ /* 0x001fe2000fffe000 */
[----:B------:R-:W-:Y:S01]  /*06e0*/  UMOV UR5, 0x400 ;  /* 0x0000040000057882 */ /* 0x000fe20000000000 */
[----:B------:R-:W-:Y:S01]  /*06f0*/  SHF.R.S32.HI R0, RZ, 0x1f, R3 ;  /* 0x0000001fff007819 */ /* 0x000fe20000011403 */
[----:B------:R-:W-:-:S02]  /*0700*/  UIADD3 UR5, UPT, UPT, UR5, 0x7010, URZ ;  /* 0x0000701005057890 */ /* 0x000fc4000fffe0ff */
[----:B------:R-:W-:-:S05]  /*0710*/  IMAD.HI.U32 R4, R2, -0x7f7f7f7f, RZ ;  /* 0x8080808102047827 */ /* 0x000fca00078e00ff */
[----:B------:R-:W-:-:S05]  /*0720*/  SHF.R.U32.HI R5, RZ, 0x9, R4 ;  /* 0x00000009ff057819 */ /* 0x000fca0000011604 */
[----:B------:R-:W-:Y:S01]  /*0730*/  IMAD R5, R5, -0x3fc, R2 ;  /* 0xfffffc0405057824 */ /* 0x000fe200078e0202 */
[----:B----4-:R-:W-:-:S03]  /*0740*/  ULEA UR5, UR6, UR5, 0x18 ;  /* 0x0000000506057291 */ /* 0x010fc6000f8ec0ff */
[----:B------:R-:W-:-:S04]  /*0750*/  IMAD.IADD R5, R24, 0x1, R5 ;  /* 0x0000000118057824 */ /* 0x000fc800078e0205 */
[----:B-123--:R-:W-:-:S07]  /*0760*/  IMAD.WIDE.U32 R26, R5, 0x4, R26 ;  /* 0x00000004051a7825 */ /* 0x00efce00078e001a */
.L_x_759:
[----:B------:R-:W-:Y:S02]  /*0770*/  IADD3 R25, PT, PT, -R3, UR12, RZ ;  /* 0x0000000c03197c10 */ /* 0x000fe4000fffe1ff */
[C---:B------:R-:W-:Y:S02]  /*0780*/  LOP3.LUT R5, R24.reuse, 0x40, RZ, 0xfc, !PT ;  /* 0x0000004018057812 */ /* 0x040fe400078efcff */
[C---:B------:R-:W-:Y:S02]  /*0790*/  LOP3.LUT R7, R24.reuse, 0x20, RZ, 0xfc, !PT ;  /* 0x0000002018077812 */ /* 0x040fe400078efcff */
[----:B------:R-:W-:Y:S02]  /*07a0*/  LOP3.LUT R9, R24, 0x60, RZ, 0xfc, !PT ;  /* 0x0000006018097812 */ /* 0x000fe400078efcff */
[----:B------:R-:W-:Y:S01]  /*07b0*/  PRMT R8, RZ, 0x7610, R8 ;  /* 0x00007610ff087816 */ /* 0x000fe20000000008 */
[----:B------:R-:W0:Y:S01]  /*07c0*/  S2R R16, SR_LANEID ;  /* 0x0000000000107919 */ /* 0x000e220000000000 */
[----:B------:R-:W-:Y:S01]  /*07d0*/  VIMNMX R2, PT, PT, R25, 0x1000, PT ;  /* 0x0000100019027848 */ /* 0x000fe20003fe0100 */
[----:B------:R-:W1:Y:S01]  /*07e0*/  S2UR UR8, SR_CgaCtaId ;  /* 0x00000000000879c3 */ /* 0x000e620000008800 */
[----:B------:R-:W-:-:S07]  /*07f0*/  IMAD.SHL.U32 R10, R17, 0x4, RZ ;  /* 0x00000004110a7824 */ /* 0x000fce00078e00ff */
[----:B------:R-:W-:Y:S01]  /*0800*/  BAR.SYNC.DEFER_BLOCKING 0x0 ;  /* 0x0000000000007b1d */ /* 0x000fe20000010000 */
[-C--:B------:R-:W-:Y:S02]  /*0810*/  ISETP.GE.AND P2, PT, R5, R2.reuse, PT ;  /* 0x000000020500720c */ /* 0x080fe40003f46270 */
[C---:B------:R-:W-:Y:S02]  /*0820*/  IADD3 R5, P4, PT, R24.reuse, R3, RZ ;  /* 0x0000000318057210 */ /* 0x040fe40007f9e0ff */
[-C--:B------:R-:W-:Y:S02]  /*0830*/  ISETP.GE.AND P1, PT, R7, R2.reuse, PT ;  /* 0x000000020700720c */ /* 0x080fe40003f26270 */
[-C--:B------:R-:W-:Y:S01]  /*0840*/  ISETP.GE.AND P0, PT, R24, R2.reuse, PT ;  /* 0x000000021800720c */ /* 0x080fe20003f06270 */
[----:B------:R-:W-:Y:S01]  /*0850*/  IMAD.X R6, RZ, RZ, R0, P4 ;  /* 0x000000ffff067224 */ /* 0x000fe200020e0600 */
[----:B------:R-:W-:Y:S02]  /*0860*/  ISETP.GE.AND P3, PT, R9, R2, PT ;  /* 0x000000020900720c */ /* 0x000fe40003f66270 */
[----:B------:R-:W-:-:S02]  /*0870*/  LEA R4, P4, R5, UR14, 0x1 ;  /* 0x0000000e05047c11 */ /* 0x000fc4000f8808ff */
[----:B------:R-:W-:Y:S02]  /*0880*/  PRMT R7, RZ, 0x7610, R7 ;  /* 0x00007610ff077816 */ /* 0x000fe40000000007 */
[--C-:B------:R-:W-:Y:S02]  /*0890*/  LEA.HI.X R5, R5, UR15, R6.reuse, 0x1, P4 ;  /* 0x0000000f05057c11 */ /* 0x100fe4000a0f0c06 */
[----:B------:R-:W-:Y:S02]  /*08a0*/  PRMT R9, RZ, 0x7610, R9 ;  /* 0x00007610ff097816 */ /* 0x000fe40000000009 */
[----:B------:R-:W-:Y:S01]  /*08b0*/  PRMT R6, RZ, 0x7610, R6 ;  /* 0x00007610ff067816 */ /* 0x000fe20000000006 */
[----:B------:R-:W2:Y:S04]  /*08c0*/  @!P0 LDG.E.U16.CONSTANT R7, desc[UR10][R4.64] ;  /* 0x0000000a04078981 */ /* 0x000ea8000c1e9500 */
[----:B------:R-:W3:Y:S04]  /*08d0*/  @!P1 LDG.E.U16.CONSTANT R8, desc[UR10][R4.64+0x40] ;  /* 0x0000400a04089981 */ /* 0x000ee8000c1e9500 */
[----:B------:R-:W4:Y:S04]  /*08e0*/  @!P2 LDG.E.U16.CONSTANT R9, desc[UR10][R4.64+0x80] ;  /* 0x0000800a0409a981 */ /* 0x000f28000c1e9500 */
[----:B------:R5:W4:Y:S01]  /*08f0*/  @!P3 LDG.E.U16.CONSTANT R6, desc[UR10][R4.64+0xc0] ;  /* 0x0000c00a0406b981 */ /* 0x000b22000c1e9500 */
[----:B------:R-:W-:Y:S01]  /*0900*/  LOP3.LUT R21, R10, 0xf80, RZ, 0xc0, !PT ;  /* 0x00000f800a157812 */ /* 0x000fe200078ec0ff */
[----:B------:R-:W-:Y:S01]  /*0910*/  UMOV UR6, 0x400 ;  /* 0x0000040000067882 */ /* 0x000fe20000000000 */
[----:B------:R-:W-:Y:S01]  /*0920*/  ISETP.GE.AND P0, PT, R25, 0x400, PT ;  /* 0x000004001900780c */ /* 0x000fe20003f06270 */
[----:B-1----:R-:W-:Y:S01]  /*0930*/  ULEA UR6, UR8, UR6, 0x18 ;  /* 0x0000000608067291 */ /* 0x002fe2000f8ec0ff */
[----:B------:R-:W-:Y:S01]  /*0940*/  BSSY.RECONVERGENT B0, `(.L_x_755) ;  /* 0x0000108000007945 */ /* 0x000fe20003800200 */
[----:B0-----:R-:W-:-:S05]  /*0950*/  IMAD.IADD R21, R21, 0x1, R16 ;  /* 0x0000000115157824 */ /* 0x001fca00078e0210 */
[----:B------:R-:W-:-:S05]  /*0960*/  LEA R11, R21, UR6, 0x1 ;  /* 0x00000006150b7c11 */ /* 0x000fca000f8e08ff */
[----:B-----5:R-:W-:Y:S01]  /*0970*/  IMAD R5, R16, 0x6, R11 ;  /* 0x0000000610057824 */ /* 0x020fe200078e020b */
[----:B--2---:R-:W-:Y:S04]  /*0980*/  STS.U16 [R11], R7 ;  /* 0x000000070b007388 */ /* 0x004fe80000000400 */
[----:B---3--:R-:W-:Y:S04]  /*0990*/  STS.U16 [R11+0x40], R8 ;  /* 0x000040080b007388 */ /* 0x008fe80000000400 */
[----:B----4-:R-:W-:Y:S04]  /*09a0*/  STS.U16 [R11+0x80], R9 ;  /* 0x000080090b007388 */ /* 0x010fe80000000400 */
[----:B------:R-:W-:Y:S01]  /*09b0*/  STS.U16 [R11+0xc0], R6 ;  /* 0x0000c0060b007388 */ /* 0x000fe20000000400 */
        /* <DEDUP_REMOVED lines=39> */
[----:B-1----:R-:W0:Y:S04]  /*0c30*/  LDS.128 R4, [UR6+0x7030] ;  /* 0x00703006ff047984 */ /* 0x002e280008000c00 */
[----:B------:R-:W1:Y:S01]  /*0c40*/  LDS.128 R8, [UR6+0x7040] ;  /* 0x00704006ff087984 */ /* 0x000e620008000c00 */
        /* <DEDUP_REMOVED lines=17> */
[----:B------:R-:W-:Y:S02]  /*0d60*/  FSEL R12, R12, R11, !P0 ;  /* 0x0000000b0c0c7208 */ /* 0x000fe40004000000 */
[----:B------:R-:W0:Y:S02]  /*0d70*/  LDS.128 R8, [UR6+0x7070] ;  /* 0x00707006ff087984 */ /* 0x000e240008000c00 */
[----:B------:R-:W-:-:S04]  /*0d80*/  FSETP.GEU.FTZ.AND P0, PT, R12, R13, PT ;  /* 0x0000000d0c00720b */ /* 0x000fc80003f1e000 */
[----:B------:R-:W-:-:S04]  /*0d90*/  FSEL R13, R13, R12, !P0 ;  /* 0x0000000c0d0d7208 */ /* 0x000fc80004000000 */
        /* <DEDUP_REMOVED lines=48> */
.L_x_756:
[----:B------:R-:W-:Y:S01]  /*10a0*/  LOP3.LUT R5, R17, 0x3e0, RZ, 0xc0, !PT ;  /* 0x000003e011057812 */ /* 0x000fe200078ec0ff */
[C---:B------:R-:W-:Y:S01]  /*10b0*/  VIADD R6, R16.reuse, 0x2 ;  /* 0x0000000210067836 */ /* 0x040fe20000000000 */
[----:B------:R-:W-:-:S03]  /*10c0*/  ISETP.NE.AND P2, PT, R16, RZ, PT ;  /* 0x000000ff1000720c */ /* 0x000fc60003f45270 */
[----:B------:R-:W-:Y:S01]  /*10d0*/  VIADD R7, R5, 0x20 ;  /* 0x0000002005077836 */ /* 0x000fe20000000000 */
[----:B------:R-:W-:-:S04]  /*10e0*/  LOP3.LUT R5, RZ, R5, RZ, 0x33, !PT ;  /* 0x00000005ff057212 */ /* 0x000fc800078e33ff */
        /* <DEDUP_REMOVED lines=58> */
[----:B------:R-:W-:Y:S01]  /*1490*/  ISETP.GT.AND P0, PT, R25, 0x120, PT ;  /* 0x000001201900780c */ /* 0x000fe20003f04270 */
[----:B------:R-:W1:Y:S01]  /*14a0*/  LDS.128 R8, [UR6+0x7070] ;  /* 0x00707006ff087984 */ /* 0x000e620008000c00 */
        /* <DEDUP_REMOVED lines=12> */
[----:B------:R-:W2:Y:S01]  /*1570*/  LDS.128 R12, [UR6+0x7080] ;  /* 0x00708006ff0c7984 */ /* 0x000ea20008000c00 */
[----:B0-----:R-:W-:-:S04]  /*1580*/  FSETP.GEU.FTZ.AND P2, PT, R28, R4, PT ;  /* 0x000000041c00720b */ /* 0x001fc80003f5e000 */
        /* <DEDUP_REMOVED lines=12> */
[----:B-1----:R-:W-:-:S04]  /*1650*/  FSETP.GEU.FTZ.AND P2, PT, R28, R8, PT ;  /* 0x000000081c00720b */ /* 0x002fc80003f5e000 */
        /* <DEDUP_REMOVED lines=46> */
.L_x_758:
        /* <DEDUP_REMOVED lines=8> */
.L_x_757:
[----:B------:R-:W-:Y:S05]  /*19c0*/  BSYNC.RECONVERGENT B0 ;  /* 0x0000000000007941 */ /* 0x000fea0003800200 */
.L_x_755:
[----:B--2---:R-:W2:Y:S04]  /*19d0*/  LDG.E.CONSTANT R6, desc[UR10][R26.64] ;  /* 0x0000000a1a067981 */ /* 0x004ea8000c1e9900 */
[----:B------:R-:W3:Y:S04]  /*19e0*/  LDG.E.CONSTANT R10, desc[UR10][R26.64+0x80] ;  /* 0x0000800a1a0a7981 */ /* 0x000ee8000c1e9900 */
[----:B------:R-:W4:Y:S04]  /*19f0*/  LDG.E.CONSTANT R12, desc[UR10][R26.64+0x100] ;  /* 0x0001000a1a0c7981 */ /* 0x000f28000c1e9900 */
[----:B------:R-:W5:Y:S01]  /*1a00*/  LDG.E.CONSTANT R14, desc[UR10][R26.64+0x180] ;  /* 0x0001800a1a0e7981 */ /* 0x000f62000c1e9900 */
[----:B------:R-:W-:Y:S01]  /*1a10*/  UMOV UR9, 0x400 ;  /* 0x0000040000097882 */ /* 0x000fe20000000000 */
[----:B------:R-:W-:Y:S01]  /*1a20*/  IMAD.MOV.U32 R9, RZ, RZ, 0xbf ;  /* 0x000000bfff097424 */ /* 0x000fe200078e00ff */
[----:B------:R-:W-:Y:S01]  /*1a30*/  UIADD3 UR7, UPT, UPT, UR9, 0x2000, URZ ;  /* 0x0000200009077890 */ /* 0x000fe2000fffe0ff */
[----:B------:R-:W-:Y:S01]  /*1a40*/  BAR.SYNC.DEFER_BLOCKING 0x0 ;  /* 0x0000000000007b1d */ /* 0x000fe20000010000 */
[----:B------:R-:W-:Y:S01]  /*1a50*/  IMAD.MOV.U32 R11, RZ, RZ, 0x3f800000 ;  /* 0x3f800000ff0b7424 */ /* 0x000fe200078e00ff */
[----:B------:R-:W-:-:S02]  /*1a60*/  UISETP.LT.U32.AND UP0, UPT, UR4, 0x7fffffff, UPT ;  /* 0x7fffffff0400788c */ /* 0x000fc4000bf01070 */
[----:B------:R-:W-:-:S06]  /*1a70*/  ULEA UR7, UR8, UR7, 0x18 ;  /* 0x0000000708077291 */ /* 0x000fcc000f8ec0ff */
[----:B------:R-:W-:Y:S01]  /*1a80*/  LEA R5, R21, UR7, 0x2 ;  /* 0x0000000715057c11 */ /* 0x000fe2000f8e10ff */
[----:B------:R-:W-:-:S04]  /*1a90*/  UIADD3 UR7, UPT, UPT, UR9, 0x70b4, URZ ;  /* 0x000070b409077890 */ /* 0x000fc8000fffe0ff */
[----:B------:R-:W-:Y:S01]  /*1aa0*/  ULEA UR7, UR8, UR7, 0x18 ;  /* 0x0000000708077291 */ /* 0x000fe2000f8ec0ff */
[----:B------:R-:W0:Y:S02]  /*1ab0*/  LDS R8, [UR6+0x74b4] ;  /* 0x0074b406ff087984 */ /* 0x000e240008000800 */
[-C--:B0-----:R-:W-:Y:S01]  /*1ac0*/  FMUL.FTZ R7, R23, R8.reuse ;  /* 0x0000000817077220 */ /* 0x081fe20000410000 */
[----:B------:R-:W-:Y:S02]  /*1ad0*/  IMAD.MOV.U32 R23, RZ, RZ, 0x7f ;  /* 0x0000007fff177424 */ /* 0x000fe400078e00ff */
[----:B------:R-:W-:Y:S01]  /*1ae0*/  FMUL.FTZ R19, R19, R8 ;  /* 0x0000000813137220 */ /* 0x000fe20000410000 */
[----:B--2---:R-:W-:Y:S04]  /*1af0*/  STS [R5], R6 ;  /* 0x0000000605007388 */ /* 0x004fe80000000800 */
[----:B---3--:R-:W-:Y:S04]  /*1b00*/  STS [R5+0x80], R10 ;  /* 0x0000800a05007388 */ /* 0x008fe80000000800 */
[----:B----4-:R-:W-:Y:S04]  /*1b10*/  STS [R5+0x100], R12 ;  /* 0x0001000c05007388 */ /* 0x010fe80000000800 */
[----:B-----5:R0:W-:Y:S01]  /*1b20*/  STS [R5+0x180], R14 ;  /* 0x0001800e05007388 */ /* 0x0201e20000000800 */
[----:B------:R-:W-:-:S03]  /*1b30*/  NOP ;  /* 0x0000000000007918 */ /* 0x000fc60000000000 */
[----:B-1----:R-:W1:Y:S01]  /*1b40*/  LDS R4, [UR6+0x72b0] ;  /* 0x0072b006ff047984 */ /* 0x002e620008000800 */
[C---:B0-----:R-:W-:Y:S02]  /*1b50*/  IMAD R5, R16.reuse, 0xc, R5 ;  /* 0x0000000c10057824 */ /* 0x041fe400078e0205 */
[----:B------:R-:W-:Y:S01]  /*1b60*/  IMAD R16, R16, 0x3, R21 ;  /* 0x0000000310107824 */ /* 0x000fe200078e0215 */
[----:B-1----:R-:W-:Y:S01]  /*1b70*/  FSETP.GT.FTZ.AND P2, PT, R7, R4, PT ;  /* 0x000000040700720b */ /* 0x002fe20003f54000 */
[----:B------:R-:W-:-:S12]  /*1b80*/  IMAD.MOV.U32 R12, RZ, RZ, R4 ;  /* 0x000000ffff0c7224 */ /* 0x000fd800078e0004 */
[----:B------:R-:W-:Y:S02]  /*1b90*/  @!P2 IMAD.MOV.U32 R9, RZ, RZ, 0x3f ;  /* 0x0000003fff09a424 */ /* 0x000fe400078e00ff */
[----:B------:R-:W-:Y:S02]  /*1ba0*/  @!P2 IMAD.MOV.U32 R11, RZ, RZ, R12 ;  /* 0x000000ffff0ba224 */ /* 0x000fe400078e000c */
[----:B------:R-:W-:Y:S01]  /*1bb0*/  @!P2 IMAD.MOV.U32 R4, RZ, RZ, -0x40800000 ;  /* 0xbf800000ff04a424 */ /* 0x000fe200078e00ff */
[----:B------:R-:W-:Y:S01]  /*1bc0*/  LEA R28, R9, UR7, 0x2 ;  /* 0x00000007091c7c11 */ /* 0x000fe2000f8e10ff */
[----:B------:R-:W-:-:S05]  /*1bd0*/  @!P2 IMAD.MOV.U32 R23, RZ, RZ, RZ ;  /* 0x000000ffff17a224 */ /* 0x000fca00078e00ff */
        /* <DEDUP_REMOVED lines=8> */
[----:B------:R-:W-:-:S02]  /*1c60*/  @!P2 IMAD.MOV.U32 R11, RZ, RZ, 0x7f ;  /* 0x0000007fff0ba424 */ /* 0x000fc400078e00ff */
[----:B------:R-:W-:Y:S01]  /*1c70*/  @P3 IMAD.MOV.U32 R23, RZ, RZ, R9 ;  /* 0x000000ffff173224 */ /* 0x000fe200078e0009 */
[----:B------:R-:W0:Y:S01]  /*1c80*/  LDS R6, [R6] ;  /* 0x0000000006067984 */ /* 0x000e220000000800 */
        /* <DEDUP_REMOVED lines=44> */
[----:B------:R-:W0:Y:S01]  /*1f50*/  LDS R9, [UR6+0x70b4] ;  /* 0x0070b406ff097984 */ /* 0x000e220008000800 */
[----:B------:R-:W-:Y:S01]  /*1f60*/  @P1 IMAD.MOV.U32 R4, RZ, RZ, R13 ;  /* 0x000000ffff041224 */ /* 0x000fe200078e000d */
[----:B------:R-:W-:Y:S01]  /*1f70*/  ISETP.NE.AND P2, PT, R23, RZ, PT ;  /* 0x000000ff1700720c */ /* 0x000fe20003f45270 */
[----:B------:R-:W-:Y:S01]  /*1f80*/  @P1 IMAD.MOV.U32 R13, RZ, RZ, R6 ;  /* 0x000000ffff0d1224 */ /* 0x000fe200078e0006 */
[----:B------:R-:W-:Y:S01]  /*1f90*/  ISETP.NE.AND P1, PT, R14, 0xff, PT ;  /* 0x000000ff0e00780c */ /* 0x000fe20003f25270 */
[----:B------:R-:W1:Y:S03]  /*1fa0*/  LDS R28, [R28] ;  /* 0x000000001c1c7984 */ /* 0x000e660000000800 */
[----:B------:R-:W-:-:S02]  /*1fb0*/  FSEL R13, R11, R13, !P1 ;  /* 0x0000000d0b0d7208 */ /* 0x000fc40004800000 */
[----:B0-----:R-:W-:Y:S02]  /*1fc0*/  FSEL R6, R9, R4, !P2 ;  /* 0x0000000409067208 */ /* 0x001fe40005000000 */
[----:B-1----:R-:W-:-:S04]  /*1fd0*/  FSETP.GT.FTZ.AND P1, PT, R7, R28, PT ;  /* 0x0000001c0700720b */ /* 0x002fc80003f34000 */
[C---:B------:R-:W-:Y:S02]  /*1fe0*/  FSEL R4, R13.reuse, R28, P1 ;  /* 0x0000001c0d047208 */ /* 0x040fe40000800000 */
[-C--:B------:R-:W-:Y:S02]  /*1ff0*/  FSEL R13, R13, R6.reuse, P1 ;  /* 0x000000060d0d7208 */ /* 0x080fe40000800000 */
[----:B------:R-:W-:-:S03]  /*2000*/  FSEL R15, R28, R6, P1 ;  /* 0x000000061c0f7208 */ /* 0x000fc60000800000 */
[----:B------:R-:W-:Y:S02]  /*2010*/  FADD.FTZ R13, -R7, R13 ;  /* 0x0000000d070d7221 */ /* 0x000fe40000010100 */
[----:B------:R-:W-:Y:S01]  /*2020*/  FADD.FTZ R25, R4, -R15 ;  /* 0x8000000f04197221 */ /* 0x000fe20000010000 */
[----:B------:R-:W-:Y:S01]  /*2030*/  FMUL.FTZ R15, R20, R8 ;  /* 0x00000008140f7220 */ /* 0x000fe20000410000 */
[----:B------:R-:W0:Y:S01]  /*2040*/  LDS.128 R4, [R5] ;  /* 0x0000000005047984 */ /* 0x000e220000000c00 */
[----:B------:R-:W-:Y:S01]  /*2050*/  IMAD.MOV.U32 R20, RZ, RZ, -0x40800000 ;  /* 0xbf800000ff147424 */ /* 0x000fe200078e00ff */
[----:B------:R-:W1:Y:S02]  /*2060*/  MUFU.RCP R28, R25 ;  /* 0x00000019001c7308 */ /* 0x000e640000001000 */
[----:B------:R-:W-:-:S13]  /*2070*/  FSETP.GT.FTZ.AND P4, PT, R15, R12, PT ;  /* 0x0000000c0f00720b */ /* 0x000fda0003f94000 */
[----:B------:R-:W-:Y:S02]  /*2080*/  @P4 IMAD.MOV.U32 R20, RZ, RZ, R12 ;  /* 0x000000ffff144224 */ /* 0x000fe400078e000c */
[----:B-1----:R-:W-:Y:S01]  /*2090*/  FMUL.FTZ R29, |R13|, R28 ;  /* 0x0000001c0d1d7220 */ /* 0x002fe20000410200 */
[----:B------:R-:W-:Y:S02]  /*20a0*/  IMAD.MOV.U32 R13, RZ, RZ, 0x3f ;  /* 0x0000003fff0d7424 */ /* 0x000fe400078e00ff */
[----:B------:R-:W-:Y:S02]  /*20b0*/  @P4 IMAD.MOV.U32 R13, RZ, RZ, 0xbf ;  /* 0x000000bfff0d4424 */ /* 0x000fe400078e00ff */
[----:B0-----:R-:W-:-:S03]  /*20c0*/  FSETP.GE.FTZ.AND P3, PT, R4, R29, PT ;  /* 0x0000001d0400720b */ /* 0x001fc60003f76000 */
[----:B------:R-:W-:-:S06]  /*20d0*/  LEA R4, R13, UR7, 0x2 ;  /* 0x000000070d047c11 */ /* 0x000fcc000f8e10ff */
[----:B------:R-:W0:Y:S04]  /*20e0*/  LDS R4, [R4] ;  /* 0x0000000004047984 */ /* 0x000e280000000800 */
[----:B------:R-:W-:Y:S01]  /*20f0*/  @P3 SEL R10, R14, R23, P1 ;  /* 0x000000170e0a3207 */ /* 0x000fe20000800000 */
[----:B------:R-:W-:Y:S02]  /*2100*/  IMAD.MOV.U32 R14, RZ, RZ, 0x7f ;  /* 0x0000007fff0e7424 */ /* 0x000fe400078e00ff */
[----:B------:R-:W-:Y:S02]  /*2110*/  @P4 IMAD.MOV.U32 R14, RZ, RZ, 0xff ;  /* 0x000000ffff0e4424 */ /* 0x000fe400078e00ff */
[----:B------:R-:W-:Y:S02]  /*2120*/  IMAD.MOV.U32 R23, RZ, RZ, RZ ;  /* 0x000000ffff177224 */ /* 0x000fe400078e00ff */
[----:B------:R-:W-:Y:S01]  /*2130*/  @P4 IMAD.MOV.U32 R23, RZ, RZ, 0x7f ;  /* 0x0000007fff174424 */ /* 0x000fe200078e00ff */
[----:B0-----:R-:W-:-:S13]  /*2140*/  FSETP.GT.FTZ.AND P2, PT, R15, R4, PT ;  /* 0x000000040f00720b */ /* 0x001fda0003f54000 */
[C---:B------:R-:W-:Y:S02]  /*2150*/  @!P2 VIADD R25, R13.reuse, 0xffffffe0 ;  /* 0xffffffe00d19a836 */ /* 0x040fe40000000000 */
[----:B------:R-:W-:Y:S02]  /*2160*/  @P2 VIADD R25, R13, 0x20 ;  /* 0x000000200d192836 */ /* 0x000fe40000000000 */
[----:B------:R-:W-:Y:S02]  /*2170*/  @P2 IMAD.MOV.U32 R23, RZ, RZ, R13 ;  /* 0x000000ffff172224 */ /* 0x000fe400078e000d */
[----:B------:R-:W-:Y:S01]  /*2180*/  @P2 IMAD.MOV.U32 R13, RZ, RZ, R14 ;  /* 0x000000ffff0d2224 */ /* 0x000fe200078e000e */
[----:B------:R-:W-:Y:S01]  /*2190*/  LEA R28, R25, UR7, 0x2 ;  /* 0x00000007191c7c11 */ /* 0x000fe2000f8e10ff */
[----:B------:R-:W-:Y:S02]  /*21a0*/  IMAD.MOV.U32 R14, RZ, RZ, R12 ;  /* 0x000000ffff0e7224 */ /* 0x000fe400078e000c */
[----:B------:R-:W-:Y:S01]  /*21b0*/  @P4 IMAD.MOV.U32 R14, RZ, RZ, 0x3f800000 ;  /* 0x3f800000ff0e4424 */ /* 0x000fe200078e00ff */
[----:B------:R-:W-:Y:S01]  /*21c0*/  FSETP.GT.FTZ.AND P4, PT, R19, R12, PT ;  /* 0x0000000c1300720b */ /* 0x000fe20003f94000 */
        /* <DEDUP_REMOVED lines=48> */
[----:B------:R-:W-:-:S02]  /*24d0*/  ISETP.NE.AND P1, PT, R14, 0xff, PT ;  /* 0x000000ff0e00780c */ /* 0x000fc40003f25270 */
[----:B------:R-:W0:Y:S01]  /*24e0*/  LDS R28, [R28] ;  /* 0x000000001c1c7984 */ /* 0x000e220000000800 */
[----:B------:R-:W-:Y:S02]  /*24f0*/  FSEL R20, R9, R20, !P2 ;  /* 0x0000001409147208 */ /* 0x000fe40005000000 */
[----:B------:R-:W-:Y:S02]  /*2500*/  FSEL R13, R11, R4, !P1 ;  /* 0x000000040b0d7208 */ /* 0x000fe40004800000 */
[----:B0-----:R-:W-:-:S04]  /*2510*/  FSETP.GT.FTZ.AND P1, PT, R15, R28, PT ;  /* 0x0000001c0f00720b */ /* 0x001fc80003f34000 */
[C---:B------:R-:W-:Y:S02]  /*2520*/  FSEL R4, R13.reuse, R28, P1 ;  /* 0x0000001c0d047208 */ /* 0x040fe40000800000 */
[-C--:B------:R-:W-:Y:S02]  /*2530*/  FSEL R29, R28, R20.reuse, P1 ;  /* 0x000000141c1d7208 */ /* 0x080fe40000800000 */
[----:B------:R-:W-:-:S03]  /*2540*/  FSEL R20, R13, R20, P1 ;  /* 0x000000140d147208 */ /* 0x000fc60000800000 */
[----:B------:R-:W-:Y:S01]  /*2550*/  FADD.FTZ R29, R4, -R29 ;  /* 0x8000001d041d7221 */ /* 0x000fe20000010000 */
[----:B------:R-:W-:Y:S02]  /*2560*/  IMAD.MOV.U32 R4, RZ, RZ, 0x3f ;  /* 0x0000003fff047424 */ /* 0x000fe400078e00ff */
[----:B------:R-:W-:Y:S01]  /*2570*/  FADD.FTZ R20, -R15, R20 ;  /* 0x000000140f147221 */ /* 0x000fe20000010100 */
[----:B------:R-:W-:Y:S02]  /*2580*/  @P4 IMAD.MOV.U32 R4, RZ, RZ, 0xbf ;  /* 0x000000bfff044424 */ /* 0x000fe400078e00ff */
[----:B------:R-:W0:Y:S03]  /*2590*/  MUFU.RCP R29, R29 ;  /* 0x0000001d001d7308 */ /* 0x000e260000001000 */
[----:B------:R-:W-:-:S05]  /*25a0*/  LEA R13, R4, UR7, 0x2 ;  /* 0x00000007040d7c11 */ /* 0x000fca000f8e10ff */
[----:B------:R1:W2:Y:S02]  /*25b0*/  LDS R28, [R13] ;  /* 0x000000000d1c7984 */ /* 0x0002a40000000800 */
[----:B-1----:R-:W-:Y:S02]  /*25c0*/  IMAD.MOV.U32 R13, RZ, RZ, 0x7f ;  /* 0x0000007fff0d7424 */ /* 0x002fe400078e00ff */
[----:B------:R-:W-:Y:S02]  /*25d0*/  @P4 IMAD.MOV.U32 R13, RZ, RZ, 0xff ;  /* 0x000000ffff0d4424 */ /* 0x000fe400078e00ff */
[----:B0-----:R-:W-:-:S05]  /*25e0*/  FMUL.FTZ R20, |R20|, R29 ;  /* 0x0000001d14147220 */ /* 0x001fca0000410200 */
[----:B------:R-:W-:Y:S01]  /*25f0*/  FSETP.GE.FTZ.AND P3, PT, R5, R20, PT ;  /* 0x000000140500720b */ /* 0x000fe20003f76000 */
[--C-:B------:R-:W-:Y:S02]  /*2600*/  IMAD.MOV.U32 R5, RZ, RZ, R12.reuse ;  /* 0x000000ffff057224 */ /* 0x100fe400078e000c */
[----:B------:R-:W-:Y:S02]  /*2610*/  @P4 IMAD.MOV.U32 R5, RZ, RZ, 0x3f800000 ;  /* 0x3f800000ff054424 */ /* 0x000fe400078e00ff */
[----:B------:R-:W-:Y:S02]  /*2620*/  IMAD.MOV.U32 R20, RZ, RZ, -0x40800000 ;  /* 0xbf800000ff147424 */ /* 0x000fe400078e00ff */
[----:B------:R-:W-:-:S06]  /*2630*/  @P4 IMAD.MOV.U32 R20, RZ, RZ, R12 ;  /* 0x000000ffff144224 */ /* 0x000fcc00078e000c */
[----:B------:R-:W-:Y:S01]  /*2640*/  @P3 SEL R25, R14, R23, P1 ;  /* 0x000000170e193207 */ /* 0x000fe20000800000 */
[----:B------:R-:W-:Y:S02]  /*2650*/  IMAD.MOV.U32 R14, RZ, RZ, RZ ;  /* 0x000000ffff0e7224 */ /* 0x000fe400078e00ff */
[----:B------:R-:W-:Y:S01]  /*2660*/  @P4 IMAD.MOV.U32 R14, RZ, RZ, 0x7f ;  /* 0x0000007fff0e4424 */ /* 0x000fe200078e00ff */
[----:B------:R-:W-:Y:S02]  /*2670*/  PRMT R25, R10, 0x3340, R25 ;  /* 0x000033400a197816 */ /* 0x000fe40000000019 */
[----:B--2---:R-:W-:-:S13]  /*2680*/  FSETP.GT.FTZ.AND P2, PT, R19, R28, PT ;  /* 0x0000001c1300720b */ /* 0x004fda0003f54000 */
[----:B------:R-:W-:Y:S02]  /*2690*/  @P2 IMAD.MOV.U32 R20, RZ, RZ, R28 ;  /* 0x000000ffff142224 */ /* 0x000fe400078e001c */
[----:B------:R-:W-:Y:S02]  /*26a0*/  @P2 IMAD.MOV.U32 R28, RZ, RZ, R5 ;  /* 0x000000ffff1c2224 */ /* 0x000fe400078e0005 */
[C---:B------:R-:W-:Y:S02]  /*26b0*/  @!P2 VIADD R5, R4.reuse, 0xffffffe0 ;  /* 0xffffffe00405a836 */ /* 0x040fe40000000000 */
[----:B------:R-:W-:Y:S02]  /*26c0*/  @P2 VIADD R5, R4, 0x20 ;  /* 0x0000002004052836 */ /* 0x000fe40000000000 */
[----:B------:R-:W-:Y:S02]  /*26d0*/  @P2 IMAD.MOV.U32 R14, RZ, RZ, R4 ;  /* 0x000000ffff0e2224 */ /* 0x000fe400078e0004 */
[----:B------:R-:W-:Y:S01]  /*26e0*/  @P2 IMAD.MOV.U32 R4, RZ, RZ, R13 ;  /* 0x000000ffff042224 */ /* 0x000fe200078e000d */
[----:B------:R-:W-:-:S05]  /*26f0*/  LEA R15, R5, UR7, 0x2 ;  /* 0x00000007050f7c11 */ /* 0x000fca000f8e10ff */
        /* <DEDUP_REMOVED lines=27> */
[----:B------:R0:W1:Y:S02]  /*28b0*/  LDS R29, [R13] ;  /* 0x000000000d1d7984 */ /* 0x0000640000000800 */
[----:B0-----:R-:W-:-:S05]  /*28c0*/  FMUL.FTZ R13, R18, R8 ;  /* 0x00000008120d7220 */ /* 0x001fca0000410000 */
[----:B------:R-:W-:Y:S02]  /*28d0*/  FSETP.GT.FTZ.AND P4, PT, R13, R12, PT ;  /* 0x0000000c0d00720b */ /* 0x000fe40003f94000 */
        /* <DEDUP_REMOVED lines=9> */
[----:B0-----:R-:W-:Y:S02]  /*2970*/  IMAD.MOV.U32 R23, RZ, RZ, 0x3f ;  /* 0x0000003fff177424 */ /* 0x001fe400078e00ff */
        /* <DEDUP_REMOVED lines=16> */
[-C--:B------:R-:W-:Y:S01]  /*2a80*/  FSEL R29, R15, R20.reuse, P1 ;  /* 0x000000140f1d7208 */ /* 0x080fe20000800000 */
[----:B------:R-:W-:Y:S01]  /*2a90*/  IMAD.MOV.U32 R15, RZ, RZ, 0x7f ;  /* 0x0000007fff0f7424 */ /* 0x000fe200078e00ff */
[----:B------:R-:W-:Y:S01]  /*2aa0*/  FSEL R8, R8, R20, P1 ;  /* 0x0000001408087208 */ /* 0x000fe20000800000 */
[----:B------:R-:W-:Y:S01]  /*2ab0*/  @P4 IMAD.MOV.U32 R15, RZ, RZ, 0xff ;  /* 0x000000ffff0f4424 */ /* 0x000fe200078e00ff */
[----:B------:R-:W-:Y:S01]  /*2ac0*/  LEA R20, R23, UR7, 0x2 ;  /* 0x0000000717147c11 */ /* 0x000fe2000f8e10ff */
[----:B------:R-:W-:Y:S02]  /*2ad0*/  FADD.FTZ R29, R18, -R29 ;  /* 0x8000001d121d7221 */ /* 0x000fe40000010000 */
[----:B------:R-:W-:Y:S02]  /*2ae0*/  FADD.FTZ R19, -R19, R8 ;  /* 0x0000000813137221 */ /* 0x000fe40000010100 */
[----:B------:R-:W0:Y:S01]  /*2af0*/  MUFU.RCP R18, R29 ;  /* 0x0000001d00127308 */ /* 0x000e220000001000 */
[----:B------:R-:W1:Y:S01]  /*2b00*/  LDS R20, [R20] ;  /* 0x0000000014147984 */ /* 0x000e620000000800 */
[----:B0-----:R-:W-:-:S05]  /*2b10*/  FMUL.FTZ R19, |R19|, R18 ;  /* 0x0000001213137220 */ /* 0x001fca0000410200 */
[----:B------:R-:W-:Y:S01]  /*2b20*/  FSETP.GE.FTZ.AND P2, PT, R6, R19, PT ;  /* 0x000000130600720b */ /* 0x000fe20003f56000 */
[----:B------:R-:W-:Y:S02]  /*2b30*/  IMAD.MOV.U32 R6, RZ, RZ, -0x40800000 ;  /* 0xbf800000ff067424 */ /* 0x000fe400078e00ff */
[----:B------:R-:W-:Y:S02]  /*2b40*/  @P4 IMAD.MOV.U32 R6, RZ, RZ, R12 ;  /* 0x000000ffff064224 */ /* 0x000fe400078e000c */
[----:B------:R-:W-:-:S08]  /*2b50*/  @P4 IMAD.MOV.U32 R12, RZ, RZ, 0x3f800000 ;  /* 0x3f800000ff0c4424 */ /* 0x000fd000078e00ff */
[----:B------:R-:W-:Y:S02]  /*2b60*/  @P2 SEL R4, R5, R14, P1 ;  /* 0x0000000e05042207 */ /* 0x000fe40000800000 */
[----:B-1----:R-:W-:-:S13]  /*2b70*/  FSETP.GT.FTZ.AND P5, PT, R13, R20, PT ;  /* 0x000000140d00720b */ /* 0x002fda0003fb4000 */
[C---:B------:R-:W-:Y:S02]  /*2b80*/  @!P5 VIADD R8, R23.reuse, 0xffffffe0 ;  /* 0xffffffe01708d836 */ /* 0x040fe40000000000 */
[----:B------:R-:W-:Y:S02]  /*2b90*/  @P5 VIADD R8, R23, 0x20 ;  /* 0x0000002017085836 */ /* 0x000fe40000000000 */
[----:B------:R-:W-:Y:S02]  /*2ba0*/  @P5 IMAD.MOV.U32 R6, RZ, RZ, R20 ;  /* 0x000000ffff065224 */ /* 0x000fe400078e0014 */
[----:B------:R-:W-:Y:S01]  /*2bb0*/  @P5 IMAD.MOV.U32 R20, RZ, RZ, R12 ;  /* 0x000000ffff145224 */ /* 0x000fe200078e000c */
[----:B------:R-:W-:Y:S01]  /*2bc0*/  LEA R18, R8, UR7, 0x2 ;  /* 0x0000000708127c11 */ /* 0x000fe2000f8e10ff */
[----:B------:R-:W-:Y:S02]  /*2bd0*/  IMAD.MOV.U32 R12, RZ, RZ, RZ ;  /* 0x000000ffff0c7224 */ /* 0x000fe400078e00ff */
[----:B------:R-:W-:-:S02]  /*2be0*/  @P4 IMAD.MOV.U32 R12, RZ, RZ, 0x7f ;  /* 0x0000007fff0c4424 */ /* 0x000fc400078e00ff */
        /* <DEDUP_REMOVED lines=49> */
[----:B------:R-:W-:Y:S01]  /*2f00*/  UMOV UR7, 0x400 ;  /* 0x0000040000077882 */ /* 0x000fe20000000000 */
[----:B------:R-:W0:Y:S01]  /*2f10*/  LDS R8, [R8] ;  /* 0x0000000008087984 */ /* 0x000e220000000800 */
[----:B------:R-:W-:Y:S01]  /*2f20*/  FSEL R6, R9, R6, !P4 ;  /* 0x0000000609067208 */ /* 0x000fe20006000000 */
[----:B------:R-:W-:Y:S01]  /*2f30*/  UIADD3 UR7, UPT, UPT, UR7, 0x6000, URZ ;  /* 0x0000600007077890 */ /* 0x000fe2000fffe0ff */
[----:B------:R-:W-:-:S03]  /*2f40*/  FSEL R11, R11, R18, !P3 ;  /* 0x000000120b0b7208 */ /* 0x000fc60005800000 */
[----:B------:R-:W-:Y:S01]  /*2f50*/  ULEA UR7, UR8, UR7, 0x18 ;  /* 0x0000000708077291 */ /* 0x000fe2000f8ec0ff */
[----:B------:R-:W-:Y:S01]  /*2f60*/  BAR.SYNC.DEFER_BLOCKING 0x0 ;  /* 0x0000000000007b1d */ /* 0x000fe20000010000 */
[----:B0-----:R-:W-:-:S04]  /*2f70*/  FSETP.GT.FTZ.AND P3, PT, R13, R8, PT ;  /* 0x000000080d00720b */ /* 0x001fc80003f74000 */
[C---:B------:R-:W-:Y:S02]  /*2f80*/  FSEL R9, R11.reuse, R8, P3 ;  /* 0x000000080b097208 */ /* 0x040fe40001800000 */
[-C--:B------:R-:W-:Y:S02]  /*2f90*/  FSEL R18, R8, R6.reuse, P3 ;  /* 0x0000000608127208 */ /* 0x080fe40001800000 */
[----:B------:R-:W-:-:S03]  /*2fa0*/  FSEL R6, R11, R6, P3 ;  /* 0x000000060b067208 */ /* 0x000fc60001800000 */
[----:B------:R-:W-:Y:S02]  /*2fb0*/  FADD.FTZ R9, R9, -R18 ;  /* 0x8000001209097221 */ /* 0x000fe40000010000 */
[----:B------:R-:W-:-:S04]  /*2fc0*/  FADD.FTZ R6, -R13, R6 ;  /* 0x000000060d067221 */ /* 0x000fc80000010100 */
[----:B------:R-:W0:Y:S02]  /*2fd0*/  MUFU.RCP R9, R9 ;  /* 0x0000000900097308 */ /* 0x000e240000001000 */
[----:B0-----:R-:W-:-:S05]  /*2fe0*/  FMUL.FTZ R6, |R6|, R9 ;  /* 0x0000000906067220 */ /* 0x001fca0000410200 */
[----:B------:R-:W-:Y:S02]  /*2ff0*/  FSETP.GE.FTZ.AND P4, PT, R7, R6, PT ;  /* 0x000000060700720b */ /* 0x000fe40003f96000 */
[----:B------:R-:W-:-:S11]  /*3000*/  LOP3.LUT R6, R24, 0x20, RZ, 0xfc, !PT ;  /* 0x0000002018067812 */ /* 0x000fd600078efcff */
[----:B------:R-:W-:Y:S02]  /*3010*/  @P4 SEL R19, R15, R12, P3 ;  /* 0x0000000c0f134207 */ /* 0x000fe40001800000 */
[----:B------:R-:W-:Y:S02]  /*3020*/  IADD3 R8, P3, PT, R24, R3, RZ ;  /* 0x0000000318087210 */ /* 0x000fe40007f7e0ff */
[----:B------:R-:W-:-:S04]  /*3030*/  PRMT R4, R4, 0x3340, R19 ;  /* 0x0000334004047816 */ /* 0x000fc80000000013 */
[----:B------:R-:W-:Y:S02]  /*3040*/  PRMT R25, R25, 0x5410, R4 ;  /* 0x0000541019197816 */ /* 0x000fe40000000004 */
[----:B------:R-:W-:-:S03]  /*3050*/  LOP3.LUT R4, R24, 0x40, RZ, 0xfc, !PT ;  /* 0x0000004018047812 */ /* 0x000fc600078efcff */
[----:B------:R-:W-:Y:S01]  /*3060*/  STS [R16+UR7], R25 ;  /* 0x0000001910007988 */ /* 0x000fe20008000807 */
        /* <DEDUP_REMOVED lines=27> */
.L_x_760:
        /* <DEDUP_REMOVED lines=14> */
.L_x_2000:


//--------------------- .text._Z18kQuantizeBlockwiseI13__nv_bfloat16Li4096ELi4ELi0ELi0EEvPfPT_S1_PhS1_ii --------------------------
	.section	.text._Z18kQuantizeBlockwiseI13__nv_bfloat16Li4096ELi4ELi0ELi0EEvPfPT_S1_PhS1_ii,"ax",@progbits
	.align	128
        .global         _Z18kQuantizeBlockwiseI13__nv_bfloat16Li4096ELi4ELi0ELi0EEvPfPT_S1_PhS1_ii
        .type           _Z18kQuantizeBlockwiseI13__nv_bfloat16Li4096ELi4ELi0ELi0EEvPfPT_S1_PhS1_ii,@function
        .size           _Z18kQuantizeBlockwiseI13__nv_bfloat16Li4096ELi4ELi0ELi0EEvPfPT_S1_PhS1_ii,(.L_x_2001 - _Z18kQuantizeBlockwiseI13__nv_bfloat16Li4096ELi4ELi0ELi0EEvPfPT_S1_PhS1_ii)
        .other          _Z18kQuantizeBlockwiseI13__nv_bfloat16Li4096ELi4ELi0ELi0EEvPfPT_S1_PhS1_ii,@"STO_CUDA_ENTRY STV_DEFAULT"
_Z18kQuantizeBlockwiseI13__nv_bfloat16Li4096ELi4ELi0ELi0EEvPfPT_S1_PhS1_ii:
.text._Z18kQuantizeBlockwiseI13__nv_bfloat16Li4096ELi4ELi0ELi0EEvPfPT_S1_PhS1_ii:
        /* <DEDUP_REMOVED lines=52> */
.L_x_765:
[----:B------:R0:W2:Y:S01]  /*0340*/  LDG.E R9, desc[UR10][R6.64] ;  /* 0x0000000a06097981 */ /* 0x0000a2000c1e1900 */
[----:B------:R-:W-:-:S05]  /*0350*/  VIADD R4, R4, 0x1 ;  /* 0x0000000104047836 */ /* 0x000fca0000000000 */
[----:B------:R-:W-:Y:S01]  /*0360*/  ISETP.NE.AND P0, PT, R4, RZ, PT ;  /* 0x000000ff0400720c */ /* 0x000fe20003f05270 */
[C---:B0-----:R-:W-:Y:S01]  /*0370*/  IMAD.WIDE.U32 R6, R5.reuse, 0x4, R6 ;  /* 0x0000000405067825 */ /* 0x041fe200078e0006 */
[----:B--2---:R0:W-:Y:S03]  /*0380*/  STS [R2], R9 ;  /* 0x0000000902007388 */ /* 0x0041e60000000800 */
[----:B0-----:R-:W-:-:S08]  /*0390*/  IMAD R2, R5, 0x4, R2 ;  /* 0x0000000405027824 */ /* 0x001fd000078e0202 */
[----:B------:R-:W-:Y:S05]  /*03a0*/  @P0 BRA `(.L_x_765) ;  /* 0xfffffffc00e40947 */ /* 0x000fea000383ffff */
.L_x_764:
[----:B------:R-:W-:Y:S05]  /*03b0*/  BSYNC.RECONVERGENT B1 ;  /* 0x0000000000017941 */ /* 0x000fea0003800200 */
.L_x_763:
        /* <DEDUP_REMOVED lines=10> */
.L_x_766:
        /* <DEDUP_REMOVED lines=23> */
.L_x_762:
[----:B------:R-:W-:Y:S05]  /*05d0*/  BSYNC.RECONVERGENT B0 ;  /* 0x0000000000007941 */ /* 0x000fea0003800200 */
.L_x_761:
        /* <DEDUP_REMOVED lines=17> */
.L_x_771:
        /* <DEDUP_REMOVED lines=149> */
.L_x_768:
        /* <DEDUP_REMOVED lines=137> */
.L_x_770:
        /* <DEDUP_REMOVED lines=8> */
.L_x_769:
[----:B------:R-:W-:Y:S05]  /*1950*/  BSYNC.RECONVERGENT B0 ;  /* 0x0000000000007941 */ /* 0x000fea0003800200 */
.L_x_767:
        /* <DEDUP_REMOVED lines=328> */
[----:B------:R-:W-:Y:S02]  /*2de0*/  LOP3.LUT R8, R24, 0x20, RZ, 0xfc, !PT ;  /* 0x0000002018087812 */ /* 0x000fe400078efcff */
        /* <DEDUP_REMOVED lines=41> */
.L_x_772:
        /* <DEDUP_REMOVED lines=16> */
.L_x_2001:


//--------------------- .text._Z18kQuantizeBlockwiseIfLi64ELi2ELi0ELi2EEvPfPT_S0_PhS0_ii --------------------------
	.section	.text._Z18kQuantizeBlockwiseIfLi64ELi2ELi0ELi2EEvPfPT_S0_PhS0_ii,"ax",@progbits
	.align	128
        .global         _Z18kQuantizeBlockwiseIfLi64ELi2ELi0ELi2EEvPfPT_S0_PhS0_ii
        .type           _Z18kQuantizeBlockwiseIfLi64ELi2ELi0ELi2EEvPfPT_S0_PhS0_ii,@function
        .size           _Z18kQuantizeBlockwiseIfLi64ELi2ELi0ELi2EEvPfPT_S0_PhS0_ii,(.L_x_2002 - _Z18kQuantizeBlockwiseIfLi64ELi2ELi0ELi2EEvPfPT_S0_PhS0_ii)
        .other          _Z18kQuantizeBlockwiseIfLi64ELi2ELi0ELi2EEvPfPT_S0_PhS0_ii,@"STO_CUDA_ENTRY STV_DEFAULT"
_Z18kQuantizeBlockwiseIfLi64ELi2ELi0ELi2EEvPfPT_S0_PhS0_ii:
.text._Z18kQuantizeBlockwiseIfLi64ELi2ELi0ELi2EEvPfPT_S0_PhS0_ii:
        /* <DEDUP_REMOVED lines=21> */
.L_x_785:
[----:B------:R-:W-:Y:S01]  /*0150*/  IADD3 R15, PT, PT, -R5, UR9, RZ ;  /* 0x00000009050f7c10 */ /* 0x000fe2000fffe1ff */
[----:B------:R-:W-:Y:S01]  /*0160*/  IMAD.MOV.U32 R11, RZ, RZ, RZ ;  /* 0x000000ffff0b7224 */ /* 0x000fe200078e00ff */
[----:B------:R-:W-:Y:S01]  /*0170*/  BAR.SYNC.DEFER_BLOCKING 0x0 ;  /* 0x0000000000007b1d */ /* 0x000fe20000010000 */
[----:B------:R-:W-:Y:S01]  /*0180*/  IADD3 R3, P2, PT, R4, R5, RZ ;  /* 0x0000000504037210 */ /* 0x000fe20007f5e0ff */
[----:B------:R-:W-:Y:S01]  /*0190*/  IMAD.MOV.U32 R12, RZ, RZ, RZ ;  /* 0x000000ffff0c7224 */ /* 0x000fe200078e00ff */
[----:B------:R-:W-:-:S03]  /*01a0*/  VIMNMX R9, PT, PT, R15, 0x40, PT ;  /* 0x000000400f097848 */ /* 0x000fc60003fe0100 */
[----:B------:R-:W-:Y:S01]  /*01b0*/  IMAD.X R10, RZ, RZ, R6, P2 ;  /* 0x000000ffff0a7224 */ /* 0x000fe200010e0606 */
[-C--:B------:R-:W-:Y:S02]  /*01c0*/  ISETP.GE.AND P0, PT, R4, R9.reuse, PT ;  /* 0x000000090400720c */ /* 0x080fe40003f06270 */
[----:B------:R-:W-:Y:S02]  /*01d0*/  ISETP.GE.AND P1, PT, R7, R9, PT ;  /* 0x000000090700720c */ /* 0x000fe40003f26270 */
[----:B------:R-:W-:-:S04]  /*01e0*/  LEA R2, P2, R3, UR12, 0x2 ;  /* 0x0000000c03027c11 */ /* 0x000fc8000f8410ff */
[----:B------:R-:W-:-:S05]  /*01f0*/  LEA.HI.X R3, R3, UR13, R10, 0x2, P2 ;  /* 0x0000000d03037c11 */ /* 0x000fca00090f140a */
[----:B------:R-:W2:Y:S04]  /*0200*/  @!P0 LDG.E.CONSTANT R11, desc[UR10][R2.64] ;  /* 0x0000000a020b8981 */ /* 0x000ea8000c1e9900 */
[----:B------:R-:W3:Y:S01]  /*0210*/  @!P1 LDG.E.CONSTANT R12, desc[UR10][R2.64+0x80] ;  /* 0x0000800a020c9981 */ /* 0x000ee2000c1e9900 */
[----:B------:R-:W0:Y:S01]  /*0220*/  S2UR UR6, SR_CgaCtaId ;  /* 0x00000000000679c3 */ /* 0x000e220000008800 */
[----:B------:R-:W-:Y:S01]  /*0230*/  UMOV UR5, 0x400 ;  /* 0x0000040000057882 */ /* 0x000fe20000000000 */
[----:B------:R-:W-:Y:S01]  /*0240*/  ISETP.GE.AND P0, PT, R15, 0x20, PT ;  /* 0x000000200f00780c */ /* 0x000fe20003f06270 */
[----:B------:R-:W1:Y:S01]  /*0250*/  S2R R10, SR_LANEID ;  /* 0x00000000000a7919 */ /* 0x000e620000000000 */
[----:B0-----:R-:W-:-:S06]  /*0260*/  ULEA UR8, UR6, UR5, 0x18 ;  /* 0x0000000506087291 */ /* 0x001fcc000f8ec0ff */
[C---:B-1----:R-:W-:Y:S02]  /*0270*/  LEA R13, R10.reuse, UR8, 0x2 ;  /* 0x000000080a0d7c11 */ /* 0x042fe4000f8e10ff */
[----:B------:R-:W-:-:S03]  /*0280*/  LEA R14, R10, UR8, 0x3 ;  /* 0x000000080a0e7c11 */ /* 0x000fc6000f8e18ff */
[----:B--2---:R-:W-:Y:S04]  /*0290*/  STS [R13], R11 ;  /* 0x0000000b0d007388 */ /* 0x004fe80000000800 */
[----:B---3--:R-:W-:Y:S01]  /*02a0*/  STS [R13+0x80], R12 ;  /* 0x0000800c0d007388 */ /* 0x008fe20000000800 */
[----:B------:R-:W-:-:S03]  /*02b0*/  NOP ;  /* 0x0000000000007918 */ /* 0x000fc60000000000 */
[----:B------:R-:W0:Y:S02]  /*02c0*/  LDS.64 R2, [R14] ;  /* 0x000000000e027984 */ /* 0x000e240000000a00 */
[----:B0-----:R-:W-:Y:S01]  /*02d0*/  FMNMX3.FTZ R15, |R2|, -3.40282346638528859812e+38, |R3|, !PT ;  /* 0xff7fffff020f7876 */ /* 0x001fe20007810603 */
        /* <DEDUP_REMOVED lines=25> */
.L_x_773:
        /* <DEDUP_REMOVED lines=27> */
.L_x_774:
        /* <DEDUP_REMOVED lines=25> */
.L_x_777:
        /* <DEDUP_REMOVED lines=9> */
.L_x_776:
        /* <DEDUP_REMOVED lines=11> */
.L_x_779:
[----:B------:R-:W-:-:S13]  /*08f0*/  FSETP.GT.FTZ.AND P3, PT, R2, -0.61063289642333984375, PT ;  /* 0xbf1c52700200780b */ /* 0x000fda0003f74000 */
[----:B------:R-:W-:Y:S01]  /*0900*/  @P3 IMAD.MOV.U32 R11, RZ, RZ, 0x3 ;  /* 0x00000003ff0b3424 */ /* 0x000fe200078e00ff */
[C---:B------:R-:W-:Y:S02]  /*0910*/  @P3 FSETP.GT.FTZ.AND P1, PT, R2.reuse, -0.459995269775390625, PT ;  /* 0xbeeb84800200380b */ /* 0x040fe40003f34000 */
[----:B------:R-:W-:Y:S02]  /*0920*/  @!P3 FSETP.GT.FTZ.AND P2, PT, R2, -0.84809643030166625977, PT ;  /* 0xbf591cd90200b80b */ /* 0x000fe40003f54000 */
[----:B------:R-:W-:Y:S02]  /*0930*/  @P3 SEL R2, R11, 0x2, P1 ;  /* 0x000000020b023807 */ /* 0x000fe40000800000 */
[----:B------:R-:W-:-:S04]  /*0940*/  @!P3 SEL R11, RZ, 0x1, !P2 ;  /* 0x00000001ff0bb807 */ /* 0x000fc80005000000 */
[----:B------:R-:W-:-:S07]  /*0950*/  @!P3 PRMT R2, R11, 0x7610, R2 ;  /* 0x000076100b02b816 */ /* 0x000fce0000000002 */
.L_x_778:
[----:B------:R-:W-:Y:S05]  /*0960*/  BSYNC.RECONVERGENT B0 ;  /* 0x0000000000007941 */ /* 0x000fea0003800200 */
.L_x_775:
        /* <DEDUP_REMOVED lines=15> */
.L_x_782:
        /* <DEDUP_REMOVED lines=9> */
.L_x_781:
        /* <DEDUP_REMOVED lines=11> */
.L_x_784:
[----:B------:R-:W-:-:S13]  /*0ba0*/  FSETP.GT.FTZ.AND P3, PT, R3, -0.61063289642333984375, PT ;  /* 0xbf1c52700300780b */ /* 0x000fda0003f74000 */
[----:B------:R-:W-:Y:S01]  /*0bb0*/  @P3 IMAD.MOV.U32 R11, RZ, RZ, 0x3 ;  /* 0x00000003ff0b3424 */ /* 0x000fe200078e00ff */
[C---:B------:R-:W-:Y:S02]  /*0bc0*/  @P3 FSETP.GT.FTZ.AND P1, PT, R3.reuse, -0.459995269775390625, PT ;  /* 0xbeeb84800300380b */ /* 0x040fe40003f34000 */
[----:B------:R-:W-:Y:S02]  /*0bd0*/  @!P3 FSETP.GT.FTZ.AND P2, PT, R3, -0.84809643030166625977, PT ;  /* 0xbf591cd90300b80b */ /* 0x000fe40003f54000 */
[----:B------:R-:W-:Y:S02]  /*0be0*/  @P3 SEL R3, R11, 0x2, P1 ;  /* 0x000000020b033807 */ /* 0x000fe40000800000 */
[----:B------:R-:W-:-:S04]  /*0bf0*/  @!P3 SEL R11, RZ, 0x1, !P2 ;  /* 0x00000001ff0bb807 */ /* 0x000fc80005000000 */
[----:B------:R-:W-:-:S07]  /*0c00*/  @!P3 PRMT R3, R11, 0x7610, R3 ;  /* 0x000076100b03b816 */ /* 0x000fce0000000003 */
.L_x_783:
[----:B------:R-:W-:Y:S05]  /*0c10*/  BSYNC.RECONVERGENT B0 ;  /* 0x0000000000007941 */ /* 0x000fea0003800200 */
.L_x_780:
        /* <DEDUP_REMOVED lines=26> */
.L_x_786:
        /* <DEDUP_REMOVED lines=12> */
.L_x_2002:


//--------------------- .text._Z18kQuantizeBlockwiseIfLi128ELi2ELi0ELi2EEvPfPT_S0_PhS0_ii --------------------------
	.section	.text._Z18kQuantizeBlockwiseIfLi128ELi2ELi0ELi2EEvPfPT_S0_PhS0_ii,"ax",@progbits
	.align	128
        .global         _Z18kQuantizeBlockwiseIfLi128ELi2ELi0ELi2EEvPfPT_S0_PhS0_ii
        .type           _Z18kQuantizeBlockwiseIfLi128ELi2ELi0ELi2EEvPfPT_S0_PhS0_ii,@function
        .size           _Z18kQuantizeBlockwiseIfLi128ELi2ELi0ELi2EEvPfPT_S0_PhS0_ii,(.L_x_2003 - _Z18kQuantizeBlockwiseIfLi128ELi2ELi0ELi2EEvPfPT_S0_PhS0_ii)
        .other          _Z18kQuantizeBlockwiseIfLi128ELi2ELi0ELi2EEvPfPT_S0_PhS0_ii,@"STO_CUDA_ENTRY STV_DEFAULT"
_Z18kQuantizeBlockwiseIfLi128ELi2ELi0ELi2EEvPfPT_S0_PhS0_ii:
.text._Z18kQuantizeBlockwiseIfLi128ELi2ELi0ELi2EEvPfPT_S0_PhS0_ii:
        /* <DEDUP_REMOVED lines=29> */
.L_x_801:
[----:B------:R-:W-:Y:S02]  /*01d0*/  IADD3 R22, PT, PT, -R7, UR12, RZ ;  /* 0x0000000c07167c10 */ /* 0x000fe4000fffe1ff */
[----:B------:R-:W-:Y:S01]  /*01e0*/  CS2R R18, SRZ ;  /* 0x0000000000127805 */ /* 0x000fe2000001ff00 */
[----:B------:R-:W-:Y:S01]  /*01f0*/  BAR.SYNC.DEFER_BLOCKING 0x0 ;  /* 0x0000000000007b1d */ /* 0x000fe20000010000 */
[----:B------:R-:W-:Y:S02]  /*0200*/  IADD3 R3, P2, PT, R10, R7, RZ ;  /* 0x000000070a037210 */ /* 0x000fe40007f5e0ff */
        /* <DEDUP_REMOVED lines=56> */
[----:B------:R-:W-:Y:S01]  /*0590*/  IMAD.MOV.U32 R19, RZ, RZ, R4 ;  /* 0x000000ffff137224 */ /* 0x000fe200078e0004 */
[----:B------:R-:W-:Y:S06]  /*05a0*/  BRA `(.L_x_790) ;  /* 0x0000000000987947 */ /* 0x000fec0003800000 */
.L_x_788:
        /* <DEDUP_REMOVED lines=38> */
.L_x_790:
        /* <DEDUP_REMOVED lines=8> */
.L_x_789:
[----:B------:R-:W-:Y:S05]  /*0890*/  BSYNC.RECONVERGENT B0 ;  /* 0x0000000000007941 */ /* 0x000fea0003800200 */
.L_x_787:
        /* <DEDUP_REMOVED lines=17> */
.L_x_793:
        /* <DEDUP_REMOVED lines=9> */
.L_x_792:
        /* <DEDUP_REMOVED lines=11> */
.L_x_795:
[----:B------:R-:W-:-:S13]  /*0af0*/  FSETP.GT.FTZ.AND P3, PT, R2, -0.61063289642333984375, PT ;  /* 0xbf1c52700200780b */ /* 0x000fda0003f74000 */
[----:B------:R-:W-:Y:S01]  /*0b00*/  @P3 IMAD.MOV.U32 R5, RZ, RZ, 0x3 ;  /* 0x00000003ff053424 */ /* 0x000fe200078e00ff */
[C---:B------:R-:W-:Y:S02]  /*0b10*/  @P3 FSETP.GT.FTZ.AND P1, PT, R2.reuse, -0.459995269775390625, PT ;  /* 0xbeeb84800200380b */ /* 0x040fe40003f34000 */
[----:B------:R-:W-:Y:S02]  /*0b20*/  @!P3 FSETP.GT.FTZ.AND P2, PT, R2, -0.84809643030166625977, PT ;  /* 0xbf591cd90200b80b */ /* 0x000fe40003f54000 */
[----:B------:R-:W-:Y:S02]  /*0b30*/  @P3 SEL R2, R5, 0x2, P1 ;  /* 0x0000000205023807 */ /* 0x000fe40000800000 */
[----:B------:R-:W-:-:S04]  /*0b40*/  @!P3 SEL R5, RZ, 0x1, !P2 ;  /* 0x00000001ff05b807 */ /* 0x000fc80005000000 */
[----:B------:R-:W-:-:S07]  /*0b50*/  @!P3 PRMT R2, R5, 0x7610, R2 ;  /* 0x000076100502b816 */ /* 0x000fce0000000002 */
.L_x_794:
[----:B------:R-:W-:Y:S05]  /*0b60*/  BSYNC.RECONVERGENT B0 ;  /* 0x0000000000007941 */ /* 0x000fea0003800200 */
.L_x_791:
        /* <DEDUP_REMOVED lines=15> */
.L_x_798:
        /* <DEDUP_REMOVED lines=9> */
.L_x_797:
        /* <DEDUP_REMOVED lines=11> */
.L_x_800:
[----:B------:R-:W-:-:S13]  /*0da0*/  FSETP.GT.FTZ.AND P3, PT, R3, -0.61063289642333984375, PT ;  /* 0xbf1c52700300780b */ /* 0x000fda0003f74000 */
[----:B------:R-:W-:Y:S01]  /*0db0*/  @P3 IMAD.MOV.U32 R4, RZ, RZ, 0x3 ;  /* 0x00000003ff043424 */ /* 0x000fe200078e00ff */
[C---:B------:R-:W-:Y:S02]  /*0dc0*/  @P3 FSETP.GT.FTZ.AND P1, PT, R3.reuse, -0.459995269775390625, PT ;  /* 0xbeeb84800300380b */ /* 0x040fe40003f34000 */
[----:B------:R-:W-:Y:S02]  /*0dd0*/  @!P3 FSETP.GT.FTZ.AND P2, PT, R3, -0.84809643030166625977, PT ;  /* 0xbf591cd90300b80b */ /* 0x000fe40003f54000 */
[----:B------:R-:W-:Y:S02]  /*0de0*/  @P3 SEL R3, R4, 0x2, P1 ;  /* 0x0000000204033807 */ /* 0x000fe40000800000 */
[----:B------:R-:W-:-:S04]  /*0df0*/  @!P3 SEL R4, RZ, 0x1, !P2 ;  /* 0x00000001ff04b807 */ /* 0x000fc80005000000 */
[----:B------:R-:W-:-:S07]  /*0e00*/  @!P3 PRMT R3, R4, 0x7610, R3 ;  /* 0x000076100403b816 */ /* 0x000fce0000000003 */
.L_x_799:
[----:B------:R-:W-:Y:S05]  /*0e10*/  BSYNC.RECONVERGENT B0 ;  /* 0x0000000000007941 */ /* 0x000fea0003800200 */
.L_x_796:
[----:B------:R-:W-:Y:S01]  /*0e20*/  BAR.SYNC.DEFER_BLOCKING 0x0 ;  /* 0x0000000000007b1d */ /* 0x000fe20000010000 */
[----:B------:R-:W-:Y:S01]  /*0e30*/  UIADD3 UR6, UPT, UPT, UR6, 0x200, URZ ;  /* 0x0000020006067890 */ /* 0x000fe2000fffe0ff */
[----:B------:R-:W-:Y:S01]  /*0e40*/  @P0 VIADD R16, R16, 0x1 ;  /* 0x0000000110100836 */ /* 0x000fe20000000000 */
[----:B0-----:R-:W-:Y:S01]  /*0e50*/  SHF.R.S64 R19, R7, 0x1, R6 ;  /* 0x0000000107137819 */ /* 0x001fe20000001006 */
        /* <DEDUP_REMOVED lines=22> */
.L_x_802:
        /* <DEDUP_REMOVED lines=12> */
.L_x_2003:


//--------------------- .text._Z18kQuantizeBlockwiseIfLi256ELi2ELi0ELi2EEvPfPT_S0_PhS0_ii --------------------------
	.section	.text._Z18kQuantizeBlockwiseIfLi256ELi2ELi0ELi2EEvPfPT_S0_PhS0_ii,"ax",@progbits
	.align	128
        .global         _Z18kQuantizeBlockwiseIfLi256ELi2ELi0ELi2EEvPfPT_S0_PhS0_ii
        .type           _Z18kQuantizeBlockwiseIfLi256ELi2ELi0ELi2EEvPfPT_S0_PhS0_ii,@function
        .size           _Z18kQuantizeBlockwiseIfLi256ELi2ELi0ELi2EEvPfPT_S0_PhS0_ii,(.L_x_2004 - _Z18kQuantizeBlockwiseIfLi256ELi2ELi0ELi2EEvPfPT_S0_PhS0_ii)
        .other          _Z18kQuantizeBlockwiseIfLi256ELi2ELi0ELi2EEvPfPT_S0_PhS0_ii,@"STO_CUDA_ENTRY STV_DEFAULT"
_Z18kQuantizeBlockwiseIfLi256ELi2ELi0ELi2EEvPfPT_S0_PhS0_ii:
.text._Z18kQuantizeBlockwiseIfLi256ELi2ELi0ELi2EEvPfPT_S0_PhS0_ii:
        /* <DEDUP_REMOVED lines=29> */
.L_x_817:
        /* <DEDUP_REMOVED lines=65> */
.L_x_804:
        /* <DEDUP_REMOVED lines=45> */
.L_x_806:
        /* <DEDUP_REMOVED lines=8> */
.L_x_805:
[----:B------:R-:W-:Y:S05]  /*0930*/  BSYNC.RECONVERGENT B0 ;  /* 0x0000000000007941 */ /* 0x000fea0003800200 */
.L_x_803:
[----:B------:R-:W-:Y:S06]  /*0940*/  BAR.SYNC.DEFER_BLOCKING 0x0 ;  /* 0x0000000000007b1d */ /* 0x000fec0000010000 */
[----:B------:R-:W-:Y:S01]  /*0950*/  BSSY.RECONVERGENT B0, `(.L_x_807) ;  /* 0x000002b000007945 */ /* 0x000fe20003800200 */
[----:B--2---:R-:W2:Y:S02]  /*0960*/  LDS R4, [UR9+0x4a8] ;  /* 0x0004a809ff047984 */ /* 0x004ea40008000800 */
[----:B--2---:R-:W-:-:S05]  /*0970*/  FMUL.FTZ R2, R2, R4 ;  /* 0x0000000402027220 */ /* 0x004fca0000410000 */
[----:B------:R-:W-:-:S13]  /*0980*/  FSETP.GT.FTZ.AND P1, PT, R2, 0.039790149778127670288, PT ;  /* 0x3d22faff0200780b */ /* 0x000fda0003f34000 */
[----:B------:R-:W-:Y:S05]  /*0990*/  @!P1 BRA `(.L_x_808) ;  /* 0x0000000000509947 */ /* 0x000fea0003800000 */
[----:B------:R-:W-:-:S13]  /*09a0*/  FSETP.GT.FTZ.AND P1, PT, R2, 0.38931253552436828613, PT ;  /* 0x3ec753f90200780b */ /* 0x000fda0003f34000 */
[----:B------:R-:W-:Y:S05]  /*09b0*/  @!P1 BRA `(.L_x_809) ;  /* 0x0000000000249947 */ /* 0x000fea0003800000 */
[----:B------:R-:W-:-:S13]  /*09c0*/  FSETP.GT.FTZ.AND P3, PT, R2, 0.64278692007064819336, PT ;  /* 0x3f248daf0200780b */ /* 0x000fda0003f74000 */
[----:B0-----:R-:W-:Y:S01]  /*09d0*/  @P3 IMAD.MOV.U32 R5, RZ, RZ, 0xf ;  /* 0x0000000fff053424 */ /* 0x001fe200078e00ff */
[C---:B------:R-:W-:Y:S01]  /*09e0*/  @P3 FSETP.GT.FTZ.AND P1, PT, R2.reuse, 0.86147838830947875977, PT ;  /* 0x3f5c89d90200380b */ /* 0x040fe20003f34000 */
[----:B------:R-:W-:Y:S01]  /*09f0*/  @!P3 IMAD.MOV.U32 R18, RZ, RZ, 0xd ;  /* 0x0000000dff12b424 */ /* 0x000fe200078e00ff */
[----:B------:R-:W-:Y:S02]  /*0a00*/  @!P3 FSETP.GT.FTZ.AND P2, PT, R2, 0.50166338682174682617, PT ;  /* 0x3f006d030200b80b */ /* 0x000fe40003f54000 */
[----:B------:R-:W-:Y:S02]  /*0a10*/  @P3 SEL R2, R5, 0xe, P1 ;  /* 0x0000000e05023807 */ /* 0x000fe40000800000 */
[----:B------:R-:W-:-:S04]  /*0a20*/  @!P3 SEL R5, R18, 0xc, P2 ;  /* 0x0000000c1205b807 */ /* 0x000fc80001000000 */
[----:B------:R-:W-:Y:S01]  /*0a30*/  @!P3 PRMT R2, R5, 0x7610, R2 ;  /* 0x000076100502b816 */ /* 0x000fe20000000002 */
[----:B------:R-:W-:Y:S06]  /*0a40*/  BRA `(.L_x_810) ;  /* 0x00000000006c7947 */ /* 0x000fec0003800000 */
.L_x_809:
[----:B------:R-:W-:-:S13]  /*0a50*/  FSETP.GT.FTZ.AND P3, PT, R2, 0.20352125167846679688, PT ;  /* 0x3e5067e00200780b */ /* 0x000fda0003f74000 */
[----:B0-----:R-:W-:Y:S01]  /*0a60*/  @P3 IMAD.MOV.U32 R5, RZ, RZ, 0xb ;  /* 0x0000000bff053424 */ /* 0x001fe200078e00ff */
[C---:B------:R-:W-:Y:S01]  /*0a70*/  @P3 FSETP.GT.FTZ.AND P1, PT, R2.reuse, 0.29201376438140869141, PT ;  /* 0x3e9582d40200380b */ /* 0x040fe20003f34000 */
[----:B------:R-:W-:Y:S01]  /*0a80*/  @!P3 IMAD.MOV.U32 R18, RZ, RZ, 0x9 ;  /* 0x00000009ff12b424 */ /* 0x000fe200078e00ff */
[----:B------:R-:W-:Y:S02]  /*0a90*/  @!P3 FSETP.GT.FTZ.AND P2, PT, R2, 0.12025525420904159546, PT ;  /* 0x3df648630200b80b */ /* 0x000fe40003f54000 */
[----:B------:R-:W-:Y:S02]  /*0aa0*/  @P3 SEL R2, R5, 0xa, P1 ;  /* 0x0000000a05023807 */ /* 0x000fe40000800000 */
[----:B------:R-:W-:-:S04]  /*0ab0*/  @!P3 SEL R5, R18, 0x8, P2 ;  /* 0x000000081205b807 */ /* 0x000fc80001000000 */
[----:B------:R-:W-:Y:S01]  /*0ac0*/  @!P3 PRMT R2, R5, 0x7610, R2 ;  /* 0x000076100502b816 */ /* 0x000fe20000000002 */
[----:B------:R-:W-:Y:S06]  /*0ad0*/  BRA `(.L_x_810) ;  /* 0x0000000000487947 */ /* 0x000fec0003800000 */
.L_x_808:
[----:B------:R-:W-:-:S13]  /*0ae0*/  FSETP.GT.FTZ.AND P1, PT, R2, -0.33967941999435424805, PT ;  /* 0xbeadea760200780b */ /* 0x000fda0003f34000 */
[----:B------:R-:W-:Y:S05]  /*0af0*/  @!P1 BRA `(.L_x_811) ;  /* 0x0000000000249947 */ /* 0x000fea0003800000 */
[----:B------:R-:W-:-:S13]  /*0b00*/  FSETP.GT.FTZ.AND P3, PT, R2, -0.13791173696517944336, PT ;  /* 0xbe0d38bc0200780b */ /* 0x000fda0003f74000 */
[----:B0-----:R-:W-:Y:S01]  /*0b10*/  @P3 IMAD.MOV.U32 R5, RZ, RZ, 0x7 ;  /* 0x00000007ff053424 */ /* 0x001fe200078e00ff */
[C---:B------:R-:W-:Y:S01]  /*0b20*/  @P3 FSETP.GT.FTZ.AND P1, PT, R2.reuse, -0.045525018125772476196, PT ;  /* 0xbd3a78710200380b */ /* 0x040fe20003f34000 */
[----:B------:R-:W-:Y:S01]  /*0b30*/  @!P3 IMAD.MOV.U32 R18, RZ, RZ, 0x5 ;  /* 0x00000005ff12b424 */ /* 0x000fe200078e00ff */
[----:B------:R-:W-:Y:S02]  /*0b40*/  @!P3 FSETP.GT.FTZ.AND P2, PT, R2, -0.23460739850997924805, PT ;  /* 0xbe703cec0200b80b */ /* 0x000fe40003f54000 */
[----:B------:R-:W-:Y:S02]  /*0b50*/  @P3 SEL R2, R5, 0x6, P1 ;  /* 0x0000000605023807 */ /* 0x000fe40000800000 */
[----:B------:R-:W-:-:S04]  /*0b60*/  @!P3 SEL R5, R18, 0x4, P2 ;  /* 0x000000041205b807 */ /* 0x000fc80001000000 */
[----:B------:R-:W-:Y:S01]  /*0b70*/  @!P3 PRMT R2, R5, 0x7610, R2 ;  /* 0x000076100502b816 */ /* 0x000fe20000000002 */
[----:B------:R-:W-:Y:S06]  /*0b80*/  BRA `(.L_x_810) ;  /* 0x00000000001c7947 */ /* 0x000fec0003800000 */
.L_x_811:
[----:B------:R-:W-:-:S13]  /*0b90*/  FSETP.GT.FTZ.AND P3, PT, R2, -0.61063289642333984375, PT ;  /* 0xbf1c52700200780b */ /* 0x000fda0003f74000 */
[----:B0-----:R-:W-:Y:S01]  /*0ba0*/  @P3 IMAD.MOV.U32 R5, RZ, RZ, 0x3 ;  /* 0x00000003ff053424 */ /* 0x001fe200078e00ff */
[C---:B------:R-:W-:Y:S02]  /*0bb0*/  @P3 FSETP.GT.FTZ.AND P1, PT, R2.reuse, -0.459995269775390625, PT ;  /* 0xbeeb84800200380b */ /* 0x040fe40003f34000 */
[----:B------:R-:W-:Y:S02]  /*0bc0*/  @!P3 FSETP.GT.FTZ.AND P2, PT, R2, -0.84809643030166625977, PT ;  /* 0xbf591cd90200b80b */ /* 0x000fe40003f54000 */
[----:B------:R-:W-:Y:S02]  /*0bd0*/  @P3 SEL R2, R5, 0x2, P1 ;  /* 0x0000000205023807 */ /* 0x000fe40000800000 */
[----:B------:R-:W-:-:S04]  /*0be0*/  @!P3 SEL R5, RZ, 0x1, !P2 ;  /* 0x00000001ff05b807 */ /* 0x000fc80005000000 */
[----:B------:R-:W-:-:S07]  /*0bf0*/  @!P3 PRMT R2, R5, 0x7610, R2 ;  /* 0x000076100502b816 */ /* 0x000fce0000000002 */
.L_x_810:
[----:B------:R-:W-:Y:S05]  /*0c00*/  BSYNC.RECONVERGENT B0 ;  /* 0x0000000000007941 */ /* 0x000fea0003800200 */
.L_x_807:
        /* <DEDUP_REMOVED lines=15> */
.L_x_814:
        /* <DEDUP_REMOVED lines=9> */
.L_x_813:
        /* <DEDUP_REMOVED lines=11> */
.L_x_816:
[----:B------:R-:W-:-:S13]  /*0e40*/  FSETP.GT.FTZ.AND P3, PT, R3, -0.61063289642333984375, PT ;  /* 0xbf1c52700300780b */ /* 0x000fda0003f74000 */
[----:B------:R-:W-:Y:S01]  /*0e50*/  @P3 IMAD.MOV.U32 R4, RZ, RZ, 0x3 ;  /* 0x00000003ff043424 */ /* 0x000fe200078e00ff */
[C---:B------:R-:W-:Y:S02]  /*0e60*/  @P3 FSETP.GT.FTZ.AND P1, PT, R3.reuse, -0.459995269775390625, PT ;  /* 0xbeeb84800300380b */ /* 0x040fe40003f34000 */
[----:B------:R-:W-:Y:S02]  /*0e70*/  @!P3 FSETP.GT.FTZ.AND P2, PT, R3, -0.84809643030166625977, PT ;  /* 0xbf591cd90300b80b */ /* 0x000fe40003f54000 */
[----:B------:R-:W-:Y:S02]  /*0e80*/  @P3 SEL R3, R4, 0x2, P1 ;  /* 0x0000000204033807 */ /* 0x000fe40000800000 */
[----:B------:R-:W-:-:S04]  /*0e90*/  @!P3 SEL R4, RZ, 0x1, !P2 ;  /* 0x00000001ff04b807 */ /* 0x000fc80005000000 */
[----:B------:R-:W-:-:S07]  /*0ea0*/  @!P3 PRMT R3, R4, 0x7610, R3 ;  /* 0x000076100403b816 */ /* 0x000fce0000000003 */
.L_x_815:
[----:B------:R-:W-:Y:S05]  /*0eb0*/  BSYNC.RECONVERGENT B0 ;  /* 0x0000000000007941 */ /* 0x000fea0003800200 */
.L_x_812:
        /* <DEDUP_REMOVED lines=26> */
.L_x_818:
        /* <DEDUP_REMOVED lines=10> */
.L_x_2004:


//--------------------- .text._Z18kQuantizeBlockwiseIfLi512ELi2ELi0ELi2EEvPfPT_S0_PhS0_ii --------------------------
	.section	.text._Z18kQuantizeBlockwiseIfLi512ELi2ELi0ELi2EEvPfPT_S0_PhS0_ii,"ax",@progbits
	.align	128
        .global         _Z18kQuantizeBlockwiseIfLi512ELi2ELi0ELi2EEvPfPT_S0_PhS0_ii
        .type           _Z18kQuantizeBlockwiseIfLi512ELi2ELi0ELi2EEvPfPT_S0_PhS0_ii,@function
        .size           _Z18kQuantizeBlockwiseIfLi512ELi2ELi0ELi2EEvPfPT_S0_PhS0_ii,(.L_x_2005 - _Z18kQuantizeBlockwiseIfLi512ELi2ELi0ELi2EEvPfPT_S0_PhS0_ii)
        .other          _Z18kQuantizeBlockwiseIfLi512ELi2ELi0ELi2EEvPfPT_S0_PhS0_ii,@"STO_CUDA_ENTRY STV_DEFAULT"
_Z18kQuantizeBlockwiseIfLi512ELi2ELi0ELi2EEvPfPT_S0_PhS0_ii:
.text._Z18kQuantizeBlockwiseIfLi512ELi2ELi0ELi2EEvPfPT_S0_PhS0_ii:
        /* <DEDUP_REMOVED lines=29> */
.L_x_833:
        /* <DEDUP_REMOVED lines=75> */
.L_x_820:
        /* <DEDUP_REMOVED lines=59> */
.L_x_822:
        /* <DEDUP_REMOVED lines=8> */
.L_x_821:
[----:B------:R-:W-:Y:S05]  /*0ab0*/  BSYNC.RECONVERGENT B0 ;  /* 0x0000000000007941 */ /* 0x000fea0003800200 */
.L_x_819:
        /* <DEDUP_REMOVED lines=17> */
.L_x_825:
        /* <DEDUP_REMOVED lines=9> */
.L_x_824:
        /* <DEDUP_REMOVED lines=11> */
.L_x_827:
[----:B------:R-:W-:-:S13]  /*0d10*/  FSETP.GT.FTZ.AND P3, PT, R14, -0.61063289642333984375, PT ;  /* 0xbf1c52700e00780b */ /* 0x000fda0003f74000 */
[----:B------:R-:W-:Y:S01]  /*0d20*/  @P3 IMAD.MOV.U32 R9, RZ, RZ, 0x3 ;  /* 0x00000003ff093424 */ /* 0x000fe200078e00ff */
[C---:B------:R-:W-:Y:S02]  /*0d30*/  @P3 FSETP.GT.FTZ.AND P1, PT, R14.reuse, -0.459995269775390625, PT ;  /* 0xbeeb84800e00380b */ /* 0x040fe40003f34000 */
[----:B------:R-:W-:Y:S02]  /*0d40*/  @!P3 FSETP.GT.FTZ.AND P2, PT, R14, -0.84809643030166625977, PT ;  /* 0xbf591cd90e00b80b */ /* 0x000fe40003f54000 */
[----:B------:R-:W-:Y:S02]  /*0d50*/  @P3 SEL R9, R9, 0x2, P1 ;  /* 0x0000000209093807 */ /* 0x000fe40000800000 */
[----:B------:R-:W-:-:S04]  /*0d60*/  @!P3 SEL R10, RZ, 0x1, !P2 ;  /* 0x00000001ff0ab807 */ /* 0x000fc80005000000 */
[----:B------:R-:W-:-:S07]  /*0d70*/  @!P3 PRMT R9, R10, 0x7610, R9 ;  /* 0x000076100a09b816 */ /* 0x000fce0000000009 */
.L_x_826:
[----:B------:R-:W-:Y:S05]  /*0d80*/  BSYNC.RECONVERGENT B0 ;  /* 0x0000000000007941 */ /* 0x000fea0003800200 */
.L_x_823:
        /* <DEDUP_REMOVED lines=15> */
.L_x_830:
        /* <DEDUP_REMOVED lines=9> */
.L_x_829:
        /* <DEDUP_REMOVED lines=11> */
.L_x_832:
[----:B------:R-:W-:-:S13]  /*0fc0*/  FSETP.GT.FTZ.AND P3, PT, R8, -0.61063289642333984375, PT ;  /* 0xbf1c52700800780b */ /* 0x000fda0003f74000 */
[----:B------:R-:W-:Y:S01]  /*0fd0*/  @P3 IMAD.MOV.U32 R10, RZ, RZ, 0x3 ;  /* 0x00000003ff0a3424 */ /* 0x000fe200078e00ff */
[C---:B------:R-:W-:Y:S02]  /*0fe0*/  @P3 FSETP.GT.FTZ.AND P1, PT, R8.reuse, -0.459995269775390625, PT ;  /* 0xbeeb84800800380b */ /* 0x040fe40003f34000 */
[----:B------:R-:W-:Y:S02]  /*0ff0*/  @!P3 FSETP.GT.FTZ.AND P2, PT, R8, -0.84809643030166625977, PT ;  /* 0xbf591cd90800b80b */ /* 0x000fe40003f54000 */
[----:B------:R-:W-:Y:S02]  /*1000*/  @P3 SEL R8, R10, 0x2, P1 ;  /* 0x000000020a083807 */ /* 0x000fe40000800000 */
[----:B------:R-:W-:-:S04]  /*1010*/  @!P3 SEL R10, RZ, 0x1, !P2 ;  /* 0x00000001ff0ab807 */ /* 0x000fc80005000000 */
[----:B------:R-:W-:-:S07]  /*1020*/  @!P3 PRMT R8, R10, 0x7610, R8 ;  /* 0x000076100a08b816 */ /* 0x000fce0000000008 */
.L_x_831:
[----:B------:R-:W-:Y:S05]  /*1030*/  BSYNC.RECONVERGENT B0 ;  /* 0x0000000000007941 */ /* 0x000fea0003800200 */
.L_x_828:
        /* <DEDUP_REMOVED lines=26> */
.L_x_834:
        /* <DEDUP_REMOVED lines=10> */
.L_x_2005:


//--------------------- .text._Z18kQuantizeBlockwiseIfLi1024ELi4ELi0ELi2EEvPfPT_S0_PhS0_ii --------------------------
	.section	.text._Z18kQuantizeBlockwiseIfLi1024ELi4ELi0ELi2EEvPfPT_S0_PhS0_ii,"ax",@progbits
	.align	128
        .global         _Z18kQuantizeBlockwiseIfLi1024ELi4ELi0ELi2EEvPfPT_S0_PhS0_ii
        .type           _Z18kQuantizeBlockwiseIfLi1024ELi4ELi0ELi2EEvPfPT_S0_PhS0_ii,@function
        .size           _Z18kQuantizeBlockwiseIfLi1024ELi4ELi0ELi2EEvPfPT_S0_PhS0_ii,(.L_x_2006 - _Z18kQuantizeBlockwiseIfLi1024ELi4ELi0ELi2EEvPfPT_S0_PhS0_ii)
        .other          _Z18kQuantizeBlockwiseIfLi1024ELi4ELi0ELi2EEvPfPT_S0_PhS0_ii,@"STO_CUDA_ENTRY STV_DEFAULT"
_Z18kQuantizeBlockwiseIfLi1024ELi4ELi0ELi2EEvPfPT_S0_PhS0_ii:
.text._Z18kQuantizeBlockwiseIfLi1024ELi4ELi0ELi2EEvPfPT_S0_PhS0_ii:
        /* <DEDUP_REMOVED lines=31> */
.L_x_859:
[----:B------:R-:W-:Y:S02]  /*01f0*/  IADD3 R24, PT, PT, -R0, UR9, RZ ;  /* 0x0000000900187c10 */ /* 0x000fe4000fffe1ff */
[----:B------:R-:W-:Y:S02]  /*0200*/  CS2R R14, SRZ ;  /* 0x00000000000e7805 */ /* 0x000fe4000001ff00 */
[C---:B------:R-:W-:Y:S02]  /*0210*/  IADD3 R9, P0, PT, R5.reuse, R0, RZ ;  /* 0x0000000005097210 */ /* 0x040fe40007f1e0ff */
[----:B------:R-:W-:Y:S02]  /*0220*/  CS2R R18, SRZ ;  /* 0x0000000000127805 */ /* 0x000fe4000001ff00 */
[----:B------:R-:W-:Y:S02]  /*0230*/  VIMNMX R20, PT, PT, R24, 0x400, PT ;  /* 0x0000040018147848 */ /* 0x000fe40003fe0100 */
[C---:B------:R-:W-:Y:S01]  /*0240*/  LOP3.LUT R11, R5.reuse, 0x20, RZ, 0xfc, !PT ;  /* 0x00000020050b7812 */ /* 0x040fe200078efcff */
[----:B------:R-:W-:Y:S01]  /*0250*/  IMAD.X R10, RZ, RZ, R3, P0 ;  /* 0x000000ffff0a7224 */ /* 0x000fe200000e0603 */
[-C--:B------:R-:W-:Y:S01]  /*0260*/  ISETP.GE.AND P0, PT, R5, R20.reuse, PT ;  /* 0x000000140500720c */ /* 0x080fe20003f06270 */
[----:B------:R-:W0:Y:S01]  /*0270*/  S2R R12, SR_LANEID ;  /* 0x00000000000c7919 */ /* 0x000e220000000000 */
[-C--:B------:R-:W-:Y:S01]  /*0280*/  ISETP.GE.AND P1, PT, R11, R20.reuse, PT ;  /* 0x000000140b00720c */ /* 0x080fe20003f26270 */
[----:B------:R-:W-:Y:S01]  /*0290*/  BAR.SYNC.DEFER_BLOCKING 0x0 ;  /* 0x0000000000007b1d */ /* 0x000fe20000010000 */
[----:B------:R-:W-:-:S02]  /*02a0*/  ISETP.GE.AND P2, PT, R7, R20, PT ;  /* 0x000000140700720c */ /* 0x000fc40003f46270 */
[----:B------:R-:W-:Y:S02]  /*02b0*/  ISETP.GE.AND P3, PT, R16, R20, PT ;  /* 0x000000141000720c */ /* 0x000fe40003f66270 */
[----:B------:R-:W-:-:S04]  /*02c0*/  LEA R8, P4, R9, UR12, 0x2 ;  /* 0x0000000c09087c11 */ /* 0x000fc8000f8810ff */
[----:B------:R-:W-:-:S05]  /*02d0*/  LEA.HI.X R9, R9, UR13, R10, 0x2, P4 ;  /* 0x0000000d09097c11 */ /* 0x000fca000a0f140a */
[----:B------:R-:W2:Y:S04]  /*02e0*/  @!P0 LDG.E.CONSTANT R14, desc[UR10][R8.64] ;  /* 0x0000000a080e8981 */ /* 0x000ea8000c1e9900 */
[----:B------:R-:W3:Y:S04]  /*02f0*/  @!P1 LDG.E.CONSTANT R15, desc[UR10][R8.64+0x80] ;  /* 0x0000800a080f9981 */ /* 0x000ee8000c1e9900 */
[----:B------:R-:W4:Y:S04]  /*0300*/  @!P2 LDG.E.CONSTANT R18, desc[UR10][R8.64+0x100] ;  /* 0x0001000a0812a981 */ /* 0x000f28000c1e9900 */
[----:B-1----:R1:W5:Y:S01]  /*0310*/  @!P3 LDG.E.CONSTANT R19, desc[UR10][R8.64+0x180] ;  /* 0x0001800a0813b981 */ /* 0x002362000c1e9900 */
[----:B------:R-:W1:Y:S01]  /*0320*/  S2UR UR7, SR_CgaCtaId ;  /* 0x00000000000779c3 */ /* 0x000e620000008800 */
[----:B------:R-:W-:Y:S01]  /*0330*/  UMOV UR6, 0x400 ;  /* 0x0000040000067882 */ /* 0x000fe20000000000 */
[--C-:B0-----:R-:W-:Y:S01]  /*0340*/  IMAD.IADD R10, R23, 0x1, R12.reuse ;  /* 0x00000001170a7824 */ /* 0x101fe200078e020c */
[----:B------:R-:W-:Y:S01]  /*0350*/  ISETP.GE.AND P0, PT, R24, 0x100, PT ;  /* 0x000001001800780c */ /* 0x000fe20003f06270 */
[----:B------:R-:W-:Y:S01]  /*0360*/  IMAD.IADD R21, R22, 0x1, R12 ;  /* 0x0000000116157824 */ /* 0x000fe200078e020c */
[----:B------:R-:W-:Y:S01]  /*0370*/  BSSY.RECONVERGENT B0, `(.L_x_835) ;  /* 0x0000080000007945 */ /* 0x000fe20003800200 */
[----:B-1----:R-:W-:-:S06]  /*0380*/  ULEA UR8, UR7, UR6, 0x18 ;  /* 0x0000000607087291 */ /* 0x002fcc000f8ec0ff */
[----:B------:R-:W-:Y:S02]  /*0390*/  LEA R25, R10, UR8, 0x2 ;  /* 0x000000080a197c11 */ /* 0x000fe4000f8e10ff */
[----:B------:R-:W-:-:S03]  /*03a0*/  LEA R8, R21, UR8, 0x4 ;  /* 0x0000000815087c11 */ /* 0x000fc6000f8e20ff */
[----:B--2---:R-:W-:Y:S04]  /*03b0*/  STS [R25], R14 ;  /* 0x0000000e19007388 */ /* 0x004fe80000000800 */
[----:B---3--:R-:W-:Y:S04]  /*03c0*/  STS [R25+0x80], R15 ;  /* 0x0000800f19007388 */ /* 0x008fe80000000800 */
[----:B----4-:R-:W-:Y:S04]  /*03d0*/  STS [R25+0x100], R18 ;  /* 0x0001001219007388 */ /* 0x010fe80000000800 */
[----:B-----5:R-:W-:Y:S01]  /*03e0*/  STS [R25+0x180], R19 ;  /* 0x0001801319007388 */ /* 0x020fe20000000800 */
[----:B------:R-:W-:-:S03]  /*03f0*/  NOP ;  /* 0x0000000000007918 */ /* 0x000fc60000000000 */
[----:B------:R-:W0:Y:S02]  /*0400*/  LDS.128 R8, [R8] ;  /* 0x0000000008087984 */ /* 0x000e240000000c00 */
[----:B0-----:R-:W-:-:S04]  /*0410*/  FMNMX3.FTZ R13, |R8|, -3.40282346638528859812e+38, |R9|, !PT ;  /* 0xff7fffff080d7876 */ /* 0x001fc80007810609 */
        /* <DEDUP_REMOVED lines=48> */
.L_x_836:
        /* <DEDUP_REMOVED lines=61> */
.L_x_838:
        /* <DEDUP_REMOVED lines=8> */
.L_x_837:
[----:B------:R-:W-:Y:S05]  /*0b70*/  BSYNC.RECONVERGENT B0 ;  /* 0x0000000000007941 */ /* 0x000fea0003800200 */
.L_x_835:
        /* <DEDUP_REMOVED lines=17> */
.L_x_841:
        /* <DEDUP_REMOVED lines=9> */
.L_x_840:
        /* <DEDUP_REMOVED lines=11> */
.L_x_843:
[----:B------:R-:W-:-:S13]  /*0dd0*/  FSETP.GT.FTZ.AND P3, PT, R8, -0.61063289642333984375, PT ;  /* 0xbf1c52700800780b */ /* 0x000fda0003f74000 */
[----:B0-----:R-:W-:Y:S01]  /*0de0*/  @P3 IMAD.MOV.U32 R13, RZ, RZ, 0x3 ;  /* 0x00000003ff0d3424 */ /* 0x001fe200078e00ff */
[C---:B------:R-:W-:Y:S02]  /*0df0*/  @P3 FSETP.GT.FTZ.AND P1, PT, R8.reuse, -0.459995269775390625, PT ;  /* 0xbeeb84800800380b */ /* 0x040fe40003f34000 */
[----:B------:R-:W-:Y:S02]  /*0e00*/  @!P3 FSETP.GT.FTZ.AND P2, PT, R8, -0.84809643030166625977, PT ;  /* 0xbf591cd90800b80b */ /* 0x000fe40003f54000 */
[----:B------:R-:W-:Y:S02]  /*0e10*/  @P3 SEL R8, R13, 0x2, P1 ;  /* 0x000000020d083807 */ /* 0x000fe40000800000 */
[----:B------:R-:W-:-:S04]  /*0e20*/  @!P3 SEL R13, RZ, 0x1, !P2 ;  /* 0x00000001ff0db807 */ /* 0x000fc80005000000 */
[----:B------:R-:W-:-:S07]  /*0e30*/  @!P3 PRMT R8, R13, 0x7610, R8 ;  /* 0x000076100d08b816 */ /* 0x000fce0000000008 */
.L_x_842:
[----:B------:R-:W-:Y:S05]  /*0e40*/  BSYNC.RECONVERGENT B0 ;  /* 0x0000000000007941 */ /* 0x000fea0003800200 */
.L_x_839:
        /* <DEDUP_REMOVED lines=15> */
.L_x_846:
        /* <DEDUP_REMOVED lines=9> */
.L_x_845:
        /* <DEDUP_REMOVED lines=11> */
.L_x_848:
[----:B------:R-:W-:-:S13]  /*1080*/  FSETP.GT.FTZ.AND P3, PT, R9, -0.61063289642333984375, PT ;  /* 0xbf1c52700900780b */ /* 0x000fda0003f74000 */
[----:B------:R-:W-:Y:S01]  /*1090*/  @P3 IMAD.MOV.U32 R13, RZ, RZ, 0x3 ;  /* 0x00000003ff0d3424 */ /* 0x000fe200078e00ff */
[C---:B------:R-:W-:Y:S02]  /*10a0*/  @P3 FSETP.GT.FTZ.AND P1, PT, R9.reuse, -0.459995269775390625, PT ;  /* 0xbeeb84800900380b */ /* 0x040fe40003f34000 */
[----:B------:R-:W-:Y:S02]  /*10b0*/  @!P3 FSETP.GT.FTZ.AND P2, PT, R9, -0.84809643030166625977, PT ;  /* 0xbf591cd90900b80b */ /* 0x000fe40003f54000 */
[----:B------:R-:W-:Y:S02]  /*10c0*/  @P3 SEL R9, R13, 0x2, P1 ;  /* 0x000000020d093807 */ /* 0x000fe40000800000 */
[----:B------:R-:W-:-:S04]  /*10d0*/  @!P3 SEL R13, RZ, 0x1, !P2 ;  /* 0x00000001ff0db807 */ /* 0x000fc80005000000 */
[----:B------:R-:W-:-:S07]  /*10e0*/  @!P3 PRMT R9, R13, 0x7610, R9 ;  /* 0x000076100d09b816 */ /* 0x000fce0000000009 */
.L_x_847:
[----:B------:R-:W-:Y:S05]  /*10f0*/  BSYNC.RECONVERGENT B0 ;  /* 0x0000000000007941 */ /* 0x000fea0003800200 */
.L_x_844:
        /* <DEDUP_REMOVED lines=9> */
[C---:B------:R-:W-:Y:S02]  /*1190*/  @!P1 FSETP.GT.FTZ.AND P2, PT, R10.reuse, -0.84809643030166625977, PT ;  /* 0xbf591cd90a00980b */ /* 0x040fe40003f54000 */
[----:B------:R-:W-:Y:S01]  /*11a0*/  @P1 FSETP.GT.FTZ.AND P3, PT, R10, -0.459995269775390625, PT ;  /* 0xbeeb84800a00180b */ /* 0x000fe20003f74000 */
[----:B------:R-:W-:Y:S01]  /*11b0*/  @P1 IMAD.MOV.U32 R10, RZ, RZ, 0x3 ;  /* 0x00000003ff0a1424 */ /* 0x000fe200078e00ff */
[----:B------:R-:W-:-:S04]  /*11c0*/  @!P1 SEL R9, RZ, 0x1, !P2 ;  /* 0x00000001ff099807 */ /* 0x000fc80005000000 */
[----:B------:R-:W-:-:S04]  /*11d0*/  @P1 SEL R10, R10, 0x2, P3 ;  /* 0x000000020a0a1807 */ /* 0x000fc80001800000 */
[----:B------:R-:W-:Y:S01]  /*11e0*/  @P1 PRMT R9, R10, 0x7610, R9 ;  /* 0x000076100a091816 */ /* 0x000fe20000000009 */
[----:B------:R-:W-:Y:S06]  /*11f0*/  BRA `(.L_x_852) ;  /* 0x0000000000707947 */ /* 0x000fec0003800000 */
.L_x_851:
[----:B------:R-:W-:-:S13]  /*1200*/  FSETP.GT.FTZ.AND P1, PT, R10, -0.13791173696517944336, PT ;  /* 0xbe0d38bc0a00780b */ /* 0x000fda0003f34000 */
[C---:B------:R-:W-:Y:S01]  /*1210*/  @!P1 FSETP.GT.FTZ.AND P2, PT, R10.reuse, -0.23460739850997924805, PT ;  /* 0xbe703cec0a00980b */ /* 0x040fe20003f54000 */
[----:B------:R-:W-:Y:S01]  /*1220*/  @!P1 IMAD.MOV.U32 R9, RZ, RZ, 0x5 ;  /* 0x00000005ff099424 */ /* 0x000fe200078e00ff */
[----:B------:R-:W-:Y:S01]  /*1230*/  @P1 FSETP.GT.FTZ.AND P3, PT, R10, -0.045525018125772476196, PT ;  /* 0xbd3a78710a00180b */ /* 0x000fe20003f74000 */
[----:B------:R-:W-:-:S03]  /*1240*/  @P1 IMAD.MOV.U32 R10, RZ, RZ, 0x7 ;  /* 0x00000007ff0a1424 */ /* 0x000fc600078e00ff */
[----:B------:R-:W-:Y:S02]  /*1250*/  @!P1 SEL R9, R9, 0x4, P2 ;  /* 0x0000000409099807 */ /* 0x000fe40001000000 */
[----:B------:R-:W-:-:S04]  /*1260*/  @P1 SEL R10, R10, 0x6, P3 ;  /* 0x000000060a0a1807 */ /* 0x000fc80001800000 */
[----:B------:R-:W-:Y:S01]  /*1270*/  @P1 PRMT R9, R10, 0x7610, R9 ;  /* 0x000076100a091816 */ /* 0x000fe20000000009 */
[----:B------:R-:W-:Y:S06]  /*1280*/  BRA `(.L_x_852) ;  /* 0x00000000004c7947 */ /* 0x000fec0003800000 */
.L_x_850:
[----:B------:R-:W-:-:S13]  /*1290*/  FSETP.GT.FTZ.AND P1, PT, R10, 0.38931253552436828613, PT ;  /* 0x3ec753f90a00780b */ /* 0x000fda0003f34000 */
[----:B------:R-:W-:Y:S05]  /*12a0*/  @P1 BRA `(.L_x_853) ;  /* 0x0000000000241947 */ /* 0x000fea0003800000 */
[----:B------:R-:W-:-:S13]  /*12b0*/  FSETP.GT.FTZ.AND P1, PT, R10, 0.20352125167846679688, PT ;  /* 0x3e5067e00a00780b */ /* 0x000fda0003f34000 */
[C---:B------:R-:W-:Y:S01]  /*12c0*/  @!P1 FSETP.GT.FTZ.AND P2, PT, R10.reuse, 0.12025525420904159546, PT ;  /* 0x3df648630a00980b */ /* 0x040fe20003f54000 */
[----:B------:R-:W-:Y:S01]  /*12d0*/  @!P1 IMAD.MOV.U32 R9, RZ, RZ, 0x9 ;  /* 0x00000009ff099424 */ /* 0x000fe200078e00ff */
[----:B------:R-:W-:Y:S01]  /*12e0*/  @P1 FSETP.GT.FTZ.AND P3, PT, R10, 0.29201376438140869141, PT ;  /* 0x3e9582d40a00180b */ /* 0x000fe20003f74000 */
[----:B------:R-:W-:-:S03]  /*12f0*/  @P1 IMAD.MOV.U32 R10, RZ, RZ, 0xb ;  /* 0x0000000bff0a1424 */ /* 0x000fc600078e00ff */
[----:B------:R-:W-:Y:S02]  /*1300*/  @!P1 SEL R9, R9, 0x8, P2 ;  /* 0x0000000809099807 */ /* 0x000fe40001000000 */
[----:B------:R-:W-:-:S04]  /*1310*/  @P1 SEL R10, R10, 0xa, P3 ;  /* 0x0000000a0a0a1807 */ /* 0x000fc80001800000 */
[----:B------:R-:W-:Y:S01]  /*1320*/  @P1 PRMT R9, R10, 0x7610, R9 ;  /* 0x000076100a091816 */ /* 0x000fe20000000009 */
[----:B------:R-:W-:Y:S06]  /*1330*/  BRA `(.L_x_852) ;  /* 0x0000000000207947 */ /* 0x000fec0003800000 */
.L_x_853:
[----:B------:R-:W-:-:S13]  /*1340*/  FSETP.GT.FTZ.AND P1, PT, R10, 0.64278692007064819336, PT ;  /* 0x3f248daf0a00780b */ /* 0x000fda0003f34000 */
[C---:B------:R-:W-:Y:S01]  /*1350*/  @!P1 FSETP.GT.FTZ.AND P2, PT, R10.reuse, 0.50166338682174682617, PT ;  /* 0x3f006d030a00980b */ /* 0x040fe20003f54000 */
[----:B------:R-:W-:Y:S01]  /*1360*/  @!P1 IMAD.MOV.U32 R9, RZ, RZ, 0xd ;  /* 0x0000000dff099424 */ /* 0x000fe200078e00ff */
[----:B------:R-:W-:Y:S01]  /*1370*/  @P1 FSETP.GT.FTZ.AND P3, PT, R10, 0.86147838830947875977, PT ;  /* 0x3f5c89d90a00180b */ /* 0x000fe20003f74000 */
[----:B------:R-:W-:-:S03]  /*1380*/  @P1 IMAD.MOV.U32 R10, RZ, RZ, 0xf ;  /* 0x0000000fff0a1424 */ /* 0x000fc600078e00ff */
[----:B------:R-:W-:Y:S02]  /*1390*/  @!P1 SEL R9, R9, 0xc, P2 ;  /* 0x0000000c09099807 */ /* 0x000fe40001000000 */
[----:B------:R-:W-:-:S04]  /*13a0*/  @P1 SEL R10, R10, 0xe, P3 ;  /* 0x0000000e0a0a1807 */ /* 0x000fc80001800000 */
[----:B------:R-:W-:-:S07]  /*13b0*/  @P1 PRMT R9, R10, 0x7610, R9 ;  /* 0x000076100a091816 */ /* 0x000fce0000000009 */
.L_x_852:
[----:B------:R-:W-:Y:S05]  /*13c0*/  BSYNC.RECONVERGENT B0 ;  /* 0x0000000000007941 */ /* 0x000fea0003800200 */
.L_x_849:
[----:B------:R-:W-:Y:S01]  /*13d0*/  FMUL.FTZ R11, R11, R12 ;  /* 0x0000000c0b0b7220 */ /* 0x000fe20000410000 */
[----:B------:R-:W-:Y:S04]  /*13e0*/  BSSY.RECONVERGENT B0, `(.L_x_854) ;  /* 0x0000029000007945 */ /* 0x000fe80003800200 */
[----:B------:R-:W-:-:S13]  /*13f0*/  FSETP.GT.FTZ.AND P1, PT, R11, 0.039790149778127670288, PT ;  /* 0x3d22faff0b00780b */ /* 0x000fda0003f34000 */
        /* <DEDUP_REMOVED lines=11> */
.L_x_856:
        /* <DEDUP_REMOVED lines=9> */
.L_x_855:
        /* <DEDUP_REMOVED lines=11> */
.L_x_858:
        /* <DEDUP_REMOVED lines=8> */
.L_x_857:
[----:B------:R-:W-:Y:S05]  /*1670*/  BSYNC.RECONVERGENT B0 ;  /* 0x0000000000007941 */ /* 0x000fea0003800200 */
.L_x_854:
        /* <DEDUP_REMOVED lines=34> */
.L_x_860:
        /* <DEDUP_REMOVED lines=14> */
.L_x_2006:


//--------------------- .text._Z18kQuantizeBlockwiseIfLi2048ELi4ELi0ELi2EEvPfPT_S0_PhS0_ii --------------------------
	.section	.text._Z18kQuantizeBlockwiseIfLi2048ELi4ELi0ELi2EEvPfPT_S0_PhS0_ii,"ax",@progbits
	.align	128
        .global         _Z18kQuantizeBlockwiseIfLi2048ELi4ELi0ELi2EEvPfPT_S0_PhS0_ii
        .type           _Z18kQuantizeBlockwiseIfLi2048ELi4ELi0ELi2EEvPfPT_S0_PhS0_ii,@function
        .size           _Z18kQuantizeBlockwiseIfLi2048ELi4ELi0ELi2EEvPfPT_S0_PhS0_ii,(.L_x_2007 - _Z18kQuantizeBlockwiseIfLi2048ELi4ELi0ELi2EEvPfPT_S0_PhS0_ii)
        .other          _Z18kQuantizeBlockwiseIfLi2048ELi4ELi0ELi2EEvPfPT_S0_PhS0_ii,@"STO_CUDA_ENTRY STV_DEFAULT"
_Z18kQuantizeBlockwiseIfLi2048ELi4ELi0ELi2EEvPfPT_S0_PhS0_ii:
.text._Z18kQuantizeBlockwiseIfLi2048ELi4ELi0ELi2EEvPfPT_S0_PhS0_ii:
        /* <DEDUP_REMOVED lines=31> */
.L_x_885:
        /* <DEDUP_REMOVED lines=100> */
.L_x_862:
        /* <DEDUP_REMOVED lines=85> */
.L_x_864:
        /* <DEDUP_REMOVED lines=8> */
.L_x_863:
[----:B------:R-:W-:Y:S05]  /*0e00*/  BSYNC.RECONVERGENT B0 ;  /* 0x0000000000007941 */ /* 0x000fea0003800200 */
.L_x_861:
        /* <DEDUP_REMOVED lines=17> */
.L_x_867:
        /* <DEDUP_REMOVED lines=9> */
.L_x_866:
        /* <DEDUP_REMOVED lines=11> */
.L_x_869:
[----:B------:R-:W-:-:S13]  /*1060*/  FSETP.GT.FTZ.AND P3, PT, R4, -0.61063289642333984375, PT ;  /* 0xbf1c52700400780b */ /* 0x000fda0003f74000 */
[----:B0-----:R-:W-:Y:S01]  /*1070*/  @P3 IMAD.MOV.U32 R9, RZ, RZ, 0x3 ;  /* 0x00000003ff093424 */ /* 0x001fe200078e00ff */
[C---:B------:R-:W-:Y:S02]  /*1080*/  @P3 FSETP.GT.FTZ.AND P1, PT, R4.reuse, -0.459995269775390625, PT ;  /* 0xbeeb84800400380b */ /* 0x040fe40003f34000 */
[----:B------:R-:W-:Y:S02]  /*1090*/  @!P3 FSETP.GT.FTZ.AND P2, PT, R4, -0.84809643030166625977, PT ;  /* 0xbf591cd90400b80b */ /* 0x000fe40003f54000 */
[----:B------:R-:W-:Y:S02]  /*10a0*/  @P3 SEL R4, R9, 0x2, P1 ;  /* 0x0000000209043807 */ /* 0x000fe40000800000 */
[----:B------:R-:W-:-:S04]  /*10b0*/  @!P3 SEL R9, RZ, 0x1, !P2 ;  /* 0x00000001ff09b807 */ /* 0x000fc80005000000 */
[----:B------:R-:W-:-:S07]  /*10c0*/  @!P3 PRMT R4, R9, 0x7610, R4 ;  /* 0x000076100904b816 */ /* 0x000fce0000000004 */
.L_x_868:
[----:B------:R-:W-:Y:S05]  /*10d0*/  BSYNC.RECONVERGENT B0 ;  /* 0x0000000000007941 */ /* 0x000fea0003800200 */
.L_x_865:
        /* <DEDUP_REMOVED lines=15> */
.L_x_872:
        /* <DEDUP_REMOVED lines=9> */
.L_x_871:
        /* <DEDUP_REMOVED lines=11> */
.L_x_874:
[----:B------:R-:W-:-:S13]  /*1310*/  FSETP.GT.FTZ.AND P3, PT, R5, -0.61063289642333984375, PT ;  /* 0xbf1c52700500780b */ /* 0x000fda0003f74000 */
[----:B------:R-:W-:Y:S01]  /*1320*/  @P3 IMAD.MOV.U32 R9, RZ, RZ, 0x3 ;  /* 0x00000003ff093424 */ /* 0x000fe200078e00ff */
[C---:B------:R-:W-:Y:S02]  /*1330*/  @P3 FSETP.GT.FTZ.AND P1, PT, R5.reuse, -0.459995269775390625, PT ;  /* 0xbeeb84800500380b */ /* 0x040fe40003f34000 */
[----:B------:R-:W-:Y:S02]  /*1340*/  @!P3 FSETP.GT.FTZ.AND P2, PT, R5, -0.84809643030166625977, PT ;  /* 0xbf591cd90500b80b */ /* 0x000fe40003f54000 */
[----:B------:R-:W-:Y:S02]  /*1350*/  @P3 SEL R5, R9, 0x2, P1 ;  /* 0x0000000209053807 */ /* 0x000fe40000800000 */
[----:B------:R-:W-:-:S04]  /*1360*/  @!P3 SEL R9, RZ, 0x1, !P2 ;  /* 0x00000001ff09b807 */ /* 0x000fc80005000000 */
[----:B------:R-:W-:-:S07]  /*1370*/  @!P3 PRMT R5, R9, 0x7610, R5 ;  /* 0x000076100905b816 */ /* 0x000fce0000000005 */
.L_x_873:
[----:B------:R-:W-:Y:S05]  /*1380*/  BSYNC.RECONVERGENT B0 ;  /* 0x0000000000007941 */ /* 0x000fea0003800200 */
.L_x_870:
        /* <DEDUP_REMOVED lines=16> */
.L_x_877:
        /* <DEDUP_REMOVED lines=9> */
.L_x_876:
        /* <DEDUP_REMOVED lines=11> */
.L_x_879:
        /* <DEDUP_REMOVED lines=8> */
.L_x_878:
[----:B------:R-:W-:Y:S05]  /*1650*/  BSYNC.RECONVERGENT B0 ;  /* 0x0000000000007941 */ /* 0x000fea0003800200 */
.L_x_875:
        /* <DEDUP_REMOVED lines=14> */
.L_x_882:
        /* <DEDUP_REMOVED lines=9> */
.L_x_881:
        /* <DEDUP_REMOVED lines=11> */
.L_x_884:
        /* <DEDUP_REMOVED lines=8> */
.L_x_883:
[----:B------:R-:W-:Y:S05]  /*1900*/  BSYNC.RECONVERGENT B0 ;  /* 0x0000000000007941 */ /* 0x000fea0003800200 */
.L_x_880:
        /* <DEDUP_REMOVED lines=13> */
[----:B------:R-:W-:Y:S02]  /*19e0*/  @P0 SHF.R.S32.HI R6, RZ, 0x1, R6 ;  /* 0x00000001ff060819 */ /* 0x000fe40000011406 */
[----:B------:R-:W-:Y:S01]  /*19f0*/  IADD3 R4, P2, P3, R13, UR14, R20 ;  /* 0x0000000e0d047c10 */ /* 0x000fe2000fb5e014 */
        /* <DEDUP_REMOVED lines=19> */
.L_x_886:
        /* <DEDUP_REMOVED lines=13> */
.L_x_2007:


//--------------------- .text._Z18kQuantizeBlockwiseIfLi4096ELi4ELi0ELi2EEvPfPT_S0_PhS0_ii --------------------------
	.section	.text._Z18kQuantizeBlockwiseIfLi4096ELi4ELi0ELi2EEvPfPT_S0_PhS0_ii,"ax",@progbits
	.align	128
        .global         _Z18kQuantizeBlockwiseIfLi4096ELi4ELi0ELi2EEvPfPT_S0_PhS0_ii
        .type           _Z18kQuantizeBlockwiseIfLi4096ELi4ELi0ELi2EEvPfPT_S0_PhS0_ii,@function
        .size           _Z18kQuantizeBlockwiseIfLi4096ELi4ELi0ELi2EEvPfPT_S0_PhS0_ii,(.L_x_2008 - _Z18kQuantizeBlockwiseIfLi4096ELi4ELi0ELi2EEvPfPT_S0_PhS0_ii)
        .other          _Z18kQuantizeBlockwiseIfLi4096ELi4ELi0ELi2EEvPfPT_S0_PhS0_ii,@"STO_CUDA_ENTRY STV_DEFAULT"
_Z18kQuantizeBlockwiseIfLi4096ELi4ELi0ELi2EEvPfPT_S0_PhS0_ii:
.text._Z18kQuantizeBlockwiseIfLi4096ELi4ELi0ELi2EEvPfPT_S0_PhS0_ii:
        /* <DEDUP_REMOVED lines=31> */
.L_x_911:
        /* <DEDUP_REMOVED lines=136> */
.L_x_888:
        /* <DEDUP_REMOVED lines=137> */
.L_x_890:
        /* <DEDUP_REMOVED lines=8> */
.L_x_889:
[----:B------:R-:W-:Y:S05]  /*1380*/  BSYNC.RECONVERGENT B0 ;  /* 0x0000000000007941 */ /* 0x000fea0003800200 */
.L_x_887:
        /* <DEDUP_REMOVED lines=17> */
.L_x_893:
        /* <DEDUP_REMOVED lines=9> */
.L_x_892:
        /* <DEDUP_REMOVED lines=11> */
.L_x_895:
[----:B------:R-:W-:-:S13]  /*15e0*/  FSETP.GT.FTZ.AND P3, PT, R4, -0.61063289642333984375, PT ;  /* 0xbf1c52700400780b */ /* 0x000fda0003f74000 */
[----:B0-----:R-:W-:Y:S01]  /*15f0*/  @P3 IMAD.MOV.U32 R9, RZ, RZ, 0x3 ;  /* 0x00000003ff093424 */ /* 0x001fe200078e00ff */
[C---:B------:R-:W-:Y:S02]  /*1600*/  @P3 FSETP.GT.FTZ.AND P1, PT, R4.reuse, -0.459995269775390625, PT ;  /* 0xbeeb84800400380b */ /* 0x040fe40003f34000 */
[----:B------:R-:W-:Y:S02]  /*1610*/  @!P3 FSETP.GT.FTZ.AND P2, PT, R4, -0.84809643030166625977, PT ;  /* 0xbf591cd90400b80b */ /* 0x000fe40003f54000 */
[----:B------:R-:W-:Y:S02]  /*1620*/  @P3 SEL R4, R9, 0x2, P1 ;  /* 0x0000000209043807 */ /* 0x000fe40000800000 */
[----:B------:R-:W-:-:S04]  /*1630*/  @!P3 SEL R9, RZ, 0x1, !P2 ;  /* 0x00000001ff09b807 */ /* 0x000fc80005000000 */
[----:B------:R-:W-:-:S07]  /*1640*/  @!P3 PRMT R4, R9, 0x7610, R4 ;  /* 0x000076100904b816 */ /* 0x000fce0000000004 */
.L_x_894:
[----:B------:R-:W-:Y:S05]  /*1650*/  BSYNC.RECONVERGENT B0 ;  /* 0x0000000000007941 */ /* 0x000fea0003800200 */
.L_x_891:
        /* <DEDUP_REMOVED lines=15> */
.L_x_898:
        /* <DEDUP_REMOVED lines=9> */
.L_x_897:
        /* <DEDUP_REMOVED lines=11> */
.L_x_900:
[----:B------:R-:W-:-:S13]  /*1890*/  FSETP.GT.FTZ.AND P3, PT, R5, -0.61063289642333984375, PT ;  /* 0xbf1c52700500780b */ /* 0x000fda0003f74000 */
[----:B------:R-:W-:Y:S01]  /*18a0*/  @P3 IMAD.MOV.U32 R9, RZ, RZ, 0x3 ;  /* 0x00000003ff093424 */ /* 0x000fe200078e00ff */
[C---:B------:R-:W-:Y:S02]  /*18b0*/  @P3 FSETP.GT.FTZ.AND P1, PT, R5.reuse, -0.459995269775390625, PT ;  /* 0xbeeb84800500380b */ /* 0x040fe40003f34000 */
[----:B------:R-:W-:Y:S02]  /*18c0*/  @!P3 FSETP.GT.FTZ.AND P2, PT, R5, -0.84809643030166625977, PT ;  /* 0xbf591cd90500b80b */ /* 0x000fe40003f54000 */
[----:B------:R-:W-:Y:S02]  /*18d0*/  @P3 SEL R5, R9, 0x2, P1 ;  /* 0x0000000209053807 */ /* 0x000fe40000800000 */
[----:B------:R-:W-:-:S04]  /*18e0*/  @!P3 SEL R9, RZ, 0x1, !P2 ;  /* 0x00000001ff09b807 */ /* 0x000fc80005000000 */
[----:B------:R-:W-:-:S07]  /*18f0*/  @!P3 PRMT R5, R9, 0x7610, R5 ;  /* 0x000076100905b816 */ /* 0x000fce0000000005 */
.L_x_899:
[----:B------:R-:W-:Y:S05]  /*1900*/  BSYNC.RECONVERGENT B0 ;  /* 0x0000000000007941 */ /* 0x000fea0003800200 */
.L_x_896:
        /* <DEDUP_REMOVED lines=16> */
.L_x_903:
        /* <DEDUP_REMOVED lines=9> */
.L_x_902:
        /* <DEDUP_REMOVED lines=11> */
.L_x_905:
        /* <DEDUP_REMOVED lines=8> */
.L_x_904:
[----:B------:R-:W-:Y:S05]  /*1bd0*/  BSYNC.RECONVERGENT B0 ;  /* 0x0000000000007941 */ /* 0x000fea0003800200 */
.L_x_901:
        /* <DEDUP_REMOVED lines=14> */
.L_x_908:
        /* <DEDUP_REMOVED lines=9> */
.L_x_907:
        /* <DEDUP_REMOVED lines=11> */
.L_x_910:
        /* <DEDUP_REMOVED lines=8> */
.L_x_909:
[----:B------:R-:W-:Y:S05]  /*1e80*/  BSYNC.RECONVERGENT B0 ;  /* 0x0000000000007941 */ /* 0x000fea0003800200 */
.L_x_906:
        /* <DEDUP_REMOVED lines=34> */
.L_x_912:
        /* <DEDUP_REMOVED lines=13> */
.L_x_2008:


//--------------------- .text._Z18kQuantizeBlockwiseIfLi64ELi2ELi0ELi1EEvPfPT_S0_PhS0_ii --------------------------
	.section	.text._Z18kQuantizeBlockwiseIfLi64ELi2ELi0ELi1EEvPfPT_S0_PhS0_ii,"ax",@progbits
	.align	128
        .global         _Z18kQuantizeBlockwiseIfLi64ELi2ELi0ELi1EEvPfPT_S0_PhS0_ii
        .type           _Z18kQuantizeBlockwiseIfLi64ELi2ELi0ELi1EEvPfPT_S0_PhS0_ii,@function
        .size           _Z18kQuantizeBlockwiseIfLi64ELi2ELi0ELi1EEvPfPT_S0_PhS0_ii,(.L_x_2009 - _Z18kQuantizeBlockwiseIfLi64ELi2ELi0ELi1EEvPfPT_S0_PhS0_ii)
        .other          _Z18kQuantizeBlockwiseIfLi64ELi2ELi0ELi1EEvPfPT_S0_PhS0_ii,@"STO_CUDA_ENTRY STV_DEFAULT"
_Z18kQuantizeBlockwiseIfLi64ELi2ELi0ELi1EEvPfPT_S0_PhS0_ii:
.text._Z18kQuantizeBlockwiseIfLi64ELi2ELi0ELi1EEvPfPT_S0_PhS0_ii:
        /* <DEDUP_REMOVED lines=21> */
.L_x_925:
        /* <DEDUP_REMOVED lines=50> */
.L_x_913:
        /* <DEDUP_REMOVED lines=27> */
.L_x_914:
        /* <DEDUP_REMOVED lines=23> */
.L_x_917:
[----:B------:R-:W-:-:S13]  /*0790*/  FSETP.GT.FTZ.AND P1, PT, |R2|, 0.4166666865348815918, PT ;  /* 0x3ed555560200780b */ /* 0x000fda0003f34200 */
[C---:B------:R-:W-:Y:S02]  /*07a0*/  @P1 VIADD R2, R16.reuse, 0x5 ;  /* 0x0000000510021836 */ /* 0x040fe40000000000 */
[----:B------:R-:W-:-:S05]  /*07b0*/  @!P1 VIADD R16, R16, 0x4 ;  /* 0x0000000410109836 */ /* 0x000fca0000000000 */
[----:B------:R-:W-:Y:S01]  /*07c0*/  @!P1 PRMT R2, R16, 0x7610, R2 ;  /* 0x0000761010029816 */ /* 0x000fe20000000002 */
[----:B------:R-:W-:Y:S06]  /*07d0*/  BRA `(.L_x_918) ;  /* 0x0000000000287947 */ /* 0x000fec0003800000 */
.L_x_916:
[----:B------:R-:W-:-:S13]  /*07e0*/  FSETP.GT.FTZ.AND P1, PT, |R2|, 0.0859375, PT ;  /* 0x3db000000200780b */ /* 0x000fda0003f34200 */
[----:B------:R-:W-:Y:S05]  /*07f0*/  @!P1 BRA `(.L_x_919) ;  /* 0x0000000000149947 */ /* 0x000fea0003800000 */
[----:B------:R-:W-:-:S13]  /*0800*/  FSETP.GT.FTZ.AND P1, PT, |R2|, 0.20833332836627960205, PT ;  /* 0x3e5555550200780b */ /* 0x000fda0003f34200 */
[C---:B------:R-:W-:Y:S02]  /*0810*/  @P1 VIADD R2, R16.reuse, 0x7 ;  /* 0x0000000710021836 */ /* 0x040fe40000000000 */
[----:B------:R-:W-:-:S05]  /*0820*/  @!P1 VIADD R16, R16, 0x6 ;  /* 0x0000000610109836 */ /* 0x000fca0000000000 */
[----:B------:R-:W-:Y:S01]  /*0830*/  @!P1 PRMT R2, R16, 0x7610, R2 ;  /* 0x0000761010029816 */ /* 0x000fe20000000002 */
[----:B------:R-:W-:Y:S06]  /*0840*/  BRA `(.L_x_918) ;  /* 0x00000000000c7947 */ /* 0x000fec0003800000 */
.L_x_919:
[----:B------:R-:W-:-:S13]  /*0850*/  FSETP.GT.FTZ.AND P1, PT, |R2|, 0.0026041700039058923721, PT ;  /* 0x3b2aaab90200780b */ /* 0x000fda0003f34200 */
[----:B------:R-:W-:-:S05]  /*0860*/  @P1 VIADD R2, R16, 0x1 ;  /* 0x0000000110021836 */ /* 0x000fca0000000000 */
[----:B------:R-:W-:-:S07]  /*0870*/  @!P1 PRMT R2, R16, 0x7610, R2 ;  /* 0x0000761010029816 */ /* 0x000fce0000000002 */
.L_x_918:
[----:B------:R-:W-:Y:S05]  /*0880*/  BSYNC.RECONVERGENT B0 ;  /* 0x0000000000007941 */ /* 0x000fea0003800200 */
.L_x_915:
        /* <DEDUP_REMOVED lines=13> */
.L_x_922:
[----:B------:R-:W-:-:S13]  /*0960*/  FSETP.GT.FTZ.AND P1, PT, |R3|, 0.4166666865348815918, PT ;  /* 0x3ed555560300780b */ /* 0x000fda0003f34200 */
[C---:B------:R-:W-:Y:S02]  /*0970*/  @P1 VIADD R3, R11.reuse, 0x5 ;  /* 0x000000050b031836 */ /* 0x040fe40000000000 */
[----:B------:R-:W-:-:S05]  /*0980*/  @!P1 VIADD R11, R11, 0x4 ;  /* 0x000000040b0b9836 */ /* 0x000fca0000000000 */
[----:B------:R-:W-:Y:S01]  /*0990*/  @!P1 PRMT R3, R11, 0x7610, R3 ;  /* 0x000076100b039816 */ /* 0x000fe20000000003 */
[----:B------:R-:W-:Y:S06]  /*09a0*/  BRA `(.L_x_923) ;  /* 0x0000000000287947 */ /* 0x000fec0003800000 */
.L_x_921:
[----:B------:R-:W-:-:S13]  /*09b0*/  FSETP.GT.FTZ.AND P1, PT, |R3|, 0.0859375, PT ;  /* 0x3db000000300780b */ /* 0x000fda0003f34200 */
[----:B------:R-:W-:Y:S05]  /*09c0*/  @!P1 BRA `(.L_x_924) ;  /* 0x0000000000149947 */ /* 0x000fea0003800000 */
[----:B------:R-:W-:-:S13]  /*09d0*/  FSETP.GT.FTZ.AND P1, PT, |R3|, 0.20833332836627960205, PT ;  /* 0x3e5555550300780b */ /* 0x000fda0003f34200 */
[C---:B------:R-:W-:Y:S02]  /*09e0*/  @P1 VIADD R3, R11.reuse, 0x7 ;  /* 0x000000070b031836 */ /* 0x040fe40000000000 */
[----:B------:R-:W-:-:S05]  /*09f0*/  @!P1 VIADD R11, R11, 0x6 ;  /* 0x000000060b0b9836 */ /* 0x000fca0000000000 */
[----:B------:R-:W-:Y:S01]  /*0a00*/  @!P1 PRMT R3, R11, 0x7610, R3 ;  /* 0x000076100b039816 */ /* 0x000fe20000000003 */
[----:B------:R-:W-:Y:S06]  /*0a10*/  BRA `(.L_x_923) ;  /* 0x00000000000c7947 */ /* 0x000fec0003800000 */
.L_x_924:
[----:B------:R-:W-:-:S13]  /*0a20*/  FSETP.GT.FTZ.AND P1, PT, |R3|, 0.0026041700039058923721, PT ;  /* 0x3b2aaab90300780b */ /* 0x000fda0003f34200 */
[----:B------:R-:W-:-:S05]  /*0a30*/  @P1 VIADD R3, R11, 0x1 ;  /* 0x000000010b031836 */ /* 0x000fca0000000000 */
[----:B------:R-:W-:-:S07]  /*0a40*/  @!P1 PRMT R3, R11, 0x7610, R3 ;  /* 0x000076100b039816 */ /* 0x000fce0000000003 */
.L_x_923:
[----:B------:R-:W-:Y:S05]  /*0a50*/  BSYNC.RECONVERGENT B0 ;  /* 0x0000000000007941 */ /* 0x000fea0003800200 */
.L_x_920:
[----:B------:R-:W-:Y:S01]  /*0a60*/  BAR.SYNC.DEFER_BLOCKING 0x0 ;  /* 0x0000000000007b1d */ /* 0x000fe20000010000 */
[----:B------:R-:W-:Y:S01]  /*0a70*/  UIADD3 UR5, UPT, UPT, UR5, 0x100, URZ ;  /* 0x0000010005057890 */ /* 0x000fe2000fffe0ff */
[----:B------:R-:W-:Y:S01]  /*0a80*/  @!P0 VIADD R11, R9, 0x1 ;  /* 0x00000001090b8836 */ /* 0x000fe20000000000 */
[--C-:B------:R-:W-:Y:S01]  /*0a90*/  SHF.R.S64 R14, R5, 0x1, R6.reuse ;  /* 0x00000001050e7819 */ /* 0x100fe20000001006 */
[----:B------:R-:W-:Y:S01]  /*0aa0*/  IMAD R9, R2, 0x10, R3 ;  /* 0x0000001002097824 */ /* 0x000fe200078e0203 */
[----:B------:R-:W-:Y:S01]  /*0ab0*/  ULEA UR5, UR6, UR5, 0x18 ;  /* 0x0000000506057291 */ /* 0x000fe2000f8ec0ff */
[----:B------:R-:W-:Y:S02]  /*0ac0*/  SHF.R.S32.HI R3, RZ, 0x1, R6 ;  /* 0x00000001ff037819 */ /* 0x000fe40000011406 */
[----:B------:R-:W-:-:S04]  /*0ad0*/  @!P0 LEA.HI R11, R11, R11, RZ, 0x1 ;  /* 0x0000000b0b0b8211 */ /* 0x000fc800078f08ff */
[----:B------:R-:W-:Y:S02]  /*0ae0*/  @!P0 SHF.R.S32.HI R12, RZ, 0x1, R11 ;  /* 0x00000001ff0c8819 */ /* 0x000fe4000001140b */
        /* <DEDUP_REMOVED lines=16> */
.L_x_926:
        /* <DEDUP_REMOVED lines=9> */
.L_x_2009:


//--------------------- .text._Z18kQuantizeBlockwiseIfLi128ELi2ELi0ELi1EEvPfPT_S0_PhS0_ii --------------------------
	.section	.text._Z18kQuantizeBlockwiseIfLi128ELi2ELi0ELi1EEvPfPT_S0_PhS0_ii,"ax",@progbits
	.align	128
        .global         _Z18kQuantizeBlockwiseIfLi128ELi2ELi0ELi1EEvPfPT_S0_PhS0_ii
        .type           _Z18kQuantizeBlockwiseIfLi128ELi2ELi0ELi1EEvPfPT_S0_PhS0_ii,@function
        .size           _Z18kQuantizeBlockwiseIfLi128ELi2ELi0ELi1EEvPfPT_S0_PhS0_ii,(.L_x_2010 - _Z18kQuantizeBlockwiseIfLi128ELi2ELi0ELi1EEvPfPT_S0_PhS0_ii)
        .other          _Z18kQuantizeBlockwiseIfLi128ELi2ELi0ELi1EEvPfPT_S0_PhS0_ii,@"STO_CUDA_ENTRY STV_DEFAULT"
_Z18kQuantizeBlockwiseIfLi128ELi2ELi0ELi1EEvPfPT_S0_PhS0_ii:
.text._Z18kQuantizeBlockwiseIfLi128ELi2ELi0ELi1EEvPfPT_S0_PhS0_ii:
        /* <DEDUP_REMOVED lines=29> */
.L_x_941:
        /* <DEDUP_REMOVED lines=62> */
.L_x_928:
        /* <DEDUP_REMOVED lines=38> */
.L_x_930:
        /* <DEDUP_REMOVED lines=8> */
.L_x_929:
[----:B------:R-:W-:Y:S05]  /*0890*/  BSYNC.RECONVERGENT B0 ;  /* 0x0000000000007941 */ /* 0x000fea0003800200 */
.L_x_927:
[----:B------:R-:W-:Y:S06]  /*08a0*/  BAR.SYNC.DEFER_BLOCKING 0x0 ;  /* 0x0000000000007b1d */ /* 0x000fec0000010000 */
[----:B------:R-:W-:Y:S01]  /*08b0*/  BSSY.RECONVERGENT B0, `(.L_x_931) ;  /* 0x000001d000007945 */ /* 0x000fe20003800200 */
[----:B-1----:R-:W1:Y:S02]  /*08c0*/  LDS R4, [UR9+0x260] ;  /* 0x00026009ff047984 */ /* 0x002e640008000800 */
[----:B-1----:R-:W-:-:S05]  /*08d0*/  FMUL.FTZ R2, R2, R4 ;  /* 0x0000000402027220 */ /* 0x002fca0000410000 */
        /* <DEDUP_REMOVED lines=11> */
.L_x_933:
[----:B------:R-:W-:-:S13]  /*0990*/  FSETP.GT.FTZ.AND P1, PT, |R2|, 0.4166666865348815918, PT ;  /* 0x3ed555560200780b */ /* 0x000fda0003f34200 */
[C---:B------:R-:W-:Y:S02]  /*09a0*/  @P1 VIADD R2, R5.reuse, 0x5 ;  /* 0x0000000505021836 */ /* 0x040fe40000000000 */
[----:B------:R-:W-:-:S05]  /*09b0*/  @!P1 VIADD R5, R5, 0x4 ;  /* 0x0000000405059836 */ /* 0x000fca0000000000 */
[----:B------:R-:W-:Y:S01]  /*09c0*/  @!P1 PRMT R2, R5, 0x7610, R2 ;  /* 0x0000761005029816 */ /* 0x000fe20000000002 */
[----:B------:R-:W-:Y:S06]  /*09d0*/  BRA `(.L_x_934) ;  /* 0x0000000000287947 */ /* 0x000fec0003800000 */
.L_x_932:
[----:B------:R-:W-:-:S13]  /*09e0*/  FSETP.GT.FTZ.AND P1, PT, |R2|, 0.0859375, PT ;  /* 0x3db000000200780b */ /* 0x000fda0003f34200 */
[----:B------:R-:W-:Y:S05]  /*09f0*/  @!P1 BRA `(.L_x_935) ;  /* 0x0000000000149947 */ /* 0x000fea0003800000 */
[----:B------:R-:W-:-:S13]  /*0a00*/  FSETP.GT.FTZ.AND P1, PT, |R2|, 0.20833332836627960205, PT ;  /* 0x3e5555550200780b */ /* 0x000fda0003f34200 */
[C---:B------:R-:W-:Y:S02]  /*0a10*/  @P1 VIADD R2, R5.reuse, 0x7 ;  /* 0x0000000705021836 */ /* 0x040fe40000000000 */
[----:B------:R-:W-:-:S05]  /*0a20*/  @!P1 VIADD R5, R5, 0x6 ;  /* 0x0000000605059836 */ /* 0x000fca0000000000 */
[----:B------:R-:W-:Y:S01]  /*0a30*/  @!P1 PRMT R2, R5, 0x7610, R2 ;  /* 0x0000761005029816 */ /* 0x000fe20000000002 */
[----:B------:R-:W-:Y:S06]  /*0a40*/  BRA `(.L_x_934) ;  /* 0x00000000000c7947 */ /* 0x000fec0003800000 */
.L_x_935:
[----:B------:R-:W-:-:S13]  /*0a50*/  FSETP.GT.FTZ.AND P1, PT, |R2|, 0.0026041700039058923721, PT ;  /* 0x3b2aaab90200780b */ /* 0x000fda0003f34200 */
[----:B------:R-:W-:-:S05]  /*0a60*/  @P1 VIADD R2, R5, 0x1 ;  /* 0x0000000105021836 */ /* 0x000fca0000000000 */
[----:B------:R-:W-:-:S07]  /*0a70*/  @!P1 PRMT R2, R5, 0x7610, R2 ;  /* 0x0000761005029816 */ /* 0x000fce0000000002 */
.L_x_934:
[----:B------:R-:W-:Y:S05]  /*0a80*/  BSYNC.RECONVERGENT B0 ;  /* 0x0000000000007941 */ /* 0x000fea0003800200 */
.L_x_931:
        /* <DEDUP_REMOVED lines=13> */
.L_x_938:
[----:B------:R-:W-:-:S13]  /*0b60*/  FSETP.GT.FTZ.AND P1, PT, |R3|, 0.4166666865348815918, PT ;  /* 0x3ed555560300780b */ /* 0x000fda0003f34200 */
[C---:B------:R-:W-:Y:S02]  /*0b70*/  @P1 VIADD R3, R4.reuse, 0x5 ;  /* 0x0000000504031836 */ /* 0x040fe40000000000 */
[----:B------:R-:W-:-:S05]  /*0b80*/  @!P1 VIADD R4, R4, 0x4 ;  /* 0x0000000404049836 */ /* 0x000fca0000000000 */
[----:B------:R-:W-:Y:S01]  /*0b90*/  @!P1 PRMT R3, R4, 0x7610, R3 ;  /* 0x0000761004039816 */ /* 0x000fe20000000003 */
[----:B------:R-:W-:Y:S06]  /*0ba0*/  BRA `(.L_x_939) ;  /* 0x0000000000287947 */ /* 0x000fec0003800000 */
.L_x_937:
[----:B------:R-:W-:-:S13]  /*0bb0*/  FSETP.GT.FTZ.AND P1, PT, |R3|, 0.0859375, PT ;  /* 0x3db000000300780b */ /* 0x000fda0003f34200 */
[----:B------:R-:W-:Y:S05]  /*0bc0*/  @!P1 BRA `(.L_x_940) ;  /* 0x0000000000149947 */ /* 0x000fea0003800000 */
[----:B------:R-:W-:-:S13]  /*0bd0*/  FSETP.GT.FTZ.AND P1, PT, |R3|, 0.20833332836627960205, PT ;  /* 0x3e5555550300780b */ /* 0x000fda0003f34200 */
[C---:B------:R-:W-:Y:S02]  /*0be0*/  @P1 VIADD R3, R4.reuse, 0x7 ;  /* 0x0000000704031836 */ /* 0x040fe40000000000 */
[----:B------:R-:W-:-:S05]  /*0bf0*/  @!P1 VIADD R4, R4, 0x6 ;  /* 0x0000000604049836 */ /* 0x000fca0000000000 */
[----:B------:R-:W-:Y:S01]  /*0c00*/  @!P1 PRMT R3, R4, 0x7610, R3 ;  /* 0x0000761004039816 */ /* 0x000fe20000000003 */
[----:B------:R-:W-:Y:S06]  /*0c10*/  BRA `(.L_x_939) ;  /* 0x00000000000c7947 */ /* 0x000fec0003800000 */
.L_x_940:
[----:B------:R-:W-:-:S13]  /*0c20*/  FSETP.GT.FTZ.AND P1, PT, |R3|, 0.0026041700039058923721, PT ;  /* 0x3b2aaab90300780b */ /* 0x000fda0003f34200 */
[----:B------:R-:W-:-:S05]  /*0c30*/  @P1 VIADD R3, R4, 0x1 ;  /* 0x0000000104031836 */ /* 0x000fca0000000000 */
[----:B------:R-:W-:-:S07]  /*0c40*/  @!P1 PRMT R3, R4, 0x7610, R3 ;  /* 0x0000761004039816 */ /* 0x000fce0000000003 */
.L_x_939:
[----:B------:R-:W-:Y:S05]  /*0c50*/  BSYNC.RECONVERGENT B0 ;  /* 0x0000000000007941 */ /* 0x000fea0003800200 */
.L_x_936:
[----:B------:R-:W-:Y:S01]  /*0c60*/  BAR.SYNC.DEFER_BLOCKING 0x0 ;  /* 0x0000000000007b1d */ /* 0x000fe20000010000 */
[----:B------:R-:W-:Y:S01]  /*0c70*/  UIADD3 UR6, UPT, UPT, UR6, 0x200, URZ ;  /* 0x0000020006067890 */ /* 0x000fe2000fffe0ff */
[----:B------:R-:W-:Y:S01]  /*0c80*/  @P0 VIADD R16, R16, 0x1 ;  /* 0x0000000110100836 */ /* 0x000fe20000000000 */
[----:B0-----:R-:W-:Y:S01]  /*0c90*/  SHF.R.S64 R19, R7, 0x1, R6 ;  /* 0x0000000107137819 */ /* 0x001fe20000001006 */
[----:B------:R-:W-:Y:S01]  /*0ca0*/  IMAD R4, R2, 0x10, R3 ;  /* 0x0000001002047824 */ /* 0x000fe200078e0203 */
[----:B------:R-:W-:Y:S02]  /*0cb0*/  ULEA UR6, UR7, UR6, 0x18 ;  /* 0x0000000607067291 */ /* 0x000fe4000f8ec0ff */
[----:B------:R-:W-:Y:S02]  /*0cc0*/  @P0 LEA.HI R16, R16, R16, RZ, 0x1 ;  /* 0x0000001010100211 */ /* 0x000fe400078f08ff */
[----:B------:R-:W-:Y:S02]  /*0cd0*/  IADD3 R2, P1, P2, R19, UR16, R14 ;  /* 0x0000001013027c10 */ /* 0x000fe4000fa3e00e */
[----:B------:R-:W-:-:S03]  /*0ce0*/  @P0 SHF.R.S32.HI R16, RZ, 0x1, R16 ;  /* 0x00000001ff100819 */ /* 0x000fc60000011410 */
        /* <DEDUP_REMOVED lines=16> */
.L_x_942:
        /* <DEDUP_REMOVED lines=9> */
.L_x_2010:


//--------------------- .text._Z18kQuantizeBlockwiseIfLi256ELi2ELi0ELi1EEvPfPT_S0_PhS0_ii --------------------------
	.section	.text._Z18kQuantizeBlockwiseIfLi256ELi2ELi0ELi1EEvPfPT_S0_PhS0_ii,"ax",@progbits
	.align	128
        .global         _Z18kQuantizeBlockwiseIfLi256ELi2ELi0ELi1EEvPfPT_S0_PhS0_ii
        .type           _Z18kQuantizeBlockwiseIfLi256ELi2ELi0ELi1EEvPfPT_S0_PhS0_ii,@function
        .size           _Z18kQuantizeBlockwiseIfLi256ELi2ELi0ELi1EEvPfPT_S0_PhS0_ii,(.L_x_2011 - _Z18kQuantizeBlockwiseIfLi256ELi2ELi0ELi1EEvPfPT_S0_PhS0_ii)
        .other          _Z18kQuantizeBlockwiseIfLi256ELi2ELi0ELi1EEvPfPT_S0_PhS0_ii,@"STO_CUDA_ENTRY STV_DEFAULT"
_Z18kQuantizeBlockwiseIfLi256ELi2ELi0ELi1EEvPfPT_S0_PhS0_ii:
.text._Z18kQuantizeBlockwiseIfLi256ELi2ELi0ELi1EEvPfPT_S0_PhS0_ii:
        /* <DEDUP_REMOVED lines=29> */
.L_x_957:
        /* <DEDUP_REMOVED lines=65> */
.L_x_944:
        /* <DEDUP_REMOVED lines=45> */
.L_x_946:
        /* <DEDUP_REMOVED lines=8> */
.L_x_945:
[----:B------:R-:W-:Y:S05]  /*0930*/  BSYNC.RECONVERGENT B0 ;  /* 0x0000000000007941 */ /* 0x000fea0003800200 */
.L_x_943:
[----:B------:R-:W-:Y:S06]  /*0940*/  BAR.SYNC.DEFER_BLOCKING 0x0 ;  /* 0x0000000000007b1d */ /* 0x000fec0000010000 */
[----:B------:R-:W-:Y:S01]  /*0950*/  BSSY.RECONVERGENT B0, `(.L_x_947) ;  /* 0x000001d000007945 */ /* 0x000fe20003800200 */
[----:B--2---:R-:W2:Y:S02]  /*0960*/  LDS R4, [UR9+0x4a8] ;  /* 0x0004a809ff047984 */ /* 0x004ea40008000800 */
[----:B--2---:R-:W-:-:S05]  /*0970*/  FMUL.FTZ R2, R2, R4 ;  /* 0x0000000402027220 */ /* 0x004fca0000410000 */
        /* <DEDUP_REMOVED lines=11> */
.L_x_949:
[----:B------:R-:W-:-:S13]  /*0a30*/  FSETP.GT.FTZ.AND P1, PT, |R2|, 0.4166666865348815918, PT ;  /* 0x3ed555560200780b */ /* 0x000fda0003f34200 */
[C---:B------:R-:W-:Y:S02]  /*0a40*/  @P1 VIADD R2, R5.reuse, 0x5 ;  /* 0x0000000505021836 */ /* 0x040fe40000000000 */
[----:B------:R-:W-:-:S05]  /*0a50*/  @!P1 VIADD R5, R5, 0x4 ;  /* 0x0000000405059836 */ /* 0x000fca0000000000 */
[----:B------:R-:W-:Y:S01]  /*0a60*/  @!P1 PRMT R2, R5, 0x7610, R2 ;  /* 0x0000761005029816 */ /* 0x000fe20000000002 */
[----:B------:R-:W-:Y:S06]  /*0a70*/  BRA `(.L_x_950) ;  /* 0x0000000000287947 */ /* 0x000fec0003800000 */
.L_x_948:
[----:B------:R-:W-:-:S13]  /*0a80*/  FSETP.GT.FTZ.AND P1, PT, |R2|, 0.0859375, PT ;  /* 0x3db000000200780b */ /* 0x000fda0003f34200 */
[----:B------:R-:W-:Y:S05]  /*0a90*/  @!P1 BRA `(.L_x_951) ;  /* 0x0000000000149947 */ /* 0x000fea0003800000 */
[----:B------:R-:W-:-:S13]  /*0aa0*/  FSETP.GT.FTZ.AND P1, PT, |R2|, 0.20833332836627960205, PT ;  /* 0x3e5555550200780b */ /* 0x000fda0003f34200 */
[C---:B------:R-:W-:Y:S02]  /*0ab0*/  @P1 VIADD R2, R5.reuse, 0x7 ;  /* 0x0000000705021836 */ /* 0x040fe40000000000 */
[----:B------:R-:W-:-:S05]  /*0ac0*/  @!P1 VIADD R5, R5, 0x6 ;  /* 0x0000000605059836 */ /* 0x000fca0000000000 */
[----:B------:R-:W-:Y:S01]  /*0ad0*/  @!P1 PRMT R2, R5, 0x7610, R2 ;  /* 0x0000761005029816 */ /* 0x000fe20000000002 */
[----:B------:R-:W-:Y:S06]  /*0ae0*/  BRA `(.L_x_950) ;  /* 0x00000000000c7947 */ /* 0x000fec0003800000 */
.L_x_951:
[----:B------:R-:W-:-:S13]  /*0af0*/  FSETP.GT.FTZ.AND P1, PT, |R2|, 0.0026041700039058923721, PT ;  /* 0x3b2aaab90200780b */ /* 0x000fda0003f34200 */
[----:B------:R-:W-:-:S05]  /*0b00*/  @P1 VIADD R2, R5, 0x1 ;  /* 0x0000000105021836 */ /* 0x000fca0000000000 */
[----:B------:R-:W-:-:S07]  /*0b10*/  @!P1 PRMT R2, R5, 0x7610, R2 ;  /* 0x0000761005029816 */ /* 0x000fce0000000002 */
.L_x_950:
[----:B------:R-:W-:Y:S05]  /*0b20*/  BSYNC.RECONVERGENT B0 ;  /* 0x0000000000007941 */ /* 0x000fea0003800200 */
.L_x_947:
        /* <DEDUP_REMOVED lines=13> */
.L_x_954:
[----:B------:R-:W-:-:S13]  /*0c00*/  FSETP.GT.FTZ.AND P1, PT, |R3|, 0.4166666865348815918, PT ;  /* 0x3ed555560300780b */ /* 0x000fda0003f34200 */
[C---:B------:R-:W-:Y:S02]  /*0c10*/  @P1 VIADD R3, R4.reuse, 0x5 ;  /* 0x0000000504031836 */ /* 0x040fe40000000000 */
[----:B------:R-:W-:-:S05]  /*0c20*/  @!P1 VIADD R4, R4, 0x4 ;  /* 0x0000000404049836 */ /* 0x000fca0000000000 */
[----:B------:R-:W-:Y:S01]  /*0c30*/  @!P1 PRMT R3, R4, 0x7610, R3 ;  /* 0x0000761004039816 */ /* 0x000fe20000000003 */
[----:B------:R-:W-:Y:S06]  /*0c40*/  BRA `(.L_x_955) ;  /* 0x0000000000287947 */ /* 0x000fec0003800000 */
.L_x_953:
[----:B------:R-:W-:-:S13]  /*0c50*/  FSETP.GT.FTZ.AND P1, PT, |R3|, 0.0859375, PT ;  /* 0x3db000000300780b */ /* 0x000fda0003f34200 */
[----:B------:R-:W-:Y:S05]  /*0c60*/  @!P1 BRA `(.L_x_956) ;  /* 0x0000000000149947 */ /* 0x000fea0003800000 */
[----:B------:R-:W-:-:S13]  /*0c70*/  FSETP.GT.FTZ.AND P1, PT, |R3|, 0.20833332836627960205, PT ;  /* 0x3e5555550300780b */ /* 0x000fda0003f34200 */
[C---:B------:R-:W-:Y:S02]  /*0c80*/  @P1 VIADD R3, R4.reuse, 0x7 ;  /* 0x0000000704031836 */ /* 0x040fe40000000000 */
[----:B------:R-:W-:-:S05]  /*0c90*/  @!P1 VIADD R4, R4, 0x6 ;  /* 0x0000000604049836 */ /* 0x000fca0000000000 */
[----:B------:R-:W-:Y:S01]  /*0ca0*/  @!P1 PRMT R3, R4, 0x7610, R3 ;  /* 0x0000761004039816 */ /* 0x000fe20000000003 */
[----:B------:R-:W-:Y:S06]  /*0cb0*/  BRA `(.L_x_955) ;  /* 0x00000000000c7947 */ /* 0x000fec0003800000 */
.L_x_956:
[----:B------:R-:W-:-:S13]  /*0cc0*/  FSETP.GT.FTZ.AND P1, PT, |R3|, 0.0026041700039058923721, PT ;  /* 0x3b2aaab90300780b */ /* 0x000fda0003f34200 */
[----:B------:R-:W-:-:S05]  /*0cd0*/  @P1 VIADD R3, R4, 0x1 ;  /* 0x0000000104031836 */ /* 0x000fca0000000000 */
[----:B------:R-:W-:-:S07]  /*0ce0*/  @!P1 PRMT R3, R4, 0x7610, R3 ;  /* 0x0000761004039816 */ /* 0x000fce0000000003 */
.L_x_955:
[----:B------:R-:W-:Y:S05]  /*0cf0*/  BSYNC.RECONVERGENT B0 ;  /* 0x0000000000007941 */ /* 0x000fea0003800200 */
.L_x_952:
[----:B------:R-:W-:Y:S01]  /*0d00*/  BAR.SYNC.DEFER_BLOCKING 0x0 ;  /* 0x0000000000007b1d */ /* 0x000fe20000010000 */
[----:B------:R-:W-:Y:S01]  /*0d10*/  UIADD3 UR6, UPT, UPT, UR6, 0x400, URZ ;  /* 0x0000040006067890 */ /* 0x000fe2000fffe0ff */
[----:B------:R-:W-:Y:S01]  /*0d20*/  @P0 VIADD R17, R17, 0x1 ;  /* 0x0000000111110836 */ /* 0x000fe20000000000 */
[----:B------:R-:W-:Y:S01]  /*0d30*/  SHF.R.S64 R19, R15, 0x1, R8 ;  /* 0x000000010f137819 */ /* 0x000fe20000001008 */
        /* <DEDUP_REMOVED lines=21> */
.L_x_958:
        /* <DEDUP_REMOVED lines=15> */
.L_x_2011:


//--------------------- .text._Z18kQuantizeBlockwiseIfLi512ELi2ELi0ELi1EEvPfPT_S0_PhS0_ii --------------------------
	.section	.text._Z18kQuantizeBlockwiseIfLi512ELi2ELi0ELi1EEvPfPT_S0_PhS0_ii,"ax",@progbits
	.align	128
        .global         _Z18kQuantizeBlockwiseIfLi512ELi2ELi0ELi1EEvPfPT_S0_PhS0_ii
        .type           _Z18kQuantizeBlockwiseIfLi512ELi2ELi0ELi1EEvPfPT_S0_PhS0_ii,@function
        .size           _Z18kQuantizeBlockwiseIfLi512ELi2ELi0ELi1EEvPfPT_S0_PhS0_ii,(.L_x_2012 - _Z18kQuantizeBlockwiseIfLi512ELi2ELi0ELi1EEvPfPT_S0_PhS0_ii)
        .other          _Z18kQuantizeBlockwiseIfLi512ELi2ELi0ELi1EEvPfPT_S0_PhS0_ii,@"STO_CUDA_ENTRY STV_DEFAULT"
_Z18kQuantizeBlockwiseIfLi512ELi2ELi0ELi1EEvPfPT_S0_PhS0_ii:
.text._Z18kQuantizeBlockwiseIfLi512ELi2ELi0ELi1EEvPfPT_S0_PhS0_ii:
        /* <DEDUP_REMOVED lines=29> */
.L_x_973:
        /* <DEDUP_REMOVED lines=75> */
.L_x_960:
        /* <DEDUP_REMOVED lines=59> */
.L_x_962:
        /* <DEDUP_REMOVED lines=8> */
.L_x_961:
[----:B------:R-:W-:Y:S05]  /*0ab0*/  BSYNC.RECONVERGENT B0 ;  /* 0x0000000000007941 */ /* 0x000fea0003800200 */
.L_x_959:
        /* <DEDUP_REMOVED lines=15> */
.L_x_965:
[----:B------:R-:W-:-:S13]  /*0bb0*/  FSETP.GT.FTZ.AND P1, PT, |R14|, 0.4166666865348815918, PT ;  /* 0x3ed555560e00780b */ /* 0x000fda0003f34200 */
[C---:B0-----:R-:W-:Y:S02]  /*0bc0*/  @P1 VIADD R8, R10.reuse, 0x5 ;  /* 0x000000050a081836 */ /* 0x041fe40000000000 */
[----:B------:R-:W-:-:S05]  /*0bd0*/  @!P1 VIADD R10, R10, 0x4 ;  /* 0x000000040a0a9836 */ /* 0x000fca0000000000 */
[----:B------:R-:W-:Y:S01]  /*0be0*/  @!P1 PRMT R8, R10, 0x7610, R8 ;  /* 0x000076100a089816 */ /* 0x000fe20000000008 */
[----:B------:R-:W-:Y:S06]  /*0bf0*/  BRA `(.L_x_966) ;  /* 0x0000000000287947 */ /* 0x000fec0003800000 */
.L_x_964:
[----:B------:R-:W-:-:S13]  /*0c00*/  FSETP.GT.FTZ.AND P1, PT, |R14|, 0.0859375, PT ;  /* 0x3db000000e00780b */ /* 0x000fda0003f34200 */
[----:B------:R-:W-:Y:S05]  /*0c10*/  @!P1 BRA `(.L_x_967) ;  /* 0x0000000000149947 */ /* 0x000fea0003800000 */
[----:B------:R-:W-:-:S13]  /*0c20*/  FSETP.GT.FTZ.AND P1, PT, |R14|, 0.20833332836627960205, PT ;  /* 0x3e5555550e00780b */ /* 0x000fda0003f34200 */
[C---:B0-----:R-:W-:Y:S02]  /*0c30*/  @P1 VIADD R8, R10.reuse, 0x7 ;  /* 0x000000070a081836 */ /* 0x041fe40000000000 */
[----:B------:R-:W-:-:S05]  /*0c40*/  @!P1 VIADD R10, R10, 0x6 ;  /* 0x000000060a0a9836 */ /* 0x000fca0000000000 */
[----:B------:R-:W-:Y:S01]  /*0c50*/  @!P1 PRMT R8, R10, 0x7610, R8 ;  /* 0x000076100a089816 */ /* 0x000fe20000000008 */
[----:B------:R-:W-:Y:S06]  /*0c60*/  BRA `(.L_x_966) ;  /* 0x00000000000c7947 */ /* 0x000fec0003800000 */
.L_x_967:
[----:B------:R-:W-:-:S13]  /*0c70*/  FSETP.GT.FTZ.AND P1, PT, |R14|, 0.0026041700039058923721, PT ;  /* 0x3b2aaab90e00780b */ /* 0x000fda0003f34200 */
[----:B0-----:R-:W-:-:S05]  /*0c80*/  @P1 VIADD R8, R10, 0x1 ;  /* 0x000000010a081836 */ /* 0x001fca0000000000 */
[----:B------:R-:W-:-:S07]  /*0c90*/  @!P1 PRMT R8, R10, 0x7610, R8 ;  /* 0x000076100a089816 */ /* 0x000fce0000000008 */
.L_x_966:
[----:B------:R-:W-:Y:S05]  /*0ca0*/  BSYNC.RECONVERGENT B0 ;  /* 0x0000000000007941 */ /* 0x000fea0003800200 */
.L_x_963:
        /* <DEDUP_REMOVED lines=13> */
.L_x_970:
[----:B------:R-:W-:-:S13]  /*0d80*/  FSETP.GT.FTZ.AND P1, PT, |R9|, 0.4166666865348815918, PT ;  /* 0x3ed555560900780b */ /* 0x000fda0003f34200 */
[C---:B------:R-:W-:Y:S02]  /*0d90*/  @P1 VIADD R9, R10.reuse, 0x5 ;  /* 0x000000050a091836 */ /* 0x040fe40000000000 */
[----:B------:R-:W-:-:S05]  /*0da0*/  @!P1 VIADD R10, R10, 0x4 ;  /* 0x000000040a0a9836 */ /* 0x000fca0000000000 */
[----:B------:R-:W-:Y:S01]  /*0db0*/  @!P1 PRMT R9, R10, 0x7610, R9 ;  /* 0x000076100a099816 */ /* 0x000fe20000000009 */
[----:B------:R-:W-:Y:S06]  /*0dc0*/  BRA `(.L_x_971) ;  /* 0x0000000000287947 */ /* 0x000fec0003800000 */
.L_x_969:
[----:B------:R-:W-:-:S13]  /*0dd0*/  FSETP.GT.FTZ.AND P1, PT, |R9|, 0.0859375, PT ;  /* 0x3db000000900780b */ /* 0x000fda0003f34200 */
[----:B------:R-:W-:Y:S05]  /*0de0*/  @!P1 BRA `(.L_x_972) ;  /* 0x0000000000149947 */ /* 0x000fea0003800000 */
[----:B------:R-:W-:-:S13]  /*0df0*/  FSETP.GT.FTZ.AND P1, PT, |R9|, 0.20833332836627960205, PT ;  /* 0x3e5555550900780b */ /* 0x000fda0003f34200 */
[C---:B------:R-:W-:Y:S02]  /*0e00*/  @P1 VIADD R9, R10.reuse, 0x7 ;  /* 0x000000070a091836 */ /* 0x040fe40000000000 */
[----:B------:R-:W-:-:S05]  /*0e10*/  @!P1 VIADD R10, R10, 0x6 ;  /* 0x000000060a0a9836 */ /* 0x000fca0000000000 */
[----:B------:R-:W-:Y:S01]  /*0e20*/  @!P1 PRMT R9, R10, 0x7610, R9 ;  /* 0x000076100a099816 */ /* 0x000fe20000000009 */
[----:B------:R-:W-:Y:S06]  /*0e30*/  BRA `(.L_x_971) ;  /* 0x00000000000c7947 */ /* 0x000fec0003800000 */
.L_x_972:
[----:B------:R-:W-:-:S13]  /*0e40*/  FSETP.GT.FTZ.AND P1, PT, |R9|, 0.0026041700039058923721, PT ;  /* 0x3b2aaab90900780b */ /* 0x000fda0003f34200 */
[----:B------:R-:W-:-:S05]  /*0e50*/  @P1 VIADD R9, R10, 0x1 ;  /* 0x000000010a091836 */ /* 0x000fca0000000000 */
[----:B------:R-:W-:-:S07]  /*0e60*/  @!P1 PRMT R9, R10, 0x7610, R9 ;  /* 0x000076100a099816 */ /* 0x000fce0000000009 */
.L_x_971:
[----:B------:R-:W-:Y:S05]  /*0e70*/  BSYNC.RECONVERGENT B0 ;  /* 0x0000000000007941 */ /* 0x000fea0003800200 */
.L_x_968:
        /* <DEDUP_REMOVED lines=25> */
.L_x_974:
        /* <DEDUP_REMOVED lines=15> */
.L_x_2012:


//--------------------- .text._Z18kQuantizeBlockwiseIfLi1024ELi4ELi0ELi1EEvPfPT_S0_PhS0_ii --------------------------
	.section	.text._Z18kQuantizeBlockwiseIfLi1024ELi4ELi0ELi1EEvPfPT_S0_PhS0_ii,"ax",@progbits
	.align	128
        .global         _Z18kQuantizeBlockwiseIfLi1024ELi4ELi0ELi1EEvPfPT_S0_PhS0_ii
        .type           _Z18kQuantizeBlockwiseIfLi1024ELi4ELi0ELi1EEvPfPT_S0_PhS0_ii,@function
        .size           _Z18kQuantizeBlockwiseIfLi1024ELi4ELi0ELi1EEvPfPT_S0_PhS0_ii,(.L_x_2013 - _Z18kQuantizeBlockwiseIfLi1024ELi4ELi0ELi1EEvPfPT_S0_PhS0_ii)
        .other          _Z18kQuantizeBlockwiseIfLi1024ELi4ELi0ELi1EEvPfPT_S0_PhS0_ii,@"STO_CUDA_ENTRY STV_DEFAULT"
_Z18kQuantizeBlockwiseIfLi1024ELi4ELi0ELi1EEvPfPT_S0_PhS0_ii:
.text._Z18kQuantizeBlockwiseIfLi1024ELi4ELi0ELi1EEvPfPT_S0_PhS0_ii:
        /* <DEDUP_REMOVED lines=31> */
.L_x_999:
        /* <DEDUP_REMOVED lines=83> */
.L_x_976:
        /* <DEDUP_REMOVED lines=61> */
.L_x_978:
        /* <DEDUP_REMOVED lines=8> */
.L_x_977:
[----:B------:R-:W-:Y:S05]  /*0b70*/  BSYNC.RECONVERGENT B0 ;  /* 0x0000000000007941 */ /* 0x000fea0003800200 */
.L_x_975:
        /* <DEDUP_REMOVED lines=15> */
.L_x_981:
[----:B------:R-:W-:-:S13]  /*0c70*/  FSETP.GT.FTZ.AND P1, PT, |R8|, 0.4166666865348815918, PT ;  /* 0x3ed555560800780b */ /* 0x000fda0003f34200 */
[C---:B------:R-:W-:Y:S02]  /*0c80*/  @P1 VIADD R8, R13.reuse, 0x5 ;  /* 0x000000050d081836 */ /* 0x040fe40000000000 */
[----:B------:R-:W-:-:S05]  /*0c90*/  @!P1 VIADD R13, R13, 0x4 ;  /* 0x000000040d0d9836 */ /* 0x000fca0000000000 */
[----:B------:R-:W-:Y:S01]  /*0ca0*/  @!P1 PRMT R8, R13, 0x7610, R8 ;  /* 0x000076100d089816 */ /* 0x000fe20000000008 */
[----:B------:R-:W-:Y:S06]  /*0cb0*/  BRA `(.L_x_982) ;  /* 0x0000000000287947 */ /* 0x000fec0003800000 */
.L_x_980:
[----:B------:R-:W-:-:S13]  /*0cc0*/  FSETP.GT.FTZ.AND P1, PT, |R8|, 0.0859375, PT ;  /* 0x3db000000800780b */ /* 0x000fda0003f34200 */
[----:B------:R-:W-:Y:S05]  /*0cd0*/  @!P1 BRA `(.L_x_983) ;  /* 0x0000000000149947 */ /* 0x000fea0003800000 */
[----:B------:R-:W-:-:S13]  /*0ce0*/  FSETP.GT.FTZ.AND P1, PT, |R8|, 0.20833332836627960205, PT ;  /* 0x3e5555550800780b */ /* 0x000fda0003f34200 */
[C---:B------:R-:W-:Y:S02]  /*0cf0*/  @P1 VIADD R8, R13.reuse, 0x7 ;  /* 0x000000070d081836 */ /* 0x040fe40000000000 */
[----:B------:R-:W-:-:S05]  /*0d00*/  @!P1 VIADD R13, R13, 0x6 ;  /* 0x000000060d0d9836 */ /* 0x000fca0000000000 */
[----:B------:R-:W-:Y:S01]  /*0d10*/  @!P1 PRMT R8, R13, 0x7610, R8 ;  /* 0x000076100d089816 */ /* 0x000fe20000000008 */
[----:B------:R-:W-:Y:S06]  /*0d20*/  BRA `(.L_x_982) ;  /* 0x00000000000c7947 */ /* 0x000fec0003800000 */
.L_x_983:
[----:B------:R-:W-:-:S13]  /*0d30*/  FSETP.GT.FTZ.AND P1, PT, |R8|, 0.0026041700039058923721, PT ;  /* 0x3b2aaab90800780b */ /* 0x000fda0003f34200 */
[----:B------:R-:W-:-:S05]  /*0d40*/  @P1 VIADD R8, R13, 0x1 ;  /* 0x000000010d081836 */ /* 0x000fca0000000000 */
[----:B------:R-:W-:-:S07]  /*0d50*/  @!P1 PRMT R8, R13, 0x7610, R8 ;  /* 0x000076100d089816 */ /* 0x000fce0000000008 */
.L_x_982:
[----:B------:R-:W-:Y:S05]  /*0d60*/  BSYNC.RECONVERGENT B0 ;  /* 0x0000000000007941 */ /* 0x000fea0003800200 */
.L_x_979:
        /* <DEDUP_REMOVED lines=13> */
.L_x_986:
[----:B------:R-:W-:-:S13]  /*0e40*/  FSETP.GT.FTZ.AND P1, PT, |R9|, 0.4166666865348815918, PT ;  /* 0x3ed555560900780b */ /* 0x000fda0003f34200 */
[C---:B------:R-:W-:Y:S02]  /*0e50*/  @P1 VIADD R9, R13.reuse, 0x5 ;  /* 0x000000050d091836 */ /* 0x040fe40000000000 */
[----:B------:R-:W-:-:S05]  /*0e60*/  @!P1 VIADD R13, R13, 0x4 ;  /* 0x000000040d0d9836 */ /* 0x000fca0000000000 */
[----:B------:R-:W-:Y:S01]  /*0e70*/  @!P1 PRMT R9, R13, 0x7610, R9 ;  /* 0x000076100d099816 */ /* 0x000fe20000000009 */
[----:B------:R-:W-:Y:S06]  /*0e80*/  BRA `(.L_x_987) ;  /* 0x0000000000287947 */ /* 0x000fec0003800000 */
.L_x_985:
[----:B------:R-:W-:-:S13]  /*0e90*/  FSETP.GT.FTZ.AND P1, PT, |R9|, 0.0859375, PT ;  /* 0x3db000000900780b */ /* 0x000fda0003f34200 */
[----:B------:R-:W-:Y:S05]  /*0ea0*/  @!P1 BRA `(.L_x_988) ;  /* 0x0000000000149947 */ /* 0x000fea0003800000 */
[----:B------:R-:W-:-:S13]  /*0eb0*/  FSETP.GT.FTZ.AND P1, PT, |R9|, 0.20833332836627960205, PT ;  /* 0x3e5555550900780b */ /* 0x000fda0003f34200 */
[C---:B------:R-:W-:Y:S02]  /*0ec0*/  @P1 VIADD R9, R13.reuse, 0x7 ;  /* 0x000000070d091836 */ /* 0x040fe40000000000 */
[----:B------:R-:W-:-:S05]  /*0ed0*/  @!P1 VIADD R13, R13, 0x6 ;  /* 0x000000060d0d9836 */ /* 0x000fca0000000000 */
[----:B------:R-:W-:Y:S01]  /*0ee0*/  @!P1 PRMT R9, R13, 0x7610, R9 ;  /* 0x000076100d099816 */ /* 0x000fe20000000009 */
[----:B------:R-:W-:Y:S06]  /*0ef0*/  BRA `(.L_x_987) ;  /* 0x00000000000c7947 */ /* 0x000fec0003800000 */
.L_x_988:
[----:B------:R-:W-:-:S13]  /*0f00*/  FSETP.GT.FTZ.AND P1, PT, |R9|, 0.0026041700039058923721, PT ;  /* 0x3b2aaab90900780b */ /* 0x000fda0003f34200 */
[----:B------:R-:W-:-:S05]  /*0f10*/  @P1 VIADD R9, R13, 0x1 ;  /* 0x000000010d091836 */ /* 0x000fca0000000000 */
[----:B------:R-:W-:-:S07]  /*0f20*/  @!P1 PRMT R9, R13, 0x7610, R9 ;  /* 0x000076100d099816 */ /* 0x000fce0000000009 */
.L_x_987:
[----:B------:R-:W-:Y:S05]  /*0f30*/  BSYNC.RECONVERGENT B0 ;  /* 0x0000000000007941 */ /* 0x000fea0003800200 */
.L_x_984:
        /* <DEDUP_REMOVED lines=15> */
.L_x_991:
[----:B------:R-:W-:-:S13]  /*1030*/  FSETP.GT.FTZ.AND P1, PT, |R10|, 0.20833332836627960205, PT ;  /* 0x3e5555550a00780b */ /* 0x000fda0003f34200 */
[C---:B------:R-:W-:Y:S02]  /*1040*/  @!P1 VIADD R9, R13.reuse, 0x6 ;  /* 0x000000060d099836 */ /* 0x040fe40000000000 */
[----:B------:R-:W-:-:S05]  /*1050*/  @P1 VIADD R13, R13, 0x7 ;  /* 0x000000070d0d1836 */ /* 0x000fca0000000000 */
[----:B------:R-:W-:Y:S01]  /*1060*/  @P1 PRMT R9, R13, 0x7610, R9 ;  /* 0x000076100d091816 */ /* 0x000fe20000000009 */
[----:B------:R-:W-:Y:S06]  /*1070*/  BRA `(.L_x_992) ;  /* 0x00000000002c7947 */ /* 0x000fec0003800000 */
.L_x_990:
[----:B------:R-:W-:-:S13]  /*1080*/  FSETP.GT.FTZ.AND P1, PT, |R10|, 0.58333301544189453125, PT ;  /* 0x3f1555500a00780b */ /* 0x000fda0003f34200 */
[----:B------:R-:W-:Y:S05]  /*1090*/  @P1 BRA `(.L_x_993) ;  /* 0x0000000000141947 */ /* 0x000fea0003800000 */
[----:B------:R-:W-:-:S13]  /*10a0*/  FSETP.GT.FTZ.AND P1, PT, |R10|, 0.4166666865348815918, PT ;  /* 0x3ed555560a00780b */ /* 0x000fda0003f34200 */
[C---:B------:R-:W-:Y:S02]  /*10b0*/  @!P1 VIADD R9, R13.reuse, 0x4 ;  /* 0x000000040d099836 */ /* 0x040fe40000000000 */
[----:B------:R-:W-:-:S05]  /*10c0*/  @P1 VIADD R13, R13, 0x5 ;  /* 0x000000050d0d1836 */ /* 0x000fca0000000000 */
[----:B------:R-:W-:Y:S01]  /*10d0*/  @P1 PRMT R9, R13, 0x7610, R9 ;  /* 0x000076100d091816 */ /* 0x000fe20000000009 */
[----:B------:R-:W-:Y:S06]  /*10e0*/  BRA `(.L_x_992) ;  /* 0x0000000000107947 */ /* 0x000fec0003800000 */
.L_x_993:
[----:B------:R-:W-:-:S13]  /*10f0*/  FSETP.GT.FTZ.AND P1, PT, |R10|, 0.8333333134651184082, PT ;  /* 0x3f5555550a00780b */ /* 0x000fda0003f34200 */
[C---:B------:R-:W-:Y:S02]  /*1100*/  @!P1 VIADD R9, R13.reuse, 0x2 ;  /* 0x000000020d099836 */ /* 0x040fe40000000000 */
[----:B------:R-:W-:-:S05]  /*1110*/  @P1 VIADD R13, R13, 0x3 ;  /* 0x000000030d0d1836 */ /* 0x000fca0000000000 */
[----:B------:R-:W-:-:S07]  /*1120*/  @P1 PRMT R9, R13, 0x7610, R9 ;  /* 0x000076100d091816 */ /* 0x000fce0000000009 */
.L_x_992:
[----:B------:R-:W-:Y:S05]  /*1130*/  BSYNC.RECONVERGENT B0 ;  /* 0x0000000000007941 */ /* 0x000fea0003800200 */
.L_x_989:
        /* <DEDUP_REMOVED lines=13> */
.L_x_996:
[----:B------:R-:W-:-:S13]  /*1210*/  FSETP.GT.FTZ.AND P1, PT, |R11|, 0.20833332836627960205, PT ;  /* 0x3e5555550b00780b */ /* 0x000fda0003f34200 */
[C---:B------:R-:W-:Y:S02]  /*1220*/  @!P1 VIADD R11, R10.reuse, 0x6 ;  /* 0x000000060a0b9836 */ /* 0x040fe40000000000 */
[----:B------:R-:W-:-:S05]  /*1230*/  @P1 VIADD R10, R10, 0x7 ;  /* 0x000000070a0a1836 */ /* 0x000fca0000000000 */
[----:B------:R-:W-:Y:S01]  /*1240*/  @P1 PRMT R11, R10, 0x7610, R11 ;  /* 0x000076100a0b1816 */ /* 0x000fe2000000000b */
[----:B------:R-:W-:Y:S06]  /*1250*/  BRA `(.L_x_997) ;  /* 0x00000000002c7947 */ /* 0x000fec0003800000 */
.L_x_995:
[----:B------:R-:W-:-:S13]  /*1260*/  FSETP.GT.FTZ.AND P1, PT, |R11|, 0.58333301544189453125, PT ;  /* 0x3f1555500b00780b */ /* 0x000fda0003f34200 */
[----:B------:R-:W-:Y:S05]  /*1270*/  @P1 BRA `(.L_x_998) ;  /* 0x0000000000141947 */ /* 0x000fea0003800000 */
[----:B------:R-:W-:-:S13]  /*1280*/  FSETP.GT.FTZ.AND P1, PT, |R11|, 0.4166666865348815918, PT ;  /* 0x3ed555560b00780b */ /* 0x000fda0003f34200 */
[C---:B------:R-:W-:Y:S02]  /*1290*/  @!P1 VIADD R11, R10.reuse, 0x4 ;  /* 0x000000040a0b9836 */ /* 0x040fe40000000000 */
[----:B------:R-:W-:-:S05]  /*12a0*/  @P1 VIADD R10, R10, 0x5 ;  /* 0x000000050a0a1836 */ /* 0x000fca0000000000 */
[----:B------:R-:W-:Y:S01]  /*12b0*/  @P1 PRMT R11, R10, 0x7610, R11 ;  /* 0x000076100a0b1816 */ /* 0x000fe2000000000b */
[----:B------:R-:W-:Y:S06]  /*12c0*/  BRA `(.L_x_997) ;  /* 0x0000000000107947 */ /* 0x000fec0003800000 */
.L_x_998:
[----:B------:R-:W-:-:S13]  /*12d0*/  FSETP.GT.FTZ.AND P1, PT, |R11|, 0.8333333134651184082, PT ;  /* 0x3f5555550b00780b */ /* 0x000fda0003f34200 */
[C---:B------:R-:W-:Y:S02]  /*12e0*/  @!P1 VIADD R11, R10.reuse, 0x2 ;  /* 0x000000020a0b9836 */ /* 0x040fe40000000000 */
[----:B------:R-:W-:-:S05]  /*12f0*/  @P1 VIADD R10, R10, 0x3 ;  /* 0x000000030a0a1836 */ /* 0x000fca0000000000 */
[----:B------:R-:W-:-:S07]  /*1300*/  @P1 PRMT R11, R10, 0x7610, R11 ;  /* 0x000076100a0b1816 */ /* 0x000fce000000000b */
.L_x_997:
[----:B------:R-:W-:Y:S05]  /*1310*/  BSYNC.RECONVERGENT B0 ;  /* 0x0000000000007941 */ /* 0x000fea0003800200 */
.L_x_994:
        /* <DEDUP_REMOVED lines=34> */
.L_x_1000:
        /* <DEDUP_REMOVED lines=12> */
.L_x_2013:


//--------------------- .text._Z18kQuantizeBlockwiseIfLi2048ELi4ELi0ELi1EEvPfPT_S0_PhS0_ii --------------------------
	.section	.text._Z18kQuantizeBlockwiseIfLi2048ELi4ELi0ELi1EEvPfPT_S0_PhS0_ii,"ax",@progbits
	.align	128
        .global         _Z18kQuantizeBlockwiseIfLi2048ELi4ELi0ELi1EEvPfPT_S0_PhS0_ii
        .type           _Z18kQuantizeBlockwiseIfLi2048ELi4ELi0ELi1EEvPfPT_S0_PhS0_ii,@function
        .size           _Z18kQuantizeBlockwiseIfLi2048ELi4ELi0ELi1EEvPfPT_S0_PhS0_ii,(.L_x_2014 - _Z18kQuantizeBlockwiseIfLi2048ELi4ELi0ELi1EEvPfPT_S0_PhS0_ii)
        .other          _Z18kQuantizeBlockwiseIfLi2048ELi4ELi0ELi1EEvPfPT_S0_PhS0_ii,@"STO_CUDA_ENTRY STV_DEFAULT"
_Z18kQuantizeBlockwiseIfLi2048ELi4ELi0ELi1EEvPfPT_S0_PhS0_ii:
.text._Z18kQuantizeBlockwiseIfLi2048ELi4ELi0ELi1EEvPfPT_S0_PhS0_ii:
        /* <DEDUP_REMOVED lines=31> */
.L_x_1025:
        /* <DEDUP_REMOVED lines=100> */
.L_x_1002:
        /* <DEDUP_REMOVED lines=85> */
.L_x_1004:
        /* <DEDUP_REMOVED lines=8> */
.L_x_1003:
[----:B------:R-:W-:Y:S05]  /*0e00*/  BSYNC.RECONVERGENT B0 ;  /* 0x0000000000007941 */ /* 0x000fea0003800200 */
.L_x_1001:
        /* <DEDUP_REMOVED lines=15> */
.L_x_1007:
[----:B------:R-:W-:-:S13]  /*0f00*/  FSETP.GT.FTZ.AND P1, PT, |R4|, 0.4166666865348815918, PT ;  /* 0x3ed555560400780b */ /* 0x000fda0003f34200 */
[C---:B------:R-:W-:Y:S02]  /*0f10*/  @P1 VIADD R4, R9.reuse, 0x5 ;  /* 0x0000000509041836 */ /* 0x040fe40000000000 */
[----:B------:R-:W-:-:S05]  /*0f20*/  @!P1 VIADD R9, R9, 0x4 ;  /* 0x0000000409099836 */ /* 0x000fca0000000000 */
[----:B------:R-:W-:Y:S01]  /*0f30*/  @!P1 PRMT R4, R9, 0x7610, R4 ;  /* 0x0000761009049816 */ /* 0x000fe20000000004 */
[----:B------:R-:W-:Y:S06]  /*0f40*/  BRA `(.L_x_1008) ;  /* 0x0000000000287947 */ /* 0x000fec0003800000 */
.L_x_1006:
[----:B------:R-:W-:-:S13]  /*0f50*/  FSETP.GT.FTZ.AND P1, PT, |R4|, 0.0859375, PT ;  /* 0x3db000000400780b */ /* 0x000fda0003f34200 */
[----:B------:R-:W-:Y:S05]  /*0f60*/  @!P1 BRA `(.L_x_1009) ;  /* 0x0000000000149947 */ /* 0x000fea0003800000 */
[----:B------:R-:W-:-:S13]  /*0f70*/  FSETP.GT.FTZ.AND P1, PT, |R4|, 0.20833332836627960205, PT ;  /* 0x3e5555550400780b */ /* 0x000fda0003f34200 */
[C---:B------:R-:W-:Y:S02]  /*0f80*/  @P1 VIADD R4, R9.reuse, 0x7 ;  /* 0x0000000709041836 */ /* 0x040fe40000000000 */
[----:B------:R-:W-:-:S05]  /*0f90*/  @!P1 VIADD R9, R9, 0x6 ;  /* 0x0000000609099836 */ /* 0x000fca0000000000 */
[----:B------:R-:W-:Y:S01]  /*0fa0*/  @!P1 PRMT R4, R9, 0x7610, R4 ;  /* 0x0000761009049816 */ /* 0x000fe20000000004 */
[----:B------:R-:W-:Y:S06]  /*0fb0*/  BRA `(.L_x_1008) ;  /* 0x00000000000c7947 */ /* 0x000fec0003800000 */
.L_x_1009:
[----:B------:R-:W-:-:S13]  /*0fc0*/  FSETP.GT.FTZ.AND P1, PT, |R4|, 0.0026041700039058923721, PT ;  /* 0x3b2aaab90400780b */ /* 0x000fda0003f34200 */
[----:B------:R-:W-:-:S05]  /*0fd0*/  @P1 VIADD R4, R9, 0x1 ;  /* 0x0000000109041836 */ /* 0x000fca0000000000 */
[----:B------:R-:W-:-:S07]  /*0fe0*/  @!P1 PRMT R4, R9, 0x7610, R4 ;  /* 0x0000761009049816 */ /* 0x000fce0000000004 */
.L_x_1008:
[----:B------:R-:W-:Y:S05]  /*0ff0*/  BSYNC.RECONVERGENT B0 ;  /* 0x0000000000007941 */ /* 0x000fea0003800200 */
.L_x_1005:
        /* <DEDUP_REMOVED lines=13> */
.L_x_1012:
[----:B------:R-:W-:-:S13]  /*10d0*/  FSETP.GT.FTZ.AND P1, PT, |R5|, 0.4166666865348815918, PT ;  /* 0x3ed555560500780b */ /* 0x000fda0003f34200 */
[C---:B------:R-:W-:Y:S02]  /*10e0*/  @P1 VIADD R5, R9.reuse, 0x5 ;  /* 0x0000000509051836 */ /* 0x040fe40000000000 */
[----:B------:R-:W-:-:S05]  /*10f0*/  @!P1 VIADD R9, R9, 0x4 ;  /* 0x0000000409099836 */ /* 0x000fca0000000000 */
[----:B------:R-:W-:Y:S01]  /*1100*/  @!P1 PRMT R5, R9, 0x7610, R5 ;  /* 0x0000761009059816 */ /* 0x000fe20000000005 */
[----:B------:R-:W-:Y:S06]  /*1110*/  BRA `(.L_x_1013) ;  /* 0x0000000000287947 */ /* 0x000fec0003800000 */
.L_x_1011:
[----:B------:R-:W-:-:S13]  /*1120*/  FSETP.GT.FTZ.AND P1, PT, |R5|, 0.0859375, PT ;  /* 0x3db000000500780b */ /* 0x000fda0003f34200 */
[----:B------:R-:W-:Y:S05]  /*1130*/  @!P1 BRA `(.L_x_1014) ;  /* 0x0000000000149947 */ /* 0x000fea0003800000 */
[----:B------:R-:W-:-:S13]  /*1140*/  FSETP.GT.FTZ.AND P1, PT, |R5|, 0.20833332836627960205, PT ;  /* 0x3e5555550500780b */ /* 0x000fda0003f34200 */
[C---:B------:R-:W-:Y:S02]  /*1150*/  @P1 VIADD R5, R9.reuse, 0x7 ;  /* 0x0000000709051836 */ /* 0x040fe40000000000 */
[----:B------:R-:W-:-:S05]  /*1160*/  @!P1 VIADD R9, R9, 0x6 ;  /* 0x0000000609099836 */ /* 0x000fca0000000000 */
[----:B------:R-:W-:Y:S01]  /*1170*/  @!P1 PRMT R5, R9, 0x7610, R5 ;  /* 0x0000761009059816 */ /* 0x000fe20000000005 */
[----:B------:R-:W-:Y:S06]  /*1180*/  BRA `(.L_x_1013) ;  /* 0x00000000000c7947 */ /* 0x000fec0003800000 */
.L_x_1014:
[----:B------:R-:W-:-:S13]  /*1190*/  FSETP.GT.FTZ.AND P1, PT, |R5|, 0.0026041700039058923721, PT ;  /* 0x3b2aaab90500780b */ /* 0x000fda0003f34200 */
[----:B------:R-:W-:-:S05]  /*11a0*/  @P1 VIADD R5, R9, 0x1 ;  /* 0x0000000109051836 */ /* 0x000fca0000000000 */
[----:B------:R-:W-:-:S07]  /*11b0*/  @!P1 PRMT R5, R9, 0x7610, R5 ;  /* 0x0000761009059816 */ /* 0x000fce0000000005 */
.L_x_1013:
[----:B------:R-:W-:Y:S05]  /*11c0*/  BSYNC.RECONVERGENT B0 ;  /* 0x0000000000007941 */ /* 0x000fea0003800200 */
.L_x_1010:
        /* <DEDUP_REMOVED lines=15> */
.L_x_1017:
[----:B------:R-:W-:-:S13]  /*12c0*/  FSETP.GT.FTZ.AND P1, PT, |R6|, 0.20833332836627960205, PT ;  /* 0x3e5555550600780b */ /* 0x000fda0003f34200 */
[C---:B------:R-:W-:Y:S02]  /*12d0*/  @!P1 VIADD R5, R9.reuse, 0x6 ;  /* 0x0000000609059836 */ /* 0x040fe40000000000 */
[----:B------:R-:W-:-:S05]  /*12e0*/  @P1 VIADD R9, R9, 0x7 ;  /* 0x0000000709091836 */ /* 0x000fca0000000000 */
[----:B------:R-:W-:Y:S01]  /*12f0*/  @P1 PRMT R5, R9, 0x7610, R5 ;  /* 0x0000761009051816 */ /* 0x000fe20000000005 */
[----:B------:R-:W-:Y:S06]  /*1300*/  BRA `(.L_x_1018) ;  /* 0x00000000002c7947 */ /* 0x000fec0003800000 */
.L_x_1016:
[----:B------:R-:W-:-:S13]  /*1310*/  FSETP.GT.FTZ.AND P1, PT, |R6|, 0.58333301544189453125, PT ;  /* 0x3f1555500600780b */ /* 0x000fda0003f34200 */
[----:B------:R-:W-:Y:S05]  /*1320*/  @P1 BRA `(.L_x_1019) ;  /* 0x0000000000141947 */ /* 0x000fea0003800000 */
[----:B------:R-:W-:-:S13]  /*1330*/  FSETP.GT.FTZ.AND P1, PT, |R6|, 0.4166666865348815918, PT ;  /* 0x3ed555560600780b */ /* 0x000fda0003f34200 */
[C---:B------:R-:W-:Y:S02]  /*1340*/  @!P1 VIADD R5, R9.reuse, 0x4 ;  /* 0x0000000409059836 */ /* 0x040fe40000000000 */
[----:B------:R-:W-:-:S05]  /*1350*/  @P1 VIADD R9, R9, 0x5 ;  /* 0x0000000509091836 */ /* 0x000fca0000000000 */
[----:B------:R-:W-:Y:S01]  /*1360*/  @P1 PRMT R5, R9, 0x7610, R5 ;  /* 0x0000761009051816 */ /* 0x000fe20000000005 */
[----:B------:R-:W-:Y:S06]  /*1370*/  BRA `(.L_x_1018) ;  /* 0x0000000000107947 */ /* 0x000fec0003800000 */
.L_x_1019:
[----:B------:R-:W-:-:S13]  /*1380*/  FSETP.GT.FTZ.AND P1, PT, |R6|, 0.8333333134651184082, PT ;  /* 0x3f5555550600780b */ /* 0x000fda0003f34200 */
[C---:B------:R-:W-:Y:S02]  /*1390*/  @!P1 VIADD R5, R9.reuse, 0x2 ;  /* 0x0000000209059836 */ /* 0x040fe40000000000 */
[----:B------:R-:W-:-:S05]  /*13a0*/  @P1 VIADD R9, R9, 0x3 ;  /* 0x0000000309091836 */ /* 0x000fca0000000000 */
[----:B------:R-:W-:-:S07]  /*13b0*/  @P1 PRMT R5, R9, 0x7610, R5 ;  /* 0x0000761009051816 */ /* 0x000fce0000000005 */
.L_x_1018:
[----:B------:R-:W-:Y:S05]  /*13c0*/  BSYNC.RECONVERGENT B0 ;  /* 0x0000000000007941 */ /* 0x000fea0003800200 */
.L_x_1015:
        /* <DEDUP_REMOVED lines=13> */
.L_x_1022:
[----:B------:R-:W-:-:S13]  /*14a0*/  FSETP.GT.FTZ.AND P1, PT, |R7|, 0.20833332836627960205, PT ;  /* 0x3e5555550700780b */ /* 0x000fda0003f34200 */
[C---:B------:R-:W-:Y:S02]  /*14b0*/  @!P1 VIADD R7, R6.reuse, 0x6 ;  /* 0x0000000606079836 */ /* 0x040fe40000000000 */
[----:B------:R-:W-:-:S05]  /*14c0*/  @P1 VIADD R6, R6, 0x7 ;  /* 0x0000000706061836 */ /* 0x000fca0000000000 */
[----:B------:R-:W-:Y:S01]  /*14d0*/  @P1 PRMT R7, R6, 0x7610, R7 ;  /* 0x0000761006071816 */ /* 0x000fe20000000007 */
[----:B------:R-:W-:Y:S06]  /*14e0*/  BRA `(.L_x_1023) ;  /* 0x00000000002c7947 */ /* 0x000fec0003800000 */
.L_x_1021:
[----:B------:R-:W-:-:S13]  /*14f0*/  FSETP.GT.FTZ.AND P1, PT, |R7|, 0.58333301544189453125, PT ;  /* 0x3f1555500700780b */ /* 0x000fda0003f34200 */
[----:B------:R-:W-:Y:S05]  /*1500*/  @P1 BRA `(.L_x_1024) ;  /* 0x0000000000141947 */ /* 0x000fea0003800000 */
[----:B------:R-:W-:-:S13]  /*1510*/  FSETP.GT.FTZ.AND P1, PT, |R7|, 0.4166666865348815918, PT ;  /* 0x3ed555560700780b */ /* 0x000fda0003f34200 */
[C---:B------:R-:W-:Y:S02]  /*1520*/  @!P1 VIADD R7, R6.reuse, 0x4 ;  /* 0x0000000406079836 */ /* 0x040fe40000000000 */
[----:B------:R-:W-:-:S05]  /*1530*/  @P1 VIADD R6, R6, 0x5 ;  /* 0x0000000506061836 */ /* 0x000fca0000000000 */
[----:B------:R-:W-:Y:S01]  /*1540*/  @P1 PRMT R7, R6, 0x7610, R7 ;  /* 0x0000761006071816 */ /* 0x000fe20000000007 */
[----:B------:R-:W-:Y:S06]  /*1550*/  BRA `(.L_x_1023) ;  /* 0x0000000000107947 */ /* 0x000fec0003800000 */
.L_x_1024:
[----:B------:R-:W-:-:S13]  /*1560*/  FSETP.GT.FTZ.AND P1, PT, |R7|, 0.8333333134651184082, PT ;  /* 0x3f5555550700780b */ /* 0x000fda0003f34200 */
[C---:B------:R-:W-:Y:S02]  /*1570*/  @!P1 VIADD R7, R6.reuse, 0x2 ;  /* 0x0000000206079836 */ /* 0x040fe40000000000 */
[----:B------:R-:W-:-:S05]  /*1580*/  @P1 VIADD R6, R6, 0x3 ;  /* 0x0000000306061836 */ /* 0x000fca0000000000 */
[----:B------:R-:W-:-:S07]  /*1590*/  @P1 PRMT R7, R6, 0x7610, R7 ;  /* 0x0000761006071816 */ /* 0x000fce0000000007 */
.L_x_1023:
[----:B------:R-:W-:Y:S05]  /*15a0*/  BSYNC.RECONVERGENT B0 ;  /* 0x0000000000007941 */ /* 0x000fea0003800200 */
.L_x_1020:
        /* <DEDUP_REMOVED lines=34> */
.L_x_1026:
        /* <DEDUP_REMOVED lines=11> */
.L_x_2014:


//--------------------- .text._Z18kQuantizeBlockwiseIfLi4096ELi4ELi0ELi1EEvPfPT_S0_PhS0_ii --------------------------
	.section	.text._Z18kQuantizeBlockwiseIfLi4096ELi4ELi0ELi1EEvPfPT_S0_PhS0_ii,"ax",@progbits
	.align	128
        .global         _Z18kQuantizeBlockwiseIfLi4096ELi4ELi0ELi1EEvPfPT_S0_PhS0_ii
        .type           _Z18kQuantizeBlockwiseIfLi4096ELi4ELi0ELi1EEvPfPT_S0_PhS0_ii,@function
        .size           _Z18kQuantizeBlockwiseIfLi4096ELi4ELi0ELi1EEvPfPT_S0_PhS0_ii,(.L_x_2015 - _Z18kQuantizeBlockwiseIfLi4096ELi4ELi0ELi1EEvPfPT_S0_PhS0_ii)
        .other          _Z18kQuantizeBlockwiseIfLi4096ELi4ELi0ELi1EEvPfPT_S0_PhS0_ii,@"STO_CUDA_ENTRY STV_DEFAULT"
_Z18kQuantizeBlockwiseIfLi4096ELi4ELi0ELi1EEvPfPT_S0_PhS0_ii:
.text._Z18kQuantizeBlockwiseIfLi4096ELi4ELi0ELi1EEvPfPT_S0_PhS0_ii:
        /* <DEDUP_REMOVED lines=31> */
.L_x_1051:
        /* <DEDUP_REMOVED lines=136> */
.L_x_1028:
        /* <DEDUP_REMOVED lines=137> */
.L_x_1030:
        /* <DEDUP_REMOVED lines=8> */
.L_x_1029:
[----:B------:R-:W-:Y:S05]  /*1380*/  BSYNC.RECONVERGENT B0 ;  /* 0x0000000000007941 */ /* 0x000fea0003800200 */
.L_x_1027:
        /* <DEDUP_REMOVED lines=15> */
.L_x_1033:
[----:B------:R-:W-:-:S13]  /*1480*/  FSETP.GT.FTZ.AND P1, PT, |R4|, 0.4166666865348815918, PT ;  /* 0x3ed555560400780b */ /* 0x000fda0003f34200 */
[C---:B------:R-:W-:Y:S02]  /*1490*/  @P1 VIADD R4, R9.reuse, 0x5 ;  /* 0x0000000509041836 */ /* 0x040fe40000000000 */
[----:B------:R-:W-:-:S05]  /*14a0*/  @!P1 VIADD R9, R9, 0x4 ;  /* 0x0000000409099836 */ /* 0x000fca0000000000 */
[----:B------:R-:W-:Y:S01]  /*14b0*/  @!P1 PRMT R4, R9, 0x7610, R4 ;  /* 0x0000761009049816 */ /* 0x000fe20000000004 */
[----:B------:R-:W-:Y:S06]  /*14c0*/  BRA `(.L_x_1034) ;  /* 0x0000000000287947 */ /* 0x000fec0003800000 */
.L_x_1032:
[----:B------:R-:W-:-:S13]  /*14d0*/  FSETP.GT.FTZ.AND P1, PT, |R4|, 0.0859375, PT ;  /* 0x3db000000400780b */ /* 0x000fda0003f34200 */
[----:B------:R-:W-:Y:S05]  /*14e0*/  @!P1 BRA `(.L_x_1035) ;  /* 0x0000000000149947 */ /* 0x000fea0003800000 */
[----:B------:R-:W-:-:S13]  /*14f0*/  FSETP.GT.FTZ.AND P1, PT, |R4|, 0.20833332836627960205, PT ;  /* 0x3e5555550400780b */ /* 0x000fda0003f34200 */
[C---:B------:R-:W-:Y:S02]  /*1500*/  @P1 VIADD R4, R9.reuse, 0x7 ;  /* 0x0000000709041836 */ /* 0x040fe40000000000 */
[----:B------:R-:W-:-:S05]  /*1510*/  @!P1 VIADD R9, R9, 0x6 ;  /* 0x0000000609099836 */ /* 0x000fca0000000000 */
[----:B------:R-:W-:Y:S01]  /*1520*/  @!P1 PRMT R4, R9, 0x7610, R4 ;  /* 0x0000761009049816 */ /* 0x000fe20000000004 */
[----:B------:R-:W-:Y:S06]  /*1530*/  BRA `(.L_x_1034) ;  /* 0x00000000000c7947 */ /* 0x000fec0003800000 */
.L_x_1035:
[----:B------:R-:W-:-:S13]  /*1540*/  FSETP.GT.FTZ.AND P1, PT, |R4|, 0.0026041700039058923721, PT ;  /* 0x3b2aaab90400780b */ /* 0x000fda0003f34200 */
[----:B------:R-:W-:-:S05]  /*1550*/  @P1 VIADD R4, R9, 0x1 ;  /* 0x0000000109041836 */ /* 0x000fca0000000000 */
[----:B------:R-:W-:-:S07]  /*1560*/  @!P1 PRMT R4, R9, 0x7610, R4 ;  /* 0x0000761009049816 */ /* 0x000fce0000000004 */
.L_x_1034:
[----:B------:R-:W-:Y:S05]  /*1570*/  BSYNC.RECONVERGENT B0 ;  /* 0x0000000000007941 */ /* 0x000fea0003800200 */
.L_x_1031:
        /* <DEDUP_REMOVED lines=13> */
.L_x_1038:
[----:B------:R-:W-:-:S13]  /*1650*/  FSETP.GT.FTZ.AND P1, PT, |R5|, 0.4166666865348815918, PT ;  /* 0x3ed555560500780b */ /* 0x000fda0003f34200 */
[C---:B------:R-:W-:Y:S02]  /*1660*/  @P1 VIADD R5, R9.reuse, 0x5 ;  /* 0x0000000509051836 */ /* 0x040fe40000000000 */
[----:B------:R-:W-:-:S05]  /*1670*/  @!P1 VIADD R9, R9, 0x4 ;  /* 0x0000000409099836 */ /* 0x000fca0000000000 */
[----:B------:R-:W-:Y:S01]  /*1680*/  @!P1 PRMT R5, R9, 0x7610, R5 ;  /* 0x0000761009059816 */ /* 0x000fe20000000005 */
[----:B------:R-:W-:Y:S06]  /*1690*/  BRA `(.L_x_1039) ;  /* 0x0000000000287947 */ /* 0x000fec0003800000 */
.L_x_1037:
[----:B------:R-:W-:-:S13]  /*16a0*/  FSETP.GT.FTZ.AND P1, PT, |R5|, 0.0859375, PT ;  /* 0x3db000000500780b */ /* 0x000fda0003f34200 */
[----:B------:R-:W-:Y:S05]  /*16b0*/  @!P1 BRA `(.L_x_1040) ;  /* 0x0000000000149947 */ /* 0x000fea0003800000 */
[----:B------:R-:W-:-:S13]  /*16c0*/  FSETP.GT.FTZ.AND P1, PT, |R5|, 0.20833332836627960205, PT ;  /* 0x3e5555550500780b */ /* 0x000fda0003f34200 */
[C---:B------:R-:W-:Y:S02]  /*16d0*/  @P1 VIADD R5, R9.reuse, 0x7 ;  /* 0x0000000709051836 */ /* 0x040fe40000000000 */
[----:B------:R-:W-:-:S05]  /*16e0*/  @!P1 VIADD R9, R9, 0x6 ;  /* 0x0000000609099836 */ /* 0x000fca0000000000 */
[----:B------:R-:W-:Y:S01]  /*16f0*/  @!P1 PRMT R5, R9, 0x7610, R5 ;  /* 0x0000761009059816 */ /* 0x000fe20000000005 */
[----:B------:R-:W-:Y:S06]  /*1700*/  BRA `(.L_x_1039) ;  /* 0x00000000000c7947 */ /* 0x000fec0003800000 */
.L_x_1040:
[----:B------:R-:W-:-:S13]  /*1710*/  FSETP.GT.FTZ.AND P1, PT, |R5|, 0.0026041700039058923721, PT ;  /* 0x3b2aaab90500780b */ /* 0x000fda0003f34200 */
[----:B------:R-:W-:-:S05]  /*1720*/  @P1 VIADD R5, R9, 0x1 ;  /* 0x0000000109051836 */ /* 0x000fca0000000000 */
[----:B------:R-:W-:-:S07]  /*1730*/  @!P1 PRMT R5, R9, 0x7610, R5 ;  /* 0x0000761009059816 */ /* 0x000fce0000000005 */
.L_x_1039:
[----:B------:R-:W-:Y:S05]  /*1740*/  BSYNC.RECONVERGENT B0 ;  /* 0x0000000000007941 */ /* 0x000fea0003800200 */
.L_x_1036:
        /* <DEDUP_REMOVED lines=15> */
.L_x_1043:
[----:B------:R-:W-:-:S13]  /*1840*/  FSETP.GT.FTZ.AND P1, PT, |R6|, 0.20833332836627960205, PT ;  /* 0x3e5555550600780b */ /* 0x000fda0003f34200 */
[C---:B------:R-:W-:Y:S02]  /*1850*/  @!P1 VIADD R5, R9.reuse, 0x6 ;  /* 0x0000000609059836 */ /* 0x040fe40000000000 */
[----:B------:R-:W-:-:S05]  /*1860*/  @P1 VIADD R9, R9, 0x7 ;  /* 0x0000000709091836 */ /* 0x000fca0000000000 */
[----:B------:R-:W-:Y:S01]  /*1870*/  @P1 PRMT R5, R9, 0x7610, R5 ;  /* 0x0000761009051816 */ /* 0x000fe20000000005 */
[----:B------:R-:W-:Y:S06]  /*1880*/  BRA `(.L_x_1044) ;  /* 0x00000000002c7947 */ /* 0x000fec0003800000 */
.L_x_1042:
[----:B------:R-:W-:-:S13]  /*1890*/  FSETP.GT.FTZ.AND P1, PT, |R6|, 0.58333301544189453125, PT ;  /* 0x3f1555500600780b */ /* 0x000fda0003f34200 */
[----:B------:R-:W-:Y:S05]  /*18a0*/  @P1 BRA `(.L_x_1045) ;  /* 0x0000000000141947 */ /* 0x000fea0003800000 */
[----:B------:R-:W-:-:S13]  /*18b0*/  FSETP.GT.FTZ.AND P1, PT, |R6|, 0.4166666865348815918, PT ;  /* 0x3ed555560600780b */ /* 0x000fda0003f34200 */
[C---:B------:R-:W-:Y:S02]  /*18c0*/  @!P1 VIADD R5, R9.reuse, 0x4 ;  /* 0x0000000409059836 */ /* 0x040fe40000000000 */
[----:B------:R-:W-:-:S05]  /*18d0*/  @P1 VIADD R9, R9, 0x5 ;  /* 0x0000000509091836 */ /* 0x000fca0000000000 */
[----:B------:R-:W-:Y:S01]  /*18e0*/  @P1 PRMT R5, R9, 0x7610, R5 ;  /* 0x0000761009051816 */ /* 0x000fe20000000005 */
[----:B------:R-:W-:Y:S06]  /*18f0*/  BRA `(.L_x_1044) ;  /* 0x0000000000107947 */ /* 0x000fec0003800000 */
.L_x_1045:
[----:B------:R-:W-:-:S13]  /*1900*/  FSETP.GT.FTZ.AND P1, PT, |R6|, 0.8333333134651184082, PT ;  /* 0x3f5555550600780b */ /* 0x000fda0003f34200 */
[C---:B------:R-:W-:Y:S02]  /*1910*/  @!P1 VIADD R5, R9.reuse, 0x2 ;  /* 0x0000000209059836 */ /* 0x040fe40000000000 */
[----:B------:R-:W-:-:S05]  /*1920*/  @P1 VIADD R9, R9, 0x3 ;  /* 0x0000000309091836 */ /* 0x000fca0000000000 */
[----:B------:R-:W-:-:S07]  /*1930*/  @P1 PRMT R5, R9, 0x7610, R5 ;  /* 0x0000761009051816 */ /* 0x000fce0000000005 */
.L_x_1044:
[----:B------:R-:W-:Y:S05]  /*1940*/  BSYNC.RECONVERGENT B0 ;  /* 0x0000000000007941 */ /* 0x000fea0003800200 */
.L_x_1041:
        /* <DEDUP_REMOVED lines=13> */
.L_x_1048:
[----:B------:R-:W-:-:S13]  /*1a20*/  FSETP.GT.FTZ.AND P1, PT, |R7|, 0.20833332836627960205, PT ;  /* 0x3e5555550700780b */ /* 0x000fda0003f34200 */
[C---:B------:R-:W-:Y:S02]  /*1a30*/  @!P1 VIADD R7, R6.reuse, 0x6 ;  /* 0x0000000606079836 */ /* 0x040fe40000000000 */
[----:B------:R-:W-:-:S05]  /*1a40*/  @P1 VIADD R6, R6, 0x7 ;  /* 0x0000000706061836 */ /* 0x000fca0000000000 */
[----:B------:R-:W-:Y:S01]  /*1a50*/  @P1 PRMT R7, R6, 0x7610, R7 ;  /* 0x0000761006071816 */ /* 0x000fe20000000007 */
[----:B------:R-:W-:Y:S06]  /*1a60*/  BRA `(.L_x_1049) ;  /* 0x00000000002c7947 */ /* 0x000fec0003800000 */
.L_x_1047:
[----:B------:R-:W-:-:S13]  /*1a70*/  FSETP.GT.FTZ.AND P1, PT, |R7|, 0.58333301544189453125, PT ;  /* 0x3f1555500700780b */ /* 0x000fda0003f34200 */
[----:B------:R-:W-:Y:S05]  /*1a80*/  @P1 BRA `(.L_x_1050) ;  /* 0x0000000000141947 */ /* 0x000fea0003800000 */
[----:B------:R-:W-:-:S13]  /*1a90*/  FSETP.GT.FTZ.AND P1, PT, |R7|, 0.4166666865348815918, PT ;  /* 0x3ed555560700780b */ /* 0x000fda0003f34200 */
[C---:B------:R-:W-:Y:S02]  /*1aa0*/  @!P1 VIADD R7, R6.reuse, 0x4 ;  /* 0x0000000406079836 */ /* 0x040fe40000000000 */
[----:B------:R-:W-:-:S05]  /*1ab0*/  @P1 VIADD R6, R6, 0x5 ;  /* 0x0000000506061836 */ /* 0x000fca0000000000 */
[----:B------:R-:W-:Y:S01]  /*1ac0*/  @P1 PRMT R7, R6, 0x7610, R7 ;  /* 0x0000761006071816 */ /* 0x000fe20000000007 */
[----:B------:R-:W-:Y:S06]  /*1ad0*/  BRA `(.L_x_1049) ;  /* 0x0000000000107947 */ /* 0x000fec0003800000 */
.L_x_1050:
[----:B------:R-:W-:-:S13]  /*1ae0*/  FSETP.GT.FTZ.AND P1, PT, |R7|, 0.8333333134651184082, PT ;  /* 0x3f5555550700780b */ /* 0x000fda0003f34200 */
[C---:B------:R-:W-:Y:S02]  /*1af0*/  @!P1 VIADD R7, R6.reuse, 0x2 ;  /* 0x0000000206079836 */ /* 0x040fe40000000000 */
[----:B------:R-:W-:-:S05]  /*1b00*/  @P1 VIADD R6, R6, 0x3 ;  /* 0x0000000306061836 */ /* 0x000fca0000000000 */
[----:B------:R-:W-:-:S07]  /*1b10*/  @P1 PRMT R7, R6, 0x7610, R7 ;  /* 0x0000761006071816 */ /* 0x000fce0000000007 */
.L_x_1049:
[----:B------:R-:W-:Y:S05]  /*1b20*/  BSYNC.RECONVERGENT B0 ;  /* 0x0000000000007941 */ /* 0x000fea0003800200 */
.L_x_1046:
        /* <DEDUP_REMOVED lines=34> */
.L_x_1052:
        /* <DEDUP_REMOVED lines=11> */
.L_x_2015:


//--------------------- .text._Z18kQuantizeBlockwiseIfLi64ELi2ELi0ELi0EEvPfPT_S0_PhS0_ii --------------------------
	.section	.text._Z18kQuantizeBlockwiseIfLi64ELi2ELi0ELi0EEvPfPT_S0_PhS0_ii,"ax",@progbits
	.align	128
        .global         _Z18kQuantizeBlockwiseIfLi64ELi2ELi0ELi0EEvPfPT_S0_PhS0_ii
        .type           _Z18kQuantizeBlockwiseIfLi64ELi2ELi0ELi0EEvPfPT_S0_PhS0_ii,@function
        .size           _Z18kQuantizeBlockwiseIfLi64ELi2ELi0ELi0EEvPfPT_S0_PhS0_ii,(.L_x_2016 - _Z18kQuantizeBlockwiseIfLi64ELi2ELi0ELi0EEvPfPT_S0_PhS0_ii)
        .other          _Z18kQuantizeBlockwiseIfLi64ELi2ELi0ELi0EEvPfPT_S0_PhS0_ii,@"STO_CUDA_ENTRY STV_DEFAULT"
_Z18kQuantizeBlockwiseIfLi64ELi2ELi0ELi0EEvPfPT_S0_PhS0_ii:
.text._Z18kQuantizeBlockwiseIfLi64ELi2ELi0ELi0EEvPfPT_S0_PhS0_ii:
        /* <DEDUP_REMOVED lines=33> */
[----:B------:R-:W-:Y:S02]  /*0210*/  @P1 IADD3 R5, PT, PT, R5, 0x1, RZ ;  /* 0x0000000105051810 */ /* 0x000fe40007ffe0ff */
        /* <DEDUP_REMOVED lines=18> */
.L_x_1057:
[----:B------:R0:W2:Y:S01]  /*0340*/  LDG.E R9, desc[UR10][R4.64] ;  /* 0x0000000a04097981 */ /* 0x0000a2000c1e1900 */
[----:B------:R-:W-:-:S05]  /*0350*/  VIADD R7, R7, 0x1 ;  /* 0x0000000107077836 */ /* 0x000fca0000000000 */
[----:B------:R-:W-:Y:S01]  /*0360*/  ISETP.NE.AND P0, PT, R7, RZ, PT ;  /* 0x000000ff0700720c */ /* 0x000fe20003f05270 */
[C---:B0-----:R-:W-:Y:S01]  /*0370*/  IMAD.WIDE.U32 R4, R3.reuse, 0x4, R4 ;  /* 0x0000000403047825 */ /* 0x041fe200078e0004 */
[----:B--2---:R0:W-:Y:S03]  /*0380*/  STS [R2], R9 ;  /* 0x0000000902007388 */ /* 0x0041e60000000800 */
[----:B0-----:R-:W-:-:S08]  /*0390*/  IMAD R2, R3, 0x4, R2 ;  /* 0x0000000403027824 */ /* 0x001fd000078e0202 */
[----:B------:R-:W-:Y:S05]  /*03a0*/  @P0 BRA `(.L_x_1057) ;  /* 0xfffffffc00e40947 */ /* 0x000fea000383ffff */
.L_x_1056:
[----:B------:R-:W-:Y:S05]  /*03b0*/  BSYNC.RECONVERGENT B1 ;  /* 0x0000000000017941 */ /* 0x000fea0003800200 */
.L_x_1055:
        /* <DEDUP_REMOVED lines=10> */
.L_x_1058:
        /* <DEDUP_REMOVED lines=8> */
[C---:B------:R-:W-:Y:S01]  /*04e0*/  LEA R19, R3.reuse, R18, 0x2 ;  /* 0x0000001203137211 */ /* 0x040fe200078e10ff */
[----:B------:R-:W-:-:S02]  /*04f0*/  IMAD R21, R3, 0x8, R18 ;  /* 0x0000000803157824 */ /* 0x000fc400078e0212 */
        /* <DEDUP_REMOVED lines=13> */
.L_x_1054:
[----:B------:R-:W-:Y:S05]  /*05d0*/  BSYNC.RECONVERGENT B0 ;  /* 0x0000000000007941 */ /* 0x000fea0003800200 */
.L_x_1053:
        /* <DEDUP_REMOVED lines=12> */
.L_x_1061:
[----:B0-2---:R-:W-:Y:S01]  /*06a0*/  IADD3 R16, PT, PT, -R6, UR9, RZ ;  /* 0x0000000906107c10 */ /* 0x005fe2000fffe1ff */
[----:B------:R-:W-:Y:S01]  /*06b0*/  IMAD.MOV.U32 R14, RZ, RZ, RZ ;  /* 0x000000ffff0e7224 */ /* 0x000fe200078e00ff */
[----:B------:R-:W-:Y:S01]  /*06c0*/  BAR.SYNC.DEFER_BLOCKING 0x0 ;  /* 0x0000000000007b1d */ /* 0x000fe20000010000 */
[----:B------:R-:W-:Y:S02]  /*06d0*/  IADD3 R0, P2, PT, R9, R6, RZ ;  /* 0x0000000609007210 */ /* 0x000fe40007f5e0ff */
[----:B------:R-:W-:-:S03]  /*06e0*/  VIMNMX R4, PT, PT, R16, 0x40, PT ;  /* 0x0000004010047848 */ /* 0x000fc60003fe0100 */
[----:B------:R-:W-:Y:S01]  /*06f0*/  IMAD.X R3, RZ, RZ, R7, P2 ;  /* 0x000000ffff037224 */ /* 0x000fe200010e0607 */
[-C--:B------:R-:W-:Y:S02]  /*0700*/  ISETP.GE.AND P0, PT, R9, R4.reuse, PT ;  /* 0x000000040900720c */ /* 0x080fe40003f06270 */
[----:B------:R-:W-:Y:S02]  /*0710*/  ISETP.GE.AND P1, PT, R5, R4, PT ;  /* 0x000000040500720c */ /* 0x000fe40003f26270 */
[----:B-1----:R-:W-:-:S04]  /*0720*/  LEA R10, P2, R0, UR12, 0x2 ;  /* 0x0000000c000a7c11 */ /* 0x002fc8000f8410ff */
[----:B------:R-:W-:Y:S01]  /*0730*/  LEA.HI.X R11, R0, UR13, R3, 0x2, P2 ;  /* 0x0000000d000b7c11 */ /* 0x000fe200090f1403 */
[----:B------:R-:W-:-:S06]  /*0740*/  HFMA2 R0, -RZ, RZ, 0, 0 ;  /* 0x00000000ff007431 */ /* 0x000fcc00000001ff */
[----:B------:R-:W2:Y:S04]  /*0750*/  @!P0 LDG.E.CONSTANT R0, desc[UR10][R10.64] ;  /* 0x0000000a0a008981 */ /* 0x000ea8000c1e9900 */
[----:B------:R-:W4:Y:S01]  /*0760*/  @!P1 LDG.E.CONSTANT R14, desc[UR10][R10.64+0x80] ;  /* 0x0000800a0a0e9981 */ /* 0x000f22000c1e9900 */
[----:B------:R-:W0:Y:S01]  /*0770*/  S2UR UR6, SR_CgaCtaId ;  /* 0x00000000000679c3 */ /* 0x000e220000008800 */
[----:B------:R-:W-:Y:S01]  /*0780*/  UMOV UR5, 0x400 ;  /* 0x0000040000057882 */ /* 0x000fe20000000000 */
[----:B------:R-:W-:Y:S01]  /*0790*/  ISETP.GE.AND P0, PT, R16, 0x20, PT ;  /* 0x000000201000780c */ /* 0x000fe20003f06270 */
[----:B------:R-:W1:Y:S01]  /*07a0*/  S2R R2, SR_LANEID ;  /* 0x0000000000027919 */ /* 0x000e620000000000 */
[----:B0-----:R-:W-:-:S06]  /*07b0*/  ULEA UR8, UR6, UR5, 0x18 ;  /* 0x0000000506087291 */ /* 0x001fcc000f8ec0ff */
[----:B-1----:R-:W-:-:S05]  /*07c0*/  LEA R15, R2, UR8, 0x2 ;  /* 0x00000008020f7c11 */ /* 0x002fca000f8e10ff */
[----:B------:R-:W-:Y:S01]  /*07d0*/  IMAD R12, R2, 0x4, R15 ;  /* 0x00000004020c7824 */ /* 0x000fe200078e020f */
[----:B--2---:R-:W-:Y:S04]  /*07e0*/  STS [R15], R0 ;  /* 0x000000000f007388 */ /* 0x004fe80000000800 */
[----:B----4-:R-:W-:Y:S01]  /*07f0*/  STS [R15+0x80], R14 ;  /* 0x0000800e0f007388 */ /* 0x010fe20000000800 */
        /* <DEDUP_REMOVED lines=28> */
.L_x_1059:
        /* <DEDUP_REMOVED lines=17> */
[----:B------:R-:W-:Y:S02]  /*0ad0*/  ISETP.GE.AND P0, PT, R17, R4, PT ;  /* 0x000000041100720c */ /* 0x000fe40003f06270 */
[----:B------:R-:W-:Y:S01]  /*0ae0*/  IADD3 R17, PT, PT, R2, 0x10, RZ ;  /* 0x0000001002117810 */ /* 0x000fe20007ffe0ff */
        /* <DEDUP_REMOVED lines=8> */
.L_x_1060:
[----:B------:R-:W-:Y:S01]  /*0b70*/  ISETP.NE.AND P0, PT, R8, RZ, PT ;  /* 0x000000ff0800720c */ /* 0x000fe20003f05270 */
[----:B------:R-:W-:Y:S01]  /*0b80*/  UIADD3 UR7, UPT, UPT, UR5, 0x150, URZ ;  /* 0x0000015005077890 */ /* 0x000fe2000fffe0ff */
[----:B------:R-:W-:Y:S02]  /*0b90*/  IMAD.MOV.U32 R24, RZ, RZ, 0xbf ;  /* 0x000000bfff187424 */ /* 0x000fe400078e00ff */
[----:B------:R-:W-:Y:S01]  /*0ba0*/  HFMA2 R20, -RZ, RZ, 0, 1.5199184417724609375e-05 ;  /* 0x000000ffff147431 */ /* 0x000fe200000001ff */
[----:B------:R-:W-:Y:S02]  /*0bb0*/  UIADD3 UR5, UPT, UPT, UR5, 0x100, URZ ;  /* 0x0000010005057890 */ /* 0x000fe4000fffe0ff */
[----:B------:R-:W-:Y:S02]  /*0bc0*/  ULEA UR7, UR6, UR7, 0x18 ;  /* 0x0000000706077291 */ /* 0x000fe4000f8ec0ff */
[----:B------:R-:W-:Y:S02]  /*0bd0*/  ULEA UR5, UR6, UR5, 0x18 ;  /* 0x0000000506057291 */ /* 0x000fe4000f8ec0ff */
[----:B------:R-:W-:-:S02]  /*0be0*/  UISETP.LT.U32.AND UP0, UPT, UR4, 0x7fffffff, UPT ;  /* 0x7fffffff0400788c */ /* 0x000fc4000bf01070 */
        /* <DEDUP_REMOVED lines=8> */
[----:B0-----:R-:W-:-:S05]  /*0c70*/  IMAD.MOV.U32 R15, RZ, RZ, 0x3f ;  /* 0x0000003fff0f7424 */ /* 0x001fca00078e00ff */
[----:B------:R-:W0:Y:S04]  /*0c80*/  LDS R16, [UR8+0x550] ;  /* 0x00055008ff107984 */ /* 0x000e280008000800 */
[----:B------:R-:W1:Y:S01]  /*0c90*/  LDS R0, [UR8+0x34c] ;  /* 0x00034c08ff007984 */ /* 0x000e620008000800 */
[-C--:B0-----:R-:W-:Y:S01]  /*0ca0*/  FMUL.FTZ R11, R12, R16.reuse ;  /* 0x000000100c0b7220 */ /* 0x081fe20000410000 */
[----:B------:R-:W-:Y:S01]  /*0cb0*/  FMUL.FTZ R16, R13, R16 ;  /* 0x000000100d107220 */ /* 0x000fe20000410000 */
[----:B------:R-:W-:Y:S01]  /*0cc0*/  IMAD.MOV.U32 R13, RZ, RZ, 0x7f ;  /* 0x0000007fff0d7424 */ /* 0x000fe200078e00ff */
[-C--:B-1----:R-:W-:Y:S02]  /*0cd0*/  MOV R17, R0.reuse ;  /* 0x0000000000117202 */ /* 0x082fe40000000f00 */
[----:B------:R-:W-:-:S02]  /*0ce0*/  FSETP.GT.FTZ.AND P4, PT, R11, R0, PT ;  /* 0x000000000b00720b */ /* 0x000fc40003f94000 */
[----:B------:R-:W-:-:S11]  /*0cf0*/  FSETP.GT.FTZ.AND P1, PT, R16, R17, PT ;  /* 0x000000111000720b */ /* 0x000fd60003f34000 */
[----:B------:R-:W-:Y:S02]  /*0d00*/  @!P4 IMAD.MOV.U32 R24, RZ, RZ, 0x3f ;  /* 0x0000003fff18c424 */ /* 0x000fe400078e00ff */
[----:B------:R-:W-:Y:S02]  /*0d10*/  @P1 IMAD.MOV.U32 R15, RZ, RZ, 0xbf ;  /* 0x000000bfff0f1424 */ /* 0x000fe400078e00ff */
[----:B------:R-:W-:Y:S01]  /*0d20*/  @!P4 IMAD.MOV.U32 R20, RZ, RZ, 0x7f ;  /* 0x0000007fff14c424 */ /* 0x000fe200078e00ff */
[----:B------:R-:W-:Y:S01]  /*0d30*/  LEA R12, R24, UR7, 0x2 ;  /* 0x00000007180c7c11 */ /* 0x000fe2000f8e10ff */
[----:B------:R-:W-:Y:S01]  /*0d40*/  @!P4 IMAD.MOV.U32 R13, RZ, RZ, RZ ;  /* 0x000000ffff0dc224 */ /* 0x000fe200078e00ff */
[----:B------:R-:W-:Y:S01]  /*0d50*/  LEA R19, R15, UR7, 0x2 ;  /* 0x000000070f137c11 */ /* 0x000fe2000f8e10ff */
[----:B------:R-:W-:-:S03]  /*0d60*/  @!P4 IMAD.MOV.U32 R0, RZ, RZ, -0x40800000 ;  /* 0xbf800000ff00c424 */ /* 0x000fc600078e00ff */
[----:B------:R-:W0:Y:S04]  /*0d70*/  LDS R12, [R12] ;  /* 0x000000000c0c7984 */ /* 0x000e280000000800 */
[----:B------:R-:W1:Y:S01]  /*0d80*/  LDS R19, [R19] ;  /* 0x0000000013137984 */ /* 0x000e620000000800 */
[----:B0-----:R-:W-:Y:S02]  /*0d90*/  FSETP.GT.FTZ.AND P5, PT, R11, R12, PT ;  /* 0x0000000c0b00720b */ /* 0x001fe40003fb4000 */
[----:B-1----:R-:W-:-:S11]  /*0da0*/  FSETP.GT.FTZ.AND P3, PT, R16, R19, PT ;  /* 0x000000131000720b */ /* 0x002fd60003f74000 */
[C---:B------:R-:W-:Y:S01]  /*0db0*/  @!P5 VIADD R23, R24.reuse, 0xffffffe0 ;  /* 0xffffffe01817d836 */ /* 0x040fe20000000000 */
[----:B------:R-:W-:Y:S01]  /*0dc0*/  @P5 MOV R0, R12 ;  /* 0x0000000c00005202 */ /* 0x000fe20000000f00 */
[----:B------:R-:W-:Y:S02]  /*0dd0*/  @P5 VIADD R23, R24, 0x20 ;  /* 0x0000002018175836 */ /* 0x000fe40000000000 */
[C---:B------:R-:W-:Y:S02]  /*0de0*/  @!P3 VIADD R14, R15.reuse, 0xffffffe0 ;  /* 0xffffffe00f0eb836 */ /* 0x040fe40000000000 */
[----:B------:R-:W-:Y:S01]  /*0df0*/  @P3 VIADD R14, R15, 0x20 ;  /* 0x000000200f0e3836 */ /* 0x000fe20000000000 */
[----:B------:R-:W-:Y:S01]  /*0e00*/  LEA R10, R23, UR7, 0x2 ;  /* 0x00000007170a7c11 */ /* 0x000fe2000f8e10ff */
[----:B------:R-:W-:Y:S02]  /*0e10*/  @P5 IMAD.MOV.U32 R13, RZ, RZ, R24 ;  /* 0x000000ffff0d5224 */ /* 0x000fe400078e0018 */
[----:B------:R-:W-:Y:S01]  /*0e20*/  @P5 IMAD.MOV.U32 R24, RZ, RZ, R20 ;  /* 0x000000ffff185224 */ /* 0x000fe200078e0014 */
[----:B------:R-:W-:Y:S01]  /*0e30*/  LEA R21, R14, UR7, 0x2 ;  /* 0x000000070e157c11 */ /* 0x000fe2000f8e10ff */
[----:B------:R-:W-:Y:S01]  /*0e40*/  IMAD.MOV.U32 R20, RZ, RZ, 0x3f800000 ;  /* 0x3f800000ff147424 */ /* 0x000fe200078e00ff */
[----:B------:R-:W0:Y:S01]  /*0e50*/  LDS R10, [R10] ;  /* 0x000000000a0a7984 */ /* 0x000e220000000800 */
[----:B------:R-:W-:-:S03]  /*0e60*/  @!P4 IMAD.MOV.U32 R20, RZ, RZ, R17 ;  /* 0x000000ffff14c224 */ /* 0x000fc600078e0011 */
[----:B------:R-:W1:Y:S01]  /*0e70*/  LDS R21, [R21] ;  /* 0x0000000015157984 */ /* 0x000e620000000800 */
[----:B------:R-:W-:Y:S01]  /*0e80*/  @P5 IMAD.MOV.U32 R12, RZ, RZ, R20 ;  /* 0x000000ffff0c5224 */ /* 0x000fe200078e0014 */
        /* <DEDUP_REMOVED lines=8> */
[----:B------:R-:W-:Y:S01]  /*0f10*/  @P6 IMAD.MOV.U32 R10, RZ, RZ, R12 ;  /* 0x000000ffff0a6224 */ /* 0x000fe200078e000c */
[C---:B------:R-:W-:Y:S01]  /*0f20*/  @!P5 IADD3 R12, PT, PT, R14.reuse, -0x10, RZ ;  /* 0xfffffff00e0cd810 */ /* 0x040fe20007ffe0ff */
[----:B------:R-:W-:Y:S01]  /*0f30*/  @P5 VIADD R12, R14, 0x10 ;  /* 0x000000100e0c5836 */ /* 0x000fe20000000000 */
        /* <DEDUP_REMOVED lines=18> */
[----:B------:R-:W-:Y:S01]  /*1060*/  @!P2 VIADD R25, R12, 0xfffffff8 ;  /* 0xfffffff80c19a836 */ /* 0x000fe20000000000 */
[----:B------:R-:W-:Y:S01]  /*1070*/  LEA R24, R20, UR7, 0x2 ;  /* 0x0000000714187c11 */ /* 0x000fe2000f8e10ff */
[----:B------:R-:W-:Y:S02]  /*1080*/  @P2 VIADD R25, R12, 0x8 ;  /* 0x000000080c192836 */ /* 0x000fe40000000000 */
[----:B------:R-:W-:-:S02]  /*1090*/  @P4 IMAD.MOV.U32 R0, RZ, RZ, R22 ;  /* 0x000000ffff004224 */ /* 0x000fc400078e0016 */
[----:B------:R-:W-:Y:S01]  /*10a0*/  @P4 IMAD.MOV.U32 R22, RZ, RZ, R28 ;  /* 0x000000ffff164224 */ /* 0x000fe200078e001c */
[----:B------:R-:W0:Y:S01]  /*10b0*/  LDS R24, [R24] ;  /* 0x0000000018187984 */ /* 0x000e220000000800 */
[----:B------:R-:W-:-:S06]  /*10c0*/  LEA R27, R25, UR7, 0x2 ;  /* 0x00000007191b7c11 */ /* 0x000fcc000f8e10ff */
[----:B------:R-:W-:Y:S01]  /*10d0*/  LDS R27, [R27] ;  /* 0x000000001b1b7984 */ /* 0x000fe20000000800 */
        /* <DEDUP_REMOVED lines=11> */
[----:B------:R-:W-:Y:S02]  /*1190*/  @P4 IMAD.MOV.U32 R0, RZ, RZ, R18 ;  /* 0x000000ffff004224 */ /* 0x000fe400078e0012 */
[----:B------:R-:W-:Y:S02]  /*11a0*/  @P4 IMAD.MOV.U32 R13, RZ, RZ, R10 ;  /* 0x000000ffff0d4224 */ /* 0x000fe400078e000a */
[----:B------:R-:W-:Y:S02]  /*11b0*/  @P4 VIADD R22, R10, 0x1 ;  /* 0x000000010a164836 */ /* 0x000fe40000000000 */
[----:B------:R-:W-:Y:S02]  /*11c0*/  @P4 IMAD.MOV.U32 R18, RZ, RZ, R24 ;  /* 0x000000ffff124224 */ /* 0x000fe400078e0018 */
[----:B------:R-:W-:Y:S01]  /*11d0*/  @P4 IMAD.MOV.U32 R10, RZ, RZ, R20 ;  /* 0x000000ffff0a4224 */ /* 0x000fe200078e0014 */
[----:B------:R-:W-:Y:S01]  /*11e0*/  FSETP.GT.FTZ.AND P4, PT, R16, R27, PT ;  /* 0x0000001b1000720b */ /* 0x000fe20003f94000 */
[----:B------:R-:W-:-:S02]  /*11f0*/  HFMA2 R20, -RZ, RZ, -1.875, 0 ;  /* 0xbf800000ff147431 */ /* 0x000fc400000001ff */
[----:B------:R-:W-:Y:S01]  /*1200*/  @P1 IMAD.MOV.U32 R20, RZ, RZ, R17 ;  /* 0x000000ffff141224 */ /* 0x000fe200078e0011 */
[----:B------:R-:W-:Y:S01]  /*1210*/  LEA R26, R22, UR7, 0x2 ;  /* 0x00000007161a7c11 */ /* 0x000fe2000f8e10ff */
[----:B------:R-:W-:Y:S02]  /*1220*/  @P1 IMAD.MOV.U32 R17, RZ, RZ, 0x3f800000 ;  /* 0x3f800000ff111424 */ /* 0x000fe400078e00ff */
[----:B------:R-:W-:Y:S01]  /*1230*/  IMAD.MOV.U32 R24, RZ, RZ, 0x7f ;  /* 0x0000007fff187424 */ /* 0x000fe200078e00ff */
[----:B------:R-:W-:Y:S01]  /*1240*/  @P1 MOV R24, 0xff ;  /* 0x000000ff00181802 */ /* 0x000fe20000000f00 */
[----:B------:R-:W-:Y:S01]  /*1250*/  @P3 IMAD.MOV.U32 R20, RZ, RZ, R19 ;  /* 0x000000ffff143224 */ /* 0x000fe200078e0013 */
[----:B------:R-:W-:Y:S01]  /*1260*/  LDS R26, [R26] ;  /* 0x000000001a1a7984 */ /* 0x000fe20000000800 */
[----:B------:R-:W-:Y:S02]  /*1270*/  @P3 IMAD.MOV.U32 R19, RZ, RZ, R17 ;  /* 0x000000ffff133224 */ /* 0x000fe400078e0011 */
[----:B------:R-:W-:-:S02]  /*1280*/  IMAD.MOV.U32 R17, RZ, RZ, RZ ;  /* 0x000000ffff117224 */ /* 0x000fc400078e00ff */
[----:B------:R-:W-:Y:S02]  /*1290*/  @P1 IMAD.MOV.U32 R17, RZ, RZ, 0x7f ;  /* 0x0000007fff111424 */ /* 0x000fe400078e00ff */
[----:B------:R-:W-:Y:S02]  /*12a0*/  @P3 IMAD.MOV.U32 R17, RZ, RZ, R15 ;  /* 0x000000ffff113224 */ /* 0x000fe400078e000f */
[----:B------:R-:W-:Y:S02]  /*12b0*/  @P3 IMAD.MOV.U32 R15, RZ, RZ, R24 ;  /* 0x000000ffff0f3224 */ /* 0x000fe400078e0018 */
[C---:B------:R-:W-:Y:S02]  /*12c0*/  @!P4 VIADD R24, R25.reuse, 0xfffffffc ;  /* 0xfffffffc1918c836 */ /* 0x040fe40000000000 */
[----:B------:R-:W-:Y:S02]  /*12d0*/  @P4 VIADD R24, R25, 0x4 ;  /* 0x0000000419184836 */ /* 0x000fe40000000000 */
[----:B------:R-:W-:-:S02]  /*12e0*/  @P5 IMAD.MOV.U32 R20, RZ, RZ, R21 ;  /* 0x000000ffff145224 */ /* 0x000fc400078e0015 */
[----:B------:R-:W-:Y:S01]  /*12f0*/  @P5 IMAD.MOV.U32 R21, RZ, RZ, R19 ;  /* 0x000000ffff155224 */ /* 0x000fe200078e0013 */
[----:B------:R-:W-:Y:S01]  /*1300*/  LEA R19, R24, UR7, 0x2 ;  /* 0x0000000718137c11 */ /* 0x000fe2000f8e10ff */
[----:B------:R-:W-:Y:S01]  /*1310*/  @P5 IMAD.MOV.U32 R17, RZ, RZ, R14 ;  /* 0x000000ffff115224 */ /* 0x000fe200078e000e */
[----:B------:R-:W-:Y:S01]  /*1320*/  @P5 MOV R14, R15 ;  /* 0x0000000f000e5202 */ /* 0x000fe20000000f00 */
[----:B------:R-:W-:Y:S02]  /*1330*/  @P2 IMAD.MOV.U32 R20, RZ, RZ, R23 ;  /* 0x000000ffff142224 */ /* 0x000fe400078e0017 */
[----:B------:R-:W-:Y:S01]  /*1340*/  @P2 IMAD.MOV.U32 R23, RZ, RZ, R21 ;  /* 0x000000ffff172224 */ /* 0x000fe200078e0015 */
[----:B------:R-:W0:Y:S01]  /*1350*/  LDS R19, [R19] ;  /* 0x0000000013137984 */ /* 0x000e220000000800 */
[----:B------:R-:W-:Y:S02]  /*1360*/  @P2 IMAD.MOV.U32 R17, RZ, RZ, R12 ;  /* 0x000000ffff112224 */ /* 0x000fe400078e000c */
[----:B------:R-:W-:-:S02]  /*1370*/  @P2 IMAD.MOV.U32 R12, RZ, RZ, R14 ;  /* 0x000000ffff0c2224 */ /* 0x000fc400078e000e */
[----:B------:R-:W-:Y:S01]  /*1380*/  @P4 IMAD.MOV.U32 R20, RZ, RZ, R27 ;  /* 0x000000ffff144224 */ /* 0x000fe200078e001b */
[----:B------:R-:W-:Y:S01]  /*1390*/  @P4 MOV R27, R23 ;  /* 0x00000017001b4202 */ /* 0x000fe20000000f00 */
[----:B------:R-:W-:Y:S02]  /*13a0*/  @P4 IMAD.MOV.U32 R17, RZ, RZ, R25 ;  /* 0x000000ffff114224 */ /* 0x000fe400078e0019 */
[----:B------:R-:W-:Y:S02]  /*13b0*/  @P4 IMAD.MOV.U32 R25, RZ, RZ, R12 ;  /* 0x000000ffff194224 */ /* 0x000fe400078e000c */
[----:B------:R-:W-:Y:S01]  /*13c0*/  LDS R12, [UR8+0x54c] ;  /* 0x00054c08ff0c7984 */ /* 0x000fe20008000800 */
[----:B0-----:R-:W-:-:S13]  /*13d0*/  FSETP.GT.FTZ.AND P1, PT, R16, R19, PT ;  /* 0x000000131000720b */ /* 0x001fda0003f34000 */
[C---:B------:R-:W-:Y:S02]  /*13e0*/  @!P1 VIADD R15, R24.reuse, 0xfffffffe ;  /* 0xfffffffe180f9836 */ /* 0x040fe40000000000 */
[----:B------:R-:W-:Y:S02]  /*13f0*/  @P1 VIADD R15, R24, 0x2 ;  /* 0x00000002180f1836 */ /* 0x000fe40000000000 */
[----:B------:R-:W-:Y:S01]  /*1400*/  @P1 IMAD.MOV.U32 R17, RZ, RZ, R24 ;  /* 0x000000ffff111224 */ /* 0x000fe200078e0018 */
[----:B------:R-:W-:Y:S01]  /*1410*/  @P1 MOV R24, R25 ;  /* 0x0000001900181202 */ /* 0x000fe20000000f00 */
[----:B------:R-:W-:Y:S01]  /*1420*/  @P1 IMAD.MOV.U32 R20, RZ, RZ, R19 ;  /* 0x000000ffff141224 */ /* 0x000fe200078e0013 */
[----:B------:R-:W-:Y:S01]  /*1430*/  LEA R21, R15, UR7, 0x2 ;  /* 0x000000070f157c11 */ /* 0x000fe2000f8e10ff */
[----:B------:R-:W-:Y:S01]  /*1440*/  LDS R25, [UR8+0x150] ;  /* 0x00015008ff197984 */ /* 0x000fe20008000800 */
[----:B------:R-:W-:Y:S01]  /*1450*/  @P1 IMAD.MOV.U32 R19, RZ, RZ, R27 ;  /* 0x000000ffff131224 */ /* 0x000fe200078e001b */
[----:B------:R-:W-:-:S03]  /*1460*/  FSETP.GT.FTZ.AND P1, PT, R11, R26, PT ;  /* 0x0000001a0b00720b */ /* 0x000fc60003f34000 */
[----:B------:R-:W0:Y:S10]  /*1470*/  LDS R21, [R21] ;  /* 0x0000000015157984 */ /* 0x000e340000000800 */
        /* <DEDUP_REMOVED lines=27> */
[----:B------:R-:W-:Y:S02]  /*1630*/  @P1 FSETP.GEU.FTZ.AND P3, PT, R0, R11, PT ;  /* 0x0000000b0000120b */ /* 0x000fe40003f7e000 */
[----:B------:R-:W-:Y:S02]  /*1640*/  @!P2 FSETP.GEU.FTZ.AND P5, PT, R16, R19, PT ;  /* 0x000000131000a20b */ /* 0x000fe40003fbe000 */
[----:B------:R-:W-:Y:S01]  /*1650*/  @!P1 FSETP.GEU.FTZ.AND P4, PT, R11, R12, PT ;  /* 0x0000000c0b00920b */ /* 0x000fe20003f9e000 */
[----:B------:R-:W-:Y:S01]  /*1660*/  IMAD.IADD R11, R9, 0x1, R6 ;  /* 0x00000001090b7824 */ /* 0x000fe200078e0206 */
[----:B------:R-:W-:-:S02]  /*1670*/  @P2 FSETP.GEU.FTZ.AND P6, PT, R23, R16, PT ;  /* 0x000000101700220b */ /* 0x000fc40003fde000 */
[----:B------:R-:W-:Y:S02]  /*1680*/  @!P2 SEL R17, R17, R14, !P5 ;  /* 0x0000000e1111a207 */ /* 0x000fe40006800000 */
[----:B------:R-:W-:Y:S02]  /*1690*/  @P1 SEL R10, R10, R22, !P3 ;  /* 0x000000160a0a1207 */ /* 0x000fe40005800000 */
[----:B------:R-:W-:Y:S02]  /*16a0*/  @P2 SEL R17, R15, R14, !P6 ;  /* 0x0000000e0f112207 */ /* 0x000fe40007000000 */
[----:B------:R-:W-:Y:S02]  /*16b0*/  @!P1 SEL R10, R13, R22, !P4 ;  /* 0x000000160d0a9207 */ /* 0x000fe40006000000 */
[----:B------:R-:W-:Y:S02]  /*16c0*/  LEA R0, R2, UR5, 0x1 ;  /* 0x0000000502007c11 */ /* 0x000fe4000f8e08ff */
[----:B------:R-:W-:-:S05]  /*16d0*/  PRMT R17, R17, 0x7604, R10 ;  /* 0x0000760411117816 */ /* 0x000fca000000000a */
        /* <DEDUP_REMOVED lines=10> */
[----:B---3--:R-:W-:-:S04]  /*1780*/  IADD3 R10, P2, PT, R11, UR14, RZ ;  /* 0x0000000e0b0a7c10 */ /* 0x008fc8000ff5e0ff */
[----:B------:R-:W-:-:S05]  /*1790*/  IADD3.X R11, PT, PT, R3, UR15, RZ, P2, !PT ;  /* 0x0000000f030b7c10 */ /* 0x000fca00097fe4ff */
        /* <DEDUP_REMOVED lines=8> */
.L_x_1062:
        /* <DEDUP_REMOVED lines=14> */
.L_x_2016:


//--------------------- .text._Z18kQuantizeBlockwiseIfLi128ELi2ELi0ELi0EEvPfPT_S0_PhS0_ii --------------------------
	.section	.text._Z18kQuantizeBlockwiseIfLi128ELi2ELi0ELi0EEvPfPT_S0_PhS0_ii,"ax",@progbits
	.align	128
        .global         _Z18kQuantizeBlockwiseIfLi128ELi2ELi0ELi0EEvPfPT_S0_PhS0_ii
        .type           _Z18kQuantizeBlockwiseIfLi128ELi2ELi0ELi0EEvPfPT_S0_PhS0_ii,@function
        .size           _Z18kQuantizeBlockwiseIfLi128ELi2ELi0ELi0EEvPfPT_S0_PhS0_ii,(.L_x_2017 - _Z18kQuantizeBlockwiseIfLi128ELi2ELi0ELi0EEvPfPT_S0_PhS0_ii)
        .other          _Z18kQuantizeBlockwiseIfLi128ELi2ELi0ELi0EEvPfPT_S0_PhS0_ii,@"STO_CUDA_ENTRY STV_DEFAULT"
_Z18kQuantizeBlockwiseIfLi128ELi2ELi0ELi0EEvPfPT_S0_PhS0_ii:
.text._Z18kQuantizeBlockwiseIfLi128ELi2ELi0ELi0EEvPfPT_S0_PhS0_ii:
        /* <DEDUP_REMOVED lines=43> */
[----:B------:R-:W-:Y:S01]  /*02b0*/  IADD3 R6, PT, PT, R6, 0x1, RZ ;  /* 0x0000000106067810 */ /* 0x000fe20007ffe0ff */
[----:B------:R-:W-:-:S03]  /*02c0*/  UIADD3 UR6, UPT, UPT, UR6, 0x2a0, URZ ;  /* 0x000002a006067890 */ /* 0x000fc6000fffe0ff */
[----:B------:R-:W-:Y:S02]  /*02d0*/  LOP3.LUT R6, R6, 0x3, RZ, 0xc0, !PT ;  /* 0x0000000306067812 */ /* 0x000fe400078ec0ff */
[----:B------:R-:W1:Y:S03]  /*02e0*/  LDC.64 R4, c[0x0][0x380] ;  /* 0x0000e000ff047b82 */ /* 0x000e660000000a00 */
[----:B------:R-:W-:Y:S02]  /*02f0*/  IMAD R2, R6, R3, R0 ;  /* 0x0000000306027224 */ /* 0x000fe400078e0200 */
[----:B------:R-:W-:Y:S01]  /*0300*/  IMAD.MOV R7, RZ, RZ, -R6 ;  /* 0x000000ffff077224 */ /* 0x000fe200078e0a06 */
[----:B0-----:R-:W-:-:S06]  /*0310*/  ULEA UR6, UR7, UR6, 0x18 ;  /* 0x0000000607067291 */ /* 0x001fcc000f8ec0ff */
[C---:B------:R-:W-:Y:S01]  /*0320*/  LEA R6, R0.reuse, UR6, 0x2 ;  /* 0x0000000600067c11 */ /* 0x040fe2000f8e10ff */
[----:B-1----:R-:W-:-:S07]  /*0330*/  IMAD.WIDE.U32 R4, R0, 0x4, R4 ;  /* 0x0000000400047825 */ /* 0x002fce00078e0004 */
.L_x_1067:
[----:B------:R0:W2:Y:S01]  /*0340*/  LDG.E R9, desc[UR12][R4.64] ;  /* 0x0000000c04097981 */ /* 0x0000a2000c1e1900 */
[----:B------:R-:W-:-:S05]  /*0350*/  VIADD R7, R7, 0x1 ;  /* 0x0000000107077836 */ /* 0x000fca0000000000 */
[----:B------:R-:W-:Y:S01]  /*0360*/  ISETP.NE.AND P0, PT, R7, RZ, PT ;  /* 0x000000ff0700720c */ /* 0x000fe20003f05270 */
[C---:B0-----:R-:W-:Y:S01]  /*0370*/  IMAD.WIDE.U32 R4, R3.reuse, 0x4, R4 ;  /* 0x0000000403047825 */ /* 0x041fe200078e0004 */
[----:B--2---:R0:W-:Y:S03]  /*0380*/  STS [R6], R9 ;  /* 0x0000000906007388 */ /* 0x0041e60000000800 */
[----:B0-----:R-:W-:-:S08]  /*0390*/  IMAD R6, R3, 0x4, R6 ;  /* 0x0000000403067824 */ /* 0x001fd000078e0206 */
[----:B------:R-:W-:Y:S05]  /*03a0*/  @P0 BRA `(.L_x_1067) ;  /* 0xfffffffc00e40947 */ /* 0x000fea000383ffff */
.L_x_1066:
[----:B------:R-:W-:Y:S05]  /*03b0*/  BSYNC.RECONVERGENT B1 ;  /* 0x0000000000017941 */ /* 0x000fea0003800200 */
.L_x_1065:
        /* <DEDUP_REMOVED lines=10> */
.L_x_1068:
        /* <DEDUP_REMOVED lines=21> */
[----:B0-----:R-:W-:Y:S01]  /*05b0*/  LEA R18, R3, R18, 0x4 ;  /* 0x0000001203127211 */ /* 0x001fe200078e20ff */
[----:B------:R-:W-:Y:S06]  /*05c0*/  @!P0 BRA `(.L_x_1068) ;  /* 0xfffffffc00a48947 */ /* 0x000fec000383ffff */
.L_x_1064:
[----:B------:R-:W-:Y:S05]  /*05d0*/  BSYNC.RECONVERGENT B0 ;  /* 0x0000000000007941 */ /* 0x000fea0003800200 */
.L_x_1063:
        /* <DEDUP_REMOVED lines=15> */
[----:B--2---:R-:W-:Y:S01]  /*06d0*/  LOP3.LUT R6, R5, 0x1f, R0, 0xf8, !PT ;  /* 0x0000001f05067812 */ /* 0x004fe200078ef800 */
        /* <DEDUP_REMOVED lines=8> */
.L_x_1073:
[----:B-1----:R-:W-:Y:S02]  /*0760*/  UIADD3 UR17, UPT, UPT, -UR7, UR16, URZ ;  /* 0x0000001007117290 */ /* 0x002fe4000fffe1ff */
[----:B0-----:R-:W-:Y:S01]  /*0770*/  IADD3 R12, P2, PT, R6, UR7, RZ ;  /* 0x00000007060c7c10 */ /* 0x001fe2000ff5e0ff */
[----:B------:R-:W-:Y:S02]  /*0780*/  IMAD.MOV.U32 R13, RZ, RZ, RZ ;  /* 0x000000ffff0d7224 */ /* 0x000fe400078e00ff */
[----:B------:R-:W-:Y:S01]  /*0790*/  IMAD.MOV.U32 R14, RZ, RZ, RZ ;  /* 0x000000ffff0e7224 */ /* 0x000fe200078e00ff */
[----:B------:R-:W-:Y:S01]  /*07a0*/  UISETP.LT.AND UP0, UPT, UR17, 0x80, UPT ;  /* 0x000000801100788c */ /* 0x000fe2000bf01270 */
[----:B------:R-:W-:Y:S01]  /*07b0*/  IMAD.X R9, RZ, RZ, UR15, P2 ;  /* 0x0000000fff097e24 */ /* 0x000fe200090e06ff */
[----:B------:R-:W-:Y:S01]  /*07c0*/  BAR.SYNC.DEFER_BLOCKING 0x0 ;  /* 0x0000000000007b1d */ /* 0x000fe20000010000 */
[----:B--2---:R-:W-:Y:S01]  /*07d0*/  LEA R2, P2, R12, UR18, 0x2 ;  /* 0x000000120c027c11 */ /* 0x004fe2000f8410ff */
[----:B------:R-:W-:-:S03]  /*07e0*/  USEL UR24, UR17, 0x80, UP0 ;  /* 0x0000008011187887 */ /* 0x000fc60008000000 */
[----:B------:R-:W-:-:S03]  /*07f0*/  LEA.HI.X R3, R12, UR19, R9, 0x2, P2 ;  /* 0x000000130c037c11 */ /* 0x000fc600090f1409 */
[----:B------:R-:W-:Y:S02]  /*0800*/  ISETP.GE.AND P0, PT, R6, UR24, PT ;  /* 0x0000001806007c0c */ /* 0x000fe4000bf06270 */
[----:B------:R-:W-:-:S11]  /*0810*/  ISETP.GE.AND P1, PT, R8, UR24, PT ;  /* 0x0000001808007c0c */ /* 0x000fd6000bf26270 */
[----:B------:R-:W2:Y:S04]  /*0820*/  @!P0 LDG.E.CONSTANT R13, desc[UR12][R2.64] ;  /* 0x0000000c020d8981 */ /* 0x000ea8000c1e9900 */
[----:B------:R-:W5:Y:S01]  /*0830*/  @!P1 LDG.E.CONSTANT R14, desc[UR12][R2.64+0x80] ;  /* 0x0000800c020e9981 */ /* 0x000f62000c1e9900 */
        /* <DEDUP_REMOVED lines=9> */
[----:B--2---:R-:W-:Y:S04]  /*08d0*/  STS [R16], R13 ;  /* 0x0000000d10007388 */ /* 0x004fe80000000800 */
[----:B-----5:R-:W-:Y:S01]  /*08e0*/  STS [R16+0x80], R14 ;  /* 0x0000800e10007388 */ /* 0x020fe20000000800 */
[----:B------:R-:W-:-:S03]  /*08f0*/  NOP ;  /* 0x0000000000007918 */ /* 0x000fc60000000000 */
[----:B------:R-:W0:Y:S02]  /*0900*/  LDS.64 R2, [R15] ;  /* 0x000000000f027984 */ /* 0x000e240000000a00 */
[----:B0-----:R-:W-:Y:S01]  /*0910*/  FMNMX3.FTZ R17, |R2|, -3.40282346638528859812e+38, |R3|, !PT ;  /* 0xff7fffff02117876 */ /* 0x001fe20007810603 */
        /* <DEDUP_REMOVED lines=35> */
.L_x_1070:
[----:B------:R-:W-:Y:S01]  /*0b50*/  VIADD R13, R24, UR24 ;  /* 0x00000018180d7c36 */ /* 0x000fe20008000000 */
[----:B------:R-:W-:Y:S02]  /*0b60*/  ISETP.GT.AND P0, PT, R23, UR24, PT ;  /* 0x0000001817007c0c */ /* 0x000fe4000bf04270 */
[----:B------:R-:W-:Y:S02]  /*0b70*/  ISETP.NE.AND P2, PT, R11, RZ, PT ;  /* 0x000000ff0b00720c */ /* 0x000fe40003f45270 */
[----:B------:R-:W-:Y:S01]  /*0b80*/  SEL R14, R13, 0x1f, P0 ;  /* 0x0000001f0d0e7807 */ /* 0x000fe20000000000 */
[----:B------:R-:W-:-:S03]  /*0b90*/  VIADD R13, R11, 0x2 ;  /* 0x000000020b0d7836 */ /* 0x000fc60000000000 */
[----:B------:R-:W-:Y:S01]  /*0ba0*/  ISETP.GE.AND P0, PT, R11, R14, PT ;  /* 0x0000000e0b00720c */ /* 0x000fe20003f06270 */
[----:B------:R-:W0:Y:S02]  /*0bb0*/  SHFL.DOWN PT, R16, R17, 0x1, R14 ;  /* 0x0820000011107989 */ /* 0x000e2400000e000e */
[----:B0-----:R-:W-:-:S10]  /*0bc0*/  FSETP.GEU.FTZ.AND P1, PT, R17, R16, PT ;  /* 0x000000101100720b */ /* 0x001fd40003f3e000 */
[----:B------:R-:W-:Y:S02]  /*0bd0*/  @!P0 FSEL R17, R16, R17, !P1 ;  /* 0x0000001110118208 */ /* 0x000fe40004800000 */
[----:B------:R-:W-:Y:S02]  /*0be0*/  ISETP.GT.AND P0, PT, R13, R14, PT ;  /* 0x0000000e0d00720c */ /* 0x000fe40003f04270 */
[----:B------:R-:W-:Y:S01]  /*0bf0*/  IADD3 R13, PT, PT, R11, 0x4, RZ ;  /* 0x000000040b0d7810 */ /* 0x000fe20007ffe0ff */
        /* <DEDUP_REMOVED lines=28> */
.L_x_1072:
        /* <DEDUP_REMOVED lines=9> */
.L_x_1071:
[----:B---34-:R-:W-:Y:S05]  /*0e50*/  BSYNC.RECONVERGENT B0 ;  /* 0x0000000000007941 */ /* 0x018fea0003800200 */
.L_x_1069:
[----:B------:R-:W-:Y:S01]  /*0e60*/  BAR.SYNC.DEFER_BLOCKING 0x0 ;  /* 0x0000000000007b1d */ /* 0x000fe20000010000 */
[----:B------:R-:W-:Y:S01]  /*0e70*/  UIADD3 UR5, UPT, UPT, UR8, 0x2a0, URZ ;  /* 0x000002a008057890 */ /* 0x000fe2000fffe0ff */
[----:B------:R-:W-:Y:S01]  /*0e80*/  IMAD.MOV.U32 R26, RZ, RZ, 0xbf ;  /* 0x000000bfff1a7424 */ /* 0x000fe200078e00ff */
[----:B------:R-:W-:Y:S01]  /*0e90*/  UIADD3 UR7, UP0, UPT, UR4, UR7, URZ ;  /* 0x0000000704077290 */ /* 0x000fe2000ff1e0ff */
[----:B------:R-:W-:Y:S01]  /*0ea0*/  IMAD.IADD R11, R4, 0x1, R11 ;  /* 0x00000001040b7824 */ /* 0x000fe200078e020b */
[----:B------:R-:W-:Y:S02]  /*0eb0*/  ULEA UR5, UR9, UR5, 0x18 ;  /* 0x0000000509057291 */ /* 0x000fe4000f8ec0ff */
[----:B------:R-:W-:Y:S02]  /*0ec0*/  UIADD3.X UR15, UPT, UPT, URZ, UR15, URZ, UP0, !UPT ;  /* 0x0000000fff0f7290 */ /* 0x000fe400087fe4ff */
[----:B------:R-:W-:-:S04]  /*0ed0*/  UISETP.GE.U32.AND UP0, UPT, UR7, UR10, UPT ;  /* 0x0000000a0700728c */ /* 0x000fc8000bf06070 */
[----:B------:R-:W-:Y:S01]  /*0ee0*/  UISETP.GE.AND.EX UP0, UPT, UR15, URZ, UPT, UP0 ;  /* 0x000000ff0f00728c */ /* 0x000fe2000bf06300 */
[----:B-1----:R-:W1:Y:S04]  /*0ef0*/  LDS R15, [UR11+0x6a0] ;  /* 0x0006a00bff0f7984 */ /* 0x002e680008000800 */
[----:B0-----:R-:W0:Y:S01]  /*0f00*/  LDS R13, [UR11+0x49c] ;  /* 0x00049c0bff0d7984 */ /* 0x001e220008000800 */
[-C--:B-1----:R-:W-:Y:S01]  /*0f10*/  FMUL.FTZ R14, R2, R15.reuse ;  /* 0x0000000f020e7220 */ /* 0x082fe20000410000 */
[----:B------:R-:W-:Y:S02]  /*0f20*/  IMAD.MOV.U32 R2, RZ, RZ, 0x3f800000 ;  /* 0x3f800000ff027424 */ /* 0x000fe400078e00ff */
[----:B------:R-:W-:Y:S01]  /*0f30*/  FMUL.FTZ R15, R3, R15 ;  /* 0x0000000f030f7220 */ /* 0x000fe20000410000 */
[----:B------:R-:W-:Y:S01]  /*0f40*/  IMAD.MOV.U32 R3, RZ, RZ, 0xff ;  /* 0x000000ffff037424 */ /* 0x000fe200078e00ff */
[----:B0-----:R-:W-:Y:S01]  /*0f50*/  FSETP.GT.FTZ.AND P3, PT, R14, R13, PT ;  /* 0x0000000d0e00720b */ /* 0x001fe20003f74000 */
[----:B------:R-:W-:-:S12]  /*0f60*/  IMAD.MOV.U32 R16, RZ, RZ, R13 ;  /* 0x000000ffff107224 */ /* 0x000fd800078e000d */
        /* <DEDUP_REMOVED lines=12> */
[----:B------:R-:W-:Y:S02]  /*1030*/  HFMA2 R2, -RZ, RZ, 0, 7.569789886474609375e-06 ;  /* 0x0000007fff027431 */ /* 0x000fe400000001ff */
[----:B------:R-:W-:-:S02]  /*1040*/  @!P3 IMAD.MOV.U32 R2, RZ, RZ, RZ ;  /* 0x000000ffff02b224 */ /* 0x000fc400078e00ff */
[----:B------:R-:W-:Y:S01]  /*1050*/  @P4 IMAD.MOV.U32 R2, RZ, RZ, R26 ;  /* 0x000000ffff024224 */ /* 0x000fe200078e001a */
[----:B------:R-:W0:Y:S01]  /*1060*/  LDS R27, [R27] ;  /* 0x000000001b1b7984 */ /* 0x000e220000000800 */
[----:B------:R-:W-:Y:S01]  /*1070*/  @P4 IMAD.MOV.U32 R26, RZ, RZ, R3 ;  /* 0x000000ffff1a4224 */ /* 0x000fe200078e0003 */
[----:B0-----:R-:W-:-:S13]  /*1080*/  FSETP.GT.FTZ.AND P5, PT, R14, R27, PT ;  /* 0x0000001b0e00720b */ /* 0x001fda0003fb4000 */
[C---:B------:R-:W-:Y:S01]  /*1090*/  @!P5 IADD3 R17, PT, PT, R22.reuse, -0x10, RZ ;  /* 0xfffffff01611d810 */ /* 0x040fe20007ffe0ff */
[----:B------:R-:W-:Y:S01]  /*10a0*/  @P5 VIADD R17, R22, 0x10 ;  /* 0x0000001016115836 */ /* 0x000fe20000000000 */
[----:B------:R-:W-:Y:S01]  /*10b0*/  @P5 MOV R2, R22 ;  /* 0x0000001600025202 */ /* 0x000fe20000000f00 */
        /* <DEDUP_REMOVED lines=40> */
[C---:B------:R-:W-:Y:S01]  /*1340*/  @!P4 IADD3 R17, PT, PT, R3.reuse, -0x1, RZ ;  /* 0xffffffff0311c810 */ /* 0x040fe20007ffe0ff */
[----:B------:R-:W-:Y:S01]  /*1350*/  @P4 VIADD R17, R3, 0x1 ;  /* 0x0000000103114836 */ /* 0x000fe20000000000 */
[----:B------:R-:W-:Y:S01]  /*1360*/  @P4 MOV R2, R3 ;  /* 0x0000000300024202 */ /* 0x000fe20000000f00 */
[----:B------:R-:W-:Y:S02]  /*1370*/  @P4 IMAD.MOV.U32 R3, RZ, RZ, R20 ;  /* 0x000000ffff034224 */ /* 0x000fe400078e0014 */
[----:B------:R-:W-:Y:S01]  /*1380*/  LDS R20, [UR11+0x2a0] ;  /* 0x0002a00bff147984 */ /* 0x000fe20008000800 */
[----:B------:R-:W-:Y:S01]  /*1390*/  LEA R27, R17, UR5, 0x2 ;  /* 0x00000005111b7c11 */ /* 0x000fe2000f8e10ff */
[----:B------:R-:W-:Y:S02]  /*13a0*/  @P4 IMAD.MOV.U32 R13, RZ, RZ, R22 ;  /* 0x000000ffff0d4224 */ /* 0x000fe400078e0016 */
[----:B------:R-:W-:Y:S02]  /*13b0*/  @P4 IMAD.MOV.U32 R22, RZ, RZ, R21 ;  /* 0x000000ffff164224 */ /* 0x000fe400078e0015 */
[C---:B------:R-:W-:Y:S01]  /*13c0*/  @!P3 VIADD R21, R25.reuse, 0xffffffe0 ;  /* 0xffffffe01915b836 */ /* 0x040fe20000000000 */
[----:B------:R-:W0:Y:S01]  /*13d0*/  LDS R27, [R27] ;  /* 0x000000001b1b7984 */ /* 0x000e220000000800 */
        /* <DEDUP_REMOVED lines=11> */
[----:B------:R-:W0:Y:S01]  /*1490*/  LDS R22, [R22] ;  /* 0x0000000016167984 */ /* 0x000e220000000800 */
[----:B------:R-:W-:Y:S01]  /*14a0*/  IMAD.MOV.U32 R26, RZ, RZ, 0x7f ;  /* 0x0000007fff1a7424 */ /* 0x000fe200078e00ff */
[----:B------:R-:W-:Y:S01]  /*14b0*/  @P2 FSETP.GEU.FTZ.AND P4, PT, R13, R14, PT ;  /* 0x0000000e0d00220b */ /* 0x000fe20003f9e000 */
[----:B------:R-:W-:Y:S01]  /*14c0*/  IMAD.MOV.U32 R13, RZ, RZ, -0x40800000 ;  /* 0xbf800000ff0d7424 */ /* 0x000fe200078e00ff */
[----:B------:R-:W-:Y:S01]  /*14d0*/  @!P2 FSETP.GEU.FTZ.AND P5, PT, R14, R27, PT ;  /* 0x0000001b0e00a20b */ /* 0x000fe20003fbe000 */
[----:B------:R-:W-:Y:S01]  /*14e0*/  @P1 IMAD.MOV.U32 R13, RZ, RZ, R16 ;  /* 0x000000ffff0d1224 */ /* 0x000fe200078e0010 */
[----:B------:R-:W-:Y:S01]  /*14f0*/  @P3 MOV R13, R18 ;  /* 0x00000012000d3202 */ /* 0x000fe20000000f00 */
[----:B------:R-:W-:Y:S01]  /*1500*/  @P1 IMAD.MOV.U32 R16, RZ, RZ, 0x3f800000 ;  /* 0x3f800000ff101424 */ /* 0x000fe200078e00ff */
[-C--:B------:R-:W-:Y:S01]  /*1510*/  @P2 SEL R3, R3, R17.reuse, !P4 ;  /* 0x0000001103032207 */ /* 0x080fe20006000000 */
[----:B------:R-:W-:Y:S01]  /*1520*/  @P1 IMAD.MOV.U32 R26, RZ, RZ, 0xff ;  /* 0x000000ffff1a1424 */ /* 0x000fe200078e00ff */
[----:B------:R-:W-:Y:S01]  /*1530*/  @!P2 SEL R3, R2, R17, !P5 ;  /* 0x000000110203a207 */ /* 0x000fe20006800000 */
[----:B------:R-:W-:Y:S01]  /*1540*/  @P3 IMAD.MOV.U32 R18, RZ, RZ, R16 ;  /* 0x000000ffff123224 */ /* 0x000fe200078e0010 */
[----:B------:R-:W-:Y:S01]  /*1550*/  IADD3 R12, P2, PT, R12, UR22, RZ ;  /* 0x000000160c0c7c10 */ /* 0x000fe2000ff5e0ff */
[----:B------:R-:W-:-:S02]  /*1560*/  IMAD.MOV.U32 R16, RZ, RZ, RZ ;  /* 0x000000ffff107224 */ /* 0x000fc400078e00ff */
[----:B------:R-:W-:Y:S02]  /*1570*/  @P1 IMAD.MOV.U32 R16, RZ, RZ, 0x7f ;  /* 0x0000007fff101424 */ /* 0x000fe400078e00ff */
[----:B------:R-:W-:Y:S02]  /*1580*/  @P3 IMAD.MOV.U32 R16, RZ, RZ, R25 ;  /* 0x000000ffff103224 */ /* 0x000fe400078e0019 */
[----:B------:R-:W-:Y:S02]  /*1590*/  @P3 IMAD.MOV.U32 R25, RZ, RZ, R26 ;  /* 0x000000ffff193224 */ /* 0x000fe400078e001a */
[----:B------:R-:W-:Y:S01]  /*15a0*/  IMAD.U32 R2, RZ, RZ, UR24 ;  /* 0x00000018ff027e24 */ /* 0x000fe2000f8e00ff */
        /* <DEDUP_REMOVED lines=16> */
[----:B------:R-:W-:-:S04]  /*16b0*/  @P1 MOV R14, R21 ;  /* 0x00000015000e1202 */ /* 0x000fc80000000f00 */
        /* <DEDUP_REMOVED lines=44> */
[----:B------:R-:W-:-:S04]  /*1980*/  @P3 SEL R16, R21, R14, !P4 ;  /* 0x0000000e15103207 */ /* 0x000fc80006000000 */
        /* <DEDUP_REMOVED lines=15> */
.L_x_1074:
        /* <DEDUP_REMOVED lines=16> */
.L_x_2017:


//--------------------- .text._Z18kQuantizeBlockwiseIfLi256ELi2ELi0ELi0EEvPfPT_S0_PhS0_ii --------------------------
	.section	.text._Z18kQuantizeBlockwiseIfLi256ELi2ELi0ELi0EEvPfPT_S0_PhS0_ii,"ax",@progbits
	.align	128
        .global         _Z18kQuantizeBlockwiseIfLi256ELi2ELi0ELi0EEvPfPT_S0_PhS0_ii
        .type           _Z18kQuantizeBlockwiseIfLi256ELi2ELi0ELi0EEvPfPT_S0_PhS0_ii,@function
        .size           _Z18kQuantizeBlockwiseIfLi256ELi2ELi0ELi0EEvPfPT_S0_PhS0_ii,(.L_x_2018 - _Z18kQuantizeBlockwiseIfLi256ELi2ELi0ELi0EEvPfPT_S0_PhS0_ii)
        .other          _Z18kQuantizeBlockwiseIfLi256ELi2ELi0ELi0EEvPfPT_S0_PhS0_ii,@"STO_CUDA_ENTRY STV_DEFAULT"
_Z18kQuantizeBlockwiseIfLi256ELi2ELi0ELi0EEvPfPT_S0_PhS0_ii:
.text._Z18kQuantizeBlockwiseIfLi256ELi2ELi0ELi0EEvPfPT_S0_PhS0_ii:
        /* <DEDUP_REMOVED lines=52> */
.L_x_1079:
[----:B------:R0:W2:Y:S01]  /*0340*/  LDG.E R9, desc[UR12][R4.64] ;  /* 0x0000000c04097981 */ /* 0x0000a2000c1e1900 */
[----:B------:R-:W-:-:S05]  /*0350*/  VIADD R7, R7, 0x1 ;  /* 0x0000000107077836 */ /* 0x000fca0000000000 */
[----:B------:R-:W-:Y:S01]  /*0360*/  ISETP.NE.AND P0, PT, R7, RZ, PT ;  /* 0x000000ff0700720c */ /* 0x000fe20003f05270 */
[C---:B0-----:R-:W-:Y:S01]  /*0370*/  IMAD.WIDE.U32 R4, R3.reuse, 0x4, R4 ;  /* 0x0000000403047825 */ /* 0x041fe200078e0004 */
[----:B--2---:R0:W-:Y:S03]  /*0380*/  STS [R6], R9 ;  /* 0x0000000906007388 */ /* 0x0041e60000000800 */
[----:B0-----:R-:W-:-:S08]  /*0390*/  IMAD R6, R3, 0x4, R6 ;  /* 0x0000000403067824 */ /* 0x001fd000078e0206 */
[----:B------:R-:W-:Y:S05]  /*03a0*/  @P0 BRA `(.L_x_1079) ;  /* 0xfffffffc00e40947 */ /* 0x000fea000383ffff */
.L_x_1078:
[----:B------:R-:W-:Y:S05]  /*03b0*/  BSYNC.RECONVERGENT B1 ;  /* 0x0000000000017941 */ /* 0x000fea0003800200 */
.L_x_1077:
        /* <DEDUP_REMOVED lines=10> */
.L_x_1080:
        /* <DEDUP_REMOVED lines=23> */
.L_x_1076:
[----:B------:R-:W-:Y:S05]  /*05d0*/  BSYNC.RECONVERGENT B0 ;  /* 0x0000000000007941 */ /* 0x000fea0003800200 */
.L_x_1075:
        /* <DEDUP_REMOVED lines=24> */
.L_x_1085:
        /* <DEDUP_REMOVED lines=57> */
[----:B------:R-:W0:Y:S04]  /*0af0*/  LDS.64 R14, [UR11+0x518] ;  /* 0x0005180bff0e7984 */ /* 0x000e280008000a00 */
[----:B-1----:R-:W1:Y:S01]  /*0b00*/  LDS R13, [UR11+0x520] ;  /* 0x0005200bff0d7984 */ /* 0x002e620008000800 */
[----:B0-----:R-:W-:-:S04]  /*0b10*/  FSETP.GEU.FTZ.AND P0, PT, R17, R14, PT ;  /* 0x0000000e1100720b */ /* 0x001fc80003f1e000 */
[----:B------:R-:W-:-:S04]  /*0b20*/  FSEL R14, R14, R17, !P0 ;  /* 0x000000110e0e7208 */ /* 0x000fc80004000000 */
[----:B------:R-:W-:-:S04]  /*0b30*/  FSETP.GEU.FTZ.AND P0, PT, R14, R15, PT ;  /* 0x0000000f0e00720b */ /* 0x000fc80003f1e000 */
[----:B------:R-:W-:-:S04]  /*0b40*/  FSEL R14, R15, R14, !P0 ;  /* 0x0000000e0f0e7208 */ /* 0x000fc80004000000 */
[----:B-1----:R-:W-:-:S04]  /*0b50*/  FSETP.GEU.FTZ.AND P0, PT, R14, R13, PT ;  /* 0x0000000d0e00720b */ /* 0x002fc80003f1e000 */
[----:B------:R-:W-:Y:S01]  /*0b60*/  FSEL R13, R13, R14, !P0 ;  /* 0x0000000e0d0d7208 */ /* 0x000fe20004000000 */
[----:B------:R-:W-:Y:S08]  /*0b70*/  BRA `(.L_x_1084) ;  /* 0x0000000000c07947 */ /* 0x000ff00003800000 */
.L_x_1082:
        /* <DEDUP_REMOVED lines=48> */
.L_x_1084:
[----:B------:R-:W-:Y:S01]  /*0e80*/  USHF.R.S64 UR5, UR7, 0x6, UR15 ;  /* 0x0000000607057899 */ /* 0x000fe2000800100f */
[----:B------:R-:W0:Y:S01]  /*0e90*/  MUFU.RCP R16, R13 ;  /* 0x0000000d00107308 */ /* 0x000e220000001000 */
[----:B------:R-:W-:Y:S02]  /*0ea0*/  PLOP3.LUT P0, PT, PT, PT, PT, 0x80, 0x8 ;  /* 0x000000000008781c */ /* 0x000fe40003f0f070 */
[----:B---3--:R-:W-:-:S04]  /*0eb0*/  UIADD3 UR5, UP0, UPT, UR5, UR20, URZ ;  /* 0x0000001405057290 */ /* 0x008fc8000ff1e0ff */
[----:B------:R-:W-:Y:S02]  /*0ec0*/  ULEA.HI.X.SX32 UR14, UR15, UR21, 0x1a, UP0 ;  /* 0x000000150f0e7291 */ /* 0x000fe400080fd6ff */
[----:B------:R-:W-:-:S04]  /*0ed0*/  MOV R14, UR5 ;  /* 0x00000005000e7c02 */ /* 0x000fc80008000f00 */
[----:B------:R-:W-:Y:S01]  /*0ee0*/  IMAD.U32 R15, RZ, RZ, UR14 ;  /* 0x0000000eff0f7e24 */ /* 0x000fe2000f8e00ff */
[----:B0-----:R2:W-:Y:S04]  /*0ef0*/  STS [UR11+0x928], R16 ;  /* 0x00092810ff007988 */ /* 0x0015e8000800080b */
[----:B------:R2:W-:Y:S02]  /*0f00*/  STG.E desc[UR12][R14.64], R13 ;  /* 0x0000000d0e007986 */ /* 0x0005e4000c10190c */
.L_x_1083:
[----:B---34-:R-:W-:Y:S05]  /*0f10*/  BSYNC.RECONVERGENT B0 ;  /* 0x0000000000007941 */ /* 0x018fea0003800200 */
.L_x_1081:
        /* <DEDUP_REMOVED lines=9> */
[----:B--2---:R-:W2:Y:S04]  /*0fb0*/  LDS R15, [UR11+0x928] ;  /* 0x0009280bff0f7984 */ /* 0x004ea80008000800 */
[----:B01----:R-:W0:Y:S01]  /*0fc0*/  LDS R13, [UR11+0x724] ;  /* 0x0007240bff0d7984 */ /* 0x003e220008000800 */
[-C--:B--2---:R-:W-:Y:S01]  /*0fd0*/  FMUL.FTZ R14, R2, R15.reuse ;  /* 0x0000000f020e7220 */ /* 0x084fe20000410000 */
        /* <DEDUP_REMOVED lines=39> */
[----:B------:R-:W-:-:S04]  /*1250*/  FSETP.GT.FTZ.AND P1, PT, R15, R16, PT ;  /* 0x000000100f00720b */ /* 0x000fc80003f34000 */
        /* <DEDUP_REMOVED lines=32> */
[----:B------:R-:W-:Y:S01]  /*1460*/  LDS R20, [UR11+0x528] ;  /* 0x0005280bff147984 */ /* 0x000fe20008000800 */
[----:B------:R-:W-:Y:S02]  /*1470*/  @P4 IMAD.MOV.U32 R22, RZ, RZ, R21 ;  /* 0x000000ffff164224 */ /* 0x000fe400078e0015 */
[----:B------:R-:W-:-:S02]  /*1480*/  @!P3 VIADD R21, R25, 0xffffffe0 ;  /* 0xffffffe01915b836 */ /* 0x000fc40000000000 */
        /* <DEDUP_REMOVED lines=18> */
[-C--:B------:R-:W-:Y:S01]  /*15b0*/  @P2 SEL R3, R3, R17.reuse, !P4 ;  /* 0x0000001103032207 */ /* 0x080fe20006000000 */
[----:B------:R-:W-:Y:S01]  /*15c0*/  @P1 IMAD.MOV.U32 R16, RZ, RZ, 0x3f800000 ;  /* 0x3f800000ff101424 */ /* 0x000fe200078e00ff */
[----:B------:R-:W-:Y:S01]  /*15d0*/  @!P2 SEL R3, R2, R17, !P5 ;  /* 0x000000110203a207 */ /* 0x000fe20006800000 */
[----:B------:R-:W-:Y:S01]  /*15e0*/  @P3 IMAD.MOV.U32 R13, RZ, RZ, R18 ;  /* 0x000000ffff0d3224 */ /* 0x000fe200078e0012 */
[----:B------:R-:W-:Y:S01]  /*15f0*/  IADD3 R12, P2, PT, R12, UR22, RZ ;  /* 0x000000160c0c7c10 */ /* 0x000fe2000ff5e0ff */
[----:B------:R-:W-:-:S02]  /*1600*/  @P1 IMAD.MOV.U32 R26, RZ, RZ, 0xff ;  /* 0x000000ffff1a1424 */ /* 0x000fc400078e00ff */
[----:B------:R-:W-:Y:S02]  /*1610*/  @P3 IMAD.MOV.U32 R18, RZ, RZ, R16 ;  /* 0x000000ffff123224 */ /* 0x000fe400078e0010 */
[----:B------:R-:W-:Y:S02]  /*1620*/  IMAD.MOV.U32 R16, RZ, RZ, RZ ;  /* 0x000000ffff107224 */ /* 0x000fe400078e00ff */
[----:B------:R-:W-:Y:S02]  /*1630*/  @P1 IMAD.MOV.U32 R16, RZ, RZ, 0x7f ;  /* 0x0000007fff101424 */ /* 0x000fe400078e00ff */
[----:B------:R-:W-:Y:S01]  /*1640*/  @P3 IMAD.MOV.U32 R16, RZ, RZ, R25 ;  /* 0x000000ffff103224 */ /* 0x000fe200078e0019 */
[----:B------:R-:W-:Y:S01]  /*1650*/  @P3 MOV R25, R26 ;  /* 0x0000001a00193202 */ /* 0x000fe20000000f00 */
[----:B------:R-:W-:Y:S01]  /*1660*/  IMAD.U32 R2, RZ, RZ, UR24 ;  /* 0x00000018ff027e24 */ /* 0x000fe2000f8e00ff */
        /* <DEDUP_REMOVED lines=77> */
.L_x_1086:
        /* <DEDUP_REMOVED lines=12> */
.L_x_2018:


//--------------------- .text._Z18kQuantizeBlockwiseIfLi512ELi2ELi0ELi0EEvPfPT_S0_PhS0_ii --------------------------
	.section	.text._Z18kQuantizeBlockwiseIfLi512ELi2ELi0ELi0EEvPfPT_S0_PhS0_ii,"ax",@progbits
	.align	128
        .global         _Z18kQuantizeBlockwiseIfLi512ELi2ELi0ELi0EEvPfPT_S0_PhS0_ii
        .type           _Z18kQuantizeBlockwiseIfLi512ELi2ELi0ELi0EEvPfPT_S0_PhS0_ii,@function
        .size           _Z18kQuantizeBlockwiseIfLi512ELi2ELi0ELi0EEvPfPT_S0_PhS0_ii,(.L_x_2019 - _Z18kQuantizeBlockwiseIfLi512ELi2ELi0ELi0EEvPfPT_S0_PhS0_ii)
        .other          _Z18kQuantizeBlockwiseIfLi512ELi2ELi0ELi0EEvPfPT_S0_PhS0_ii,@"STO_CUDA_ENTRY STV_DEFAULT"
_Z18kQuantizeBlockwiseIfLi512ELi2ELi0ELi0EEvPfPT_S0_PhS0_ii:
.text._Z18kQuantizeBlockwiseIfLi512ELi2ELi0ELi0EEvPfPT_S0_PhS0_ii:
        /* <DEDUP_REMOVED lines=52> */
.L_x_1091:
[----:B------:R0:W2:Y:S01]  /*0340*/  LDG.E R7, desc[UR12][R4.64] ;  /* 0x0000000c04077981 */ /* 0x0000a2000c1e1900 */
[----:B------:R-:W-:-:S05]  /*0350*/  VIADD R6, R6, 0x1 ;  /* 0x0000000106067836 */ /* 0x000fca0000000000 */
[----:B------:R-:W-:Y:S01]  /*0360*/  ISETP.NE.AND P0, PT, R6, RZ, PT ;  /* 0x000000ff0600720c */ /* 0x000fe20003f05270 */
[C---:B0-----:R-:W-:Y:S01]  /*0370*/  IMAD.WIDE.U32 R4, R3.reuse, 0x4, R4 ;  /* 0x0000000403047825 */ /* 0x041fe200078e0004 */
[----:B--2---:R0:W-:Y:S03]  /*0380*/  STS [R2], R7 ;  /* 0x0000000702007388 */ /* 0x0041e60000000800 */
[----:B0-----:R-:W-:-:S08]  /*0390*/  IMAD R2, R3, 0x4, R2 ;  /* 0x0000000403027824 */ /* 0x001fd000078e0202 */
[----:B------:R-:W-:Y:S05]  /*03a0*/  @P0 BRA `(.L_x_1091) ;  /* 0xfffffffc00e40947 */ /* 0x000fea000383ffff */
.L_x_1090:
[----:B------:R-:W-:Y:S05]  /*03b0*/  BSYNC.RECONVERGENT B1 ;  /* 0x0000000000017941 */ /* 0x000fea0003800200 */
.L_x_1089:
        /* <DEDUP_REMOVED lines=10> */
.L_x_1092:
        /* <DEDUP_REMOVED lines=23> */
.L_x_1088:
[----:B------:R-:W-:Y:S05]  /*05d0*/  BSYNC.RECONVERGENT B0 ;  /* 0x0000000000007941 */ /* 0x000fea0003800200 */
.L_x_1087:
[----:B------:R-:W-:-:S04]  /*05e0*/  UISETP.LT.U32.AND UP0, UPT, UR4, 0x7fffffff, UPT ;  /* 0x7fffffff0400788c */ /* 0x000fc8000bf01070 */
[----:B------:R-:W-:-:S04]  /*05f0*/  USEL UR10, UR4, 0x7fffffff, UP0 ;  /* 0x7fffffff040a7887 */ /* 0x000fc80008000000 */
[----:B------:R-:W-:-:S06]  /*0600*/  UISETP.GE.AND UP0, UPT, UR5, UR10, UPT ;  /* 0x0000000a0500728c */ /* 0x000fcc000bf06270 */
[----:B------:R-:W-:-:S13]  /*0610*/  PLOP3.LUT P0, PT, PT, PT, UP0, 0x80, 0x8 ;  /* 0x000000000008781c */ /* 0x000fda0003f0f008 */
[----:B------:R-:W-:Y:S05]  /*0620*/  @P0 EXIT ;  /* 0x000000000000094d */ /* 0x000fea0003800000 */
[----:B------:R-:W0:Y:S01]  /*0630*/  S2UR UR7, SR_CgaCtaId ;  /* 0x00000000000779c3 */ /* 0x000e220000008800 */
[C---:B--2---:R-:W-:Y:S01]  /*0640*/  IMAD.SHL.U32 R19, R16.reuse, 0x2, RZ ;  /* 0x0000000210137824 */ /* 0x044fe200078e00ff */
        /* <DEDUP_REMOVED lines=17> */
.L_x_1097:
[----:B-1----:R-:W-:Y:S01]  /*0760*/  UIADD3 UR17, UPT, UPT, -UR7, UR16, URZ ;  /* 0x0000001007117290 */ /* 0x002fe2000fffe1ff */
[----:B------:R-:W-:Y:S01]  /*0770*/  BAR.SYNC.DEFER_BLOCKING 0x0 ;  /* 0x0000000000007b1d */ /* 0x000fe20000010000 */
[----:B------:R-:W-:Y:S02]  /*0780*/  IADD3 R12, P2, PT, R15, UR7, RZ ;  /* 0x000000070f0c7c10 */ /* 0x000fe4000ff5e0ff */
[----:B0-----:R-:W-:Y:S01]  /*0790*/  CS2R R4, SRZ ;  /* 0x0000000000047805 */ /* 0x001fe2000001ff00 */
[----:B------:R-:W-:Y:S02]  /*07a0*/  UISETP.LT.AND UP0, UPT, UR17, 0x200, UPT ;  /* 0x000002001100788c */ /* 0x000fe4000bf01270 */
[----:B------:R-:W-:Y:S02]  /*07b0*/  IMAD.X R11, RZ, RZ, UR15, P2 ;  /* 0x0000000fff0b7e24 */ /* 0x000fe400090e06ff */
[----:B------:R-:W-:Y:S01]  /*07c0*/  USEL UR24, UR17, 0x200, UP0 ;  /* 0x0000020011187887 */ /* 0x000fe20008000000 */
[----:B--2---:R-:W-:-:S04]  /*07d0*/  LEA R2, P2, R12, UR18, 0x2 ;  /* 0x000000120c027c11 */ /* 0x004fc8000f8410ff */
[----:B------:R-:W-:Y:S02]  /*07e0*/  LEA.HI.X R3, R12, UR19, R11, 0x2, P2 ;  /* 0x000000130c037c11 */ /* 0x000fe400090f140b */
        /* <DEDUP_REMOVED lines=65> */
.L_x_1094:
        /* <DEDUP_REMOVED lines=66> */
.L_x_1096:
        /* <DEDUP_REMOVED lines=9> */
.L_x_1095:
[----:B---34-:R-:W-:Y:S05]  /*10b0*/  BSYNC.RECONVERGENT B0 ;  /* 0x0000000000007941 */ /* 0x018fea0003800200 */
.L_x_1093:
        /* <DEDUP_REMOVED lines=69> */
[----:B------:R-:W-:-:S02]  /*1510*/  IMAD.MOV.U32 R25, RZ, RZ, 0x3f ;  /* 0x0000003fff197424 */ /* 0x000fc400078e00ff */
[----:B------:R-:W-:Y:S01]  /*1520*/  @P2 IMAD.MOV.U32 R8, RZ, RZ, R26 ;  /* 0x000000ffff082224 */ /* 0x000fe200078e001a */
        /* <DEDUP_REMOVED lines=22> */
[C---:B------:R-:W-:Y:S02]  /*1690*/  @P3 FADD.FTZ R23, R26.reuse, R23 ;  /* 0x000000171a173221 */ /* 0x040fe40000010000 */
[----:B------:R-:W-:Y:S01]  /*16a0*/  @!P3 FADD.FTZ R27, R26, R27 ;  /* 0x0000001b1a1bb221 */ /* 0x000fe20000010000 */
[----:B------:R-:W-:Y:S01]  /*16b0*/  LEA R26, R8, UR5, 0x2 ;  /* 0x00000005081a7c11 */ /* 0x000fe2000f8e10ff */
[----:B------:R-:W-:Y:S01]  /*16c0*/  @P3 FMUL.FTZ R6, R23, 0.5 ;  /* 0x3f00000017063820 */ /* 0x000fe20000410000 */
[----:B------:R-:W-:Y:S02]  /*16d0*/  IMAD.MOV.U32 R23, RZ, RZ, 0x7f ;  /* 0x0000007fff177424 */ /* 0x000fe400078e00ff */
[----:B------:R-:W-:Y:S01]  /*16e0*/  @!P3 FMUL.FTZ R28, R27, 0.5 ;  /* 0x3f0000001b1cb820 */ /* 0x000fe20000410000 */
[----:B------:R-:W-:Y:S01]  /*16f0*/  @P4 IMAD.MOV.U32 R23, RZ, RZ, 0xff ;  /* 0x000000ffff174424 */ /* 0x000fe200078e00ff */
[----:B------:R-:W0:Y:S01]  /*1700*/  LDS R26, [R26] ;  /* 0x000000001a1a7984 */ /* 0x000e220000000800 */
        /* <DEDUP_REMOVED lines=9> */
[----:B------:R-:W-:Y:S02]  /*17a0*/  IMAD.MOV.U32 R7, RZ, RZ, RZ ;  /* 0x000000ffff077224 */ /* 0x000fe400078e00ff */
        /* <DEDUP_REMOVED lines=65> */
[----:B------:R-:W-:Y:S01]  /*1bc0*/  PRMT R9, R4, 0x7604, R5 ;  /* 0x0000760404097816 */ /* 0x000fe20000000005 */
[----:B------:R-:W-:-:S04]  /*1bd0*/  IMAD.U32 R4, RZ, RZ, UR24 ;  /* 0x00000018ff047e24 */ /* 0x000fc8000f8e00ff */
        /* <DEDUP_REMOVED lines=9> */
[----:B------:R-:W-:-:S04]  /*1c70*/  IADD3 R2, P2, PT, R12, UR22, RZ ;  /* 0x000000160c027c10 */ /* 0x000fc8000ff5e0ff */
[----:B------:R-:W-:-:S05]  /*1c80*/  IADD3.X R3, PT, PT, R11, UR23, RZ, P2, !PT ;  /* 0x000000170b037c10 */ /* 0x000fca00097fe4ff */
[----:B------:R0:W-:Y:S04]  /*1c90*/  @!P0 STG.E.U8 desc[UR12][R2.64], R5 ;  /* 0x0000000502008986 */ /* 0x0001e8000c10110c */
[----:B------:R0:W-:Y:S01]  /*1ca0*/  @!P1 STG.E.U8 desc[UR12][R2.64+0x20], R7 ;  /* 0x0000200702009986 */ /* 0x0001e2000c10110c */
[----:B------:R-:W-:Y:S05]  /*1cb0*/  BRA.U !UP0, `(.L_x_1097) ;  /* 0xffffffe908a87547 */ /* 0x000fea000b83ffff */
[----:B------:R-:W-:Y:S05]  /*1cc0*/  EXIT ;  /* 0x000000000000794d */ /* 0x000fea0003800000 */
.L_x_1098:
        /* <DEDUP_REMOVED lines=11> */
.L_x_2019:


//--------------------- .text._Z18kQuantizeBlockwiseIfLi1024ELi4ELi0ELi0EEvPfPT_S0_PhS0_ii --------------------------
	.section	.text._Z18kQuantizeBlockwiseIfLi1024ELi4ELi0ELi0EEvPfPT_S0_PhS0_ii,"ax",@progbits
	.align	128
        .global         _Z18kQuantizeBlockwiseIfLi1024ELi4ELi0ELi0EEvPfPT_S0_PhS0_ii
        .type           _Z18kQuantizeBlockwiseIfLi1024ELi4ELi0ELi0EEvPfPT_S0_PhS0_ii,@function
        .size           _Z18kQuantizeBlockwiseIfLi1024ELi4ELi0ELi0EEvPfPT_S0_PhS0_ii,(.L_x_2020 - _Z18kQuantizeBlockwiseIfLi1024ELi4ELi0ELi0EEvPfPT_S0_PhS0_ii)
        .other          _Z18kQuantizeBlockwiseIfLi1024ELi4ELi0ELi0EEvPfPT_S0_PhS0_ii,@"STO_CUDA_ENTRY STV_DEFAULT"
_Z18kQuantizeBlockwiseIfLi1024ELi4ELi0ELi0EEvPfPT_S0_PhS0_ii:
.text._Z18kQuantizeBlockwiseIfLi1024ELi4ELi0ELi0EEvPfPT_S0_PhS0_ii:
        /* <DEDUP_REMOVED lines=52> */
.L_x_1103:
[----:B------:R0:W2:Y:S01]  /*0340*/  LDG.E R9, desc[UR10][R4.64] ;  /* 0x0000000a04097981 */ /* 0x0000a2000c1e1900 */
[----:B------:R-:W-:-:S05]  /*0350*/  VIADD R7, R7, 0x1 ;  /* 0x0000000107077836 */ /* 0x000fca0000000000 */
[----:B------:R-:W-:Y:S01]  /*0360*/  ISETP.NE.AND P0, PT, R7, RZ, PT ;  /* 0x000000ff0700720c */ /* 0x000fe20003f05270 */
[C---:B0-----:R-:W-:Y:S01]  /*0370*/  IMAD.WIDE.U32 R4, R3.reuse, 0x4, R4 ;  /* 0x0000000403047825 */ /* 0x041fe200078e0004 */
[----:B--2---:R0:W-:Y:S03]  /*0380*/  STS [R6], R9 ;  /* 0x0000000906007388 */ /* 0x0041e60000000800 */
[----:B0-----:R-:W-:-:S08]  /*0390*/  IMAD R6, R3, 0x4, R6 ;  /* 0x0000000403067824 */ /* 0x001fd000078e0206 */
[----:B------:R-:W-:Y:S05]  /*03a0*/  @P0 BRA `(.L_x_1103) ;  /* 0xfffffffc00e40947 */ /* 0x000fea000383ffff */
.L_x_1102:
[----:B------:R-:W-:Y:S05]  /*03b0*/  BSYNC.RECONVERGENT B1 ;  /* 0x0000000000017941 */ /* 0x000fea0003800200 */
.L_x_1101:
        /* <DEDUP_REMOVED lines=10> */
.L_x_1104:
        /* <DEDUP_REMOVED lines=23> */
.L_x_1100:
[----:B------:R-:W-:Y:S05]  /*05d0*/  BSYNC.RECONVERGENT B0 ;  /* 0x0000000000007941 */ /* 0x000fea0003800200 */
.L_x_1099:
        /* <DEDUP_REMOVED lines=17> */
.L_x_1109:
[----:B-1----:R-:W-:Y:S02]  /*06f0*/  IADD3 R20, PT, PT, -R15, UR9, RZ ;  /* 0x000000090f147c10 */ /* 0x002fe4000fffe1ff */
[----:B------:R-:W-:Y:S02]  /*0700*/  CS2R R10, SRZ ;  /* 0x00000000000a7805 */ /* 0x000fe4000001ff00 */
[C---:B------:R-:W-:Y:S02]  /*0710*/  IADD3 R2, P3, PT, R12.reuse, R15, RZ ;  /* 0x0000000f0c027210 */ /* 0x040fe40007f7e0ff */
[C---:B------:R-:W-:Y:S02]  /*0720*/  LOP3.LUT R4, R12.reuse, 0x40, RZ, 0xfc, !PT ;  /* 0x000000400c047812 */ /* 0x040fe400078efcff */
[----:B------:R-:W-:Y:S01]  /*0730*/  LOP3.LUT R6, R12, 0x20, RZ, 0xfc, !PT ;  /* 0x000000200c067812 */ /* 0x000fe200078efcff */
[----:B------:R-:W-:Y:S01]  /*0740*/  IMAD.X R3, RZ, RZ, R14, P3 ;  /* 0x000000ffff037224 */ /* 0x000fe200018e060e */
[----:B------:R-:W-:-:S02]  /*0750*/  VIMNMX R17, PT, PT, R20, 0x400, PT ;  /* 0x0000040014117848 */ /* 0x000fc40003fe0100 */
[----:B------:R-:W-:Y:S01]  /*0760*/  LOP3.LUT R8, R12, 0x60, RZ, 0xfc, !PT ;  /* 0x000000600c087812 */ /* 0x000fe200078efcff */
[----:B------:R-:W0:Y:S08]  /*0770*/  S2UR UR8, SR_CgaCtaId ;  /* 0x00000000000879c3 */ /* 0x000e300000008800 */
[----:B------:R-:W-:Y:S01]  /*0780*/  BAR.SYNC.DEFER_BLOCKING 0x0 ;  /* 0x0000000000007b1d */ /* 0x000fe20000010000 */
[----:B------:R-:W-:-:S02]  /*0790*/  ISETP.GE.AND P2, PT, R4, R17, PT ;  /* 0x000000110400720c */ /* 0x000fc40003f46270 */
[-C--:B------:R-:W-:Y:S02]  /*07a0*/  ISETP.GE.AND P0, PT, R12, R17.reuse, PT ;  /* 0x000000110c00720c */ /* 0x080fe40003f06270 */
[-C--:B------:R-:W-:Y:S02]  /*07b0*/  ISETP.GE.AND P1, PT, R6, R17.reuse, PT ;  /* 0x000000110600720c */ /* 0x080fe40003f26270 */
[----:B------:R-:W-:Y:S02]  /*07c0*/  ISETP.GE.AND P3, PT, R8, R17, PT ;  /* 0x000000110800720c */ /* 0x000fe40003f66270 */
[----:B------:R-:W-:Y:S02]  /*07d0*/  CS2R R8, SRZ ;  /* 0x0000000000087805 */ /* 0x000fe4000001ff00 */
[----:B--2---:R-:W-:-:S04]  /*07e0*/  LEA R4, P4, R2, UR12, 0x2 ;  /* 0x0000000c02047c11 */ /* 0x004fc8000f8810ff */
[----:B------:R-:W-:-:S05]  /*07f0*/  LEA.HI.X R5, R2, UR13, R3, 0x2, P4 ;  /* 0x0000000d02057c11 */ /* 0x000fca000a0f1403 */
[----:B------:R-:W2:Y:S04]  /*0800*/  @!P0 LDG.E.CONSTANT R8, desc[UR10][R4.64] ;  /* 0x0000000a04088981 */ /* 0x000ea8000c1e9900 */
[----:B------:R-:W4:Y:S04]  /*0810*/  @!P1 LDG.E.CONSTANT R9, desc[UR10][R4.64+0x80] ;  /* 0x0000800a04099981 */ /* 0x000f28000c1e9900 */
[----:B------:R-:W5:Y:S04]  /*0820*/  @!P2 LDG.E.CONSTANT R10, desc[UR10][R4.64+0x100] ;  /* 0x0001000a040aa981 */ /* 0x000f68000c1e9900 */
[----:B------:R1:W3:Y:S01]  /*0830*/  @!P3 LDG.E.CONSTANT R11, desc[UR10][R4.64+0x180] ;  /* 0x0001800a040bb981 */ /* 0x0002e2000c1e9900 */
        /* <DEDUP_REMOVED lines=12> */
[----:B--2---:R-:W-:Y:S04]  /*0900*/  STS [R19], R8 ;  /* 0x0000000813007388 */ /* 0x004fe80000000800 */
[----:B----4-:R-:W-:Y:S04]  /*0910*/  STS [R19+0x80], R9 ;  /* 0x0000800913007388 */ /* 0x010fe80000000800 */
[----:B-----5:R-:W-:Y:S04]  /*0920*/  STS [R19+0x100], R10 ;  /* 0x0001000a13007388 */ /* 0x020fe80000000800 */
[----:B---3--:R-:W-:Y:S01]  /*0930*/  STS [R19+0x180], R11 ;  /* 0x0001800b13007388 */ /* 0x008fe20000000800 */
        /* <DEDUP_REMOVED lines=51> */
.L_x_1106:
        /* <DEDUP_REMOVED lines=61> */
.L_x_1108:
        /* <DEDUP_REMOVED lines=8> */
.L_x_1107:
[----:B------:R-:W-:Y:S05]  /*10c0*/  BSYNC.RECONVERGENT B0 ;  /* 0x0000000000007941 */ /* 0x000fea0003800200 */
.L_x_1105:
[----:B------:R-:W-:Y:S01]  /*10d0*/  BAR.SYNC.DEFER_BLOCKING 0x0 ;  /* 0x0000000000007b1d */ /* 0x000fe20000010000 */
[----:B0-----:R-:W-:Y:S01]  /*10e0*/  IMAD.MOV.U32 R22, RZ, RZ, 0xbf ;  /* 0x000000bfff167424 */ /* 0x001fe200078e00ff */
[----:B------:R-:W-:Y:S01]  /*10f0*/  UISETP.LT.U32.AND UP0, UPT, UR4, 0x7fffffff, UPT ;  /* 0x7fffffff0400788c */ /* 0x000fe2000bf01070 */
[----:B--2---:R-:W-:Y:S02]  /*1100*/  IMAD.MOV.U32 R8, RZ, RZ, 0x3f800000 ;  /* 0x3f800000ff087424 */ /* 0x004fe400078e00ff */
[----:B------:R-:W-:Y:S01]  /*1110*/  IMAD.MOV.U32 R20, RZ, RZ, 0xff ;  /* 0x000000ffff147424 */ /* 0x000fe200078e00ff */
[----:B------:R-:W-:Y:S02]  /*1120*/  UMOV UR7, 0x400 ;  /* 0x0000040000077882 */ /* 0x000fe40000000000 */
[----:B------:R-:W-:-:S04]  /*1130*/  UIADD3 UR7, UPT, UPT, UR7, 0x143c, URZ ;  /* 0x0000143c07077890 */ /* 0x000fc8000fffe0ff */
[----:B------:R-:W-:Y:S01]  /*1140*/  ULEA UR7, UR8, UR7, 0x18 ;  /* 0x0000000708077291 */ /* 0x000fe2000f8ec0ff */
[----:B-1----:R-:W0:Y:S04]  /*1150*/  LDS.64 R2, [UR6+0x1838] ;  /* 0x00183806ff027984 */ /* 0x002e280008000a00 */
[----:B------:R-:W1:Y:S01]  /*1160*/  LDS R19, [UR6+0x1638] ;  /* 0x00163806ff137984 */ /* 0x000e620008000800 */
[----:B0-----:R-:W-:Y:S01]  /*1170*/  FMUL.FTZ R10, R4, R3 ;  /* 0x00000003040a7220 */ /* 0x001fe20000410000 */
[----:B-1----:R-:W-:-:S04]  /*1180*/  IMAD.MOV.U32 R4, RZ, RZ, R19 ;  /* 0x000000ffff047224 */ /* 0x002fc800078e0013 */
        /* <DEDUP_REMOVED lines=9> */
[----:B------:R-:W-:Y:S01]  /*1220*/  @P4 IADD3 R23, PT, PT, R22, 0x20, RZ ;  /* 0x0000002016174810 */ /* 0x000fe20007ffe0ff */
[----:B------:R-:W-:Y:S02]  /*1230*/  @P4 IMAD.MOV.U32 R19, RZ, RZ, R29 ;  /* 0x000000ffff134224 */ /* 0x000fe400078e001d */
[----:B------:R-:W-:Y:S01]  /*1240*/  @P4 IMAD.MOV.U32 R29, RZ, RZ, R8 ;  /* 0x000000ffff1d4224 */ /* 0x000fe200078e0008 */
[----:B------:R-:W-:Y:S01]  /*1250*/  LEA R27, R23, UR7, 0x2 ;  /* 0x00000007171b7c11 */ /* 0x000fe2000f8e10ff */
[----:B------:R-:W-:Y:S02]  /*1260*/  IMAD.MOV.U32 R8, RZ, RZ, 0x7f ;  /* 0x0000007fff087424 */ /* 0x000fe400078e00ff */
[----:B------:R-:W-:Y:S02]  /*1270*/  @!P1 IMAD.MOV.U32 R8, RZ, RZ, RZ ;  /* 0x000000ffff089224 */ /* 0x000fe400078e00ff */
[----:B------:R-:W-:Y:S01]  /*1280*/  @P4 IMAD.MOV.U32 R8, RZ, RZ, R22 ;  /* 0x000000ffff084224 */ /* 0x000fe200078e0016 */
[----:B------:R-:W0:Y:S01]  /*1290*/  LDS R27, [R27] ;  /* 0x000000001b1b7984 */ /* 0x000e220000000800 */
[----:B------:R-:W-:-:S02]  /*12a0*/  @P4 IMAD.MOV.U32 R22, RZ, RZ, R20 ;  /* 0x000000ffff164224 */ /* 0x000fc400078e0014 */
[----:B------:R-:W-:-:S05]  /*12b0*/  FMUL.FTZ R20, R5, R3 ;  /* 0x0000000305147220 */ /* 0x000fca0000410000 */
[----:B------:R-:W-:Y:S02]  /*12c0*/  FSETP.GT.FTZ.AND P1, PT, R20, R4, PT ;  /* 0x000000041400720b */ /* 0x000fe40003f34000 */
        /* <DEDUP_REMOVED lines=52> */
[----:B------:R-:W-:Y:S01]  /*1610*/  LDS R21, [UR6+0x143c] ;  /* 0x00143c06ff157984 */ /* 0x000fe20008000800 */
[----:B------:R-:W-:Y:S02]  /*1620*/  @P5 IMAD.MOV.U32 R19, RZ, RZ, R27 ;  /* 0x000000ffff135224 */ /* 0x000fe400078e001b */
[----:B------:R-:W-:Y:S02]  /*1630*/  @P5 IMAD.MOV.U32 R27, RZ, RZ, R29 ;  /* 0x000000ffff1b5224 */ /* 0x000fe400078e001d */
        /* <DEDUP_REMOVED lines=8> */
[----:B------:R-:W-:Y:S02]  /*16c0*/  @!P4 VIADD R24, R9, 0xfffffff0 ;  /* 0xfffffff00918c836 */ /* 0x000fe40000000000 */
[----:B------:R-:W-:Y:S01]  /*16d0*/  @P5 FMUL.FTZ R27, R27, 0.5 ;  /* 0x3f0000001b1b5820 */ /* 0x000fe20000410000 */
[----:B------:R-:W-:Y:S02]  /*16e0*/  @P4 VIADD R24, R9, 0x10 ;  /* 0x0000001009184836 */ /* 0x000fe40000000000 */
[----:B------:R-:W-:Y:S02]  /*16f0*/  @!P5 FMUL.FTZ R19, R19, 0.5 ;  /* 0x3f0000001313d820 */ /* 0x000fe40000410000 */
[----:B------:R-:W-:-:S02]  /*1700*/  @P5 FSETP.GEU.FTZ.AND P3, PT, R27, R10, PT ;  /* 0x0000000a1b00520b */ /* 0x000fc40003f7e000 */
[----:B------:R-:W-:Y:S02]  /*1710*/  LEA R29, R24, UR7, 0x2 ;  /* 0x00000007181d7c11 */ /* 0x000fe4000f8e10ff */
[----:B------:R-:W-:Y:S01]  /*1720*/  @!P5 FSETP.GEU.FTZ.AND P6, PT, R10, R19, PT ;  /* 0x000000130a00d20b */ /* 0x000fe20003fde000 */
[----:B------:R-:W-:Y:S01]  /*1730*/  IMAD.MOV.U32 R10, RZ, RZ, -0x40800000 ;  /* 0xbf800000ff0a7424 */ /* 0x000fe200078e00ff */
[-C--:B------:R-:W-:Y:S01]  /*1740*/  @P5 SEL R19, R22, R25.reuse, !P3 ;  /* 0x0000001916135207 */ /* 0x080fe20005800000 */
[--C-:B------:R-:W-:Y:S01]  /*1750*/  @P1 IMAD.MOV.U32 R10, RZ, RZ, R4.reuse ;  /* 0x000000ffff0a1224 */ /* 0x100fe200078e0004 */
[----:B------:R-:W0:Y:S01]  /*1760*/  LDS R29, [R29] ;  /* 0x000000001d1d7984 */ /* 0x000e220000000800 */
[----:B------:R-:W-:Y:S01]  /*1770*/  @!P5 SEL R19, R8, R25, !P6 ;  /* 0x000000190813d207 */ /* 0x000fe20007000000 */
[----:B------:R-:W-:Y:S02]  /*1780*/  IMAD.MOV.U32 R8, RZ, RZ, R4 ;  /* 0x000000ffff087224 */ /* 0x000fe400078e0004 */
[----:B------:R-:W-:-:S02]  /*1790*/  @P1 IMAD.MOV.U32 R8, RZ, RZ, 0x3f800000 ;  /* 0x3f800000ff081424 */ /* 0x000fc400078e00ff */
[----:B------:R-:W-:Y:S02]  /*17a0*/  @P2 IMAD.MOV.U32 R10, RZ, RZ, R11 ;  /* 0x000000ffff0a2224 */ /* 0x000fe400078e000b */
[----:B------:R-:W-:Y:S02]  /*17b0*/  @P2 IMAD.MOV.U32 R11, RZ, RZ, R8 ;  /* 0x000000ffff0b2224 */ /* 0x000fe400078e0008 */
[----:B------:R-:W-:Y:S02]  /*17c0*/  IMAD.MOV.U32 R8, RZ, RZ, RZ ;  /* 0x000000ffff087224 */ /* 0x000fe400078e00ff */
[----:B------:R-:W-:Y:S02]  /*17d0*/  IMAD.MOV.U32 R25, RZ, RZ, 0x7f ;  /* 0x0000007fff197424 */ /* 0x000fe400078e00ff */
[----:B------:R-:W-:Y:S02]  /*17e0*/  @P1 IMAD.MOV.U32 R8, RZ, RZ, 0x7f ;  /* 0x0000007fff081424 */ /* 0x000fe400078e00ff */
[----:B------:R-:W-:-:S02]  /*17f0*/  @P1 IMAD.MOV.U32 R25, RZ, RZ, 0xff ;  /* 0x000000ffff191424 */ /* 0x000fc400078e00ff */
[----:B------:R-:W-:Y:S02]  /*1800*/  @P4 IMAD.MOV.U32 R10, RZ, RZ, R5 ;  /* 0x000000ffff0a4224 */ /* 0x000fe400078e0005 */
[----:B------:R-:W-:Y:S02]  /*1810*/  @P4 IMAD.MOV.U32 R5, RZ, RZ, R11 ;  /* 0x000000ffff054224 */ /* 0x000fe400078e000b */
[----:B------:R-:W-:Y:S02]  /*1820*/  @P2 IMAD.MOV.U32 R8, RZ, RZ, R23 ;  /* 0x000000ffff082224 */ /* 0x000fe400078e0017 */
[----:B------:R-:W-:Y:S02]  /*1830*/  @P2 IMAD.MOV.U32 R23, RZ, RZ, R25 ;  /* 0x000000ffff172224 */ /* 0x000fe400078e0019 */
[-C--:B------:R-:W-:Y:S01]  /*1840*/  FMUL.FTZ R25, R6, R3.reuse ;  /* 0x0000000306197220 */ /* 0x080fe20000410000 */
[----:B------:R-:W-:Y:S02]  /*1850*/  @P4 IMAD.MOV.U32 R8, RZ, RZ, R9 ;  /* 0x000000ffff084224 */ /* 0x000fe400078e0009 */
[----:B------:R-:W-:Y:S01]  /*1860*/  FMUL.FTZ R3, R7, R3 ;  /* 0x0000000307037220 */ /* 0x000fe20000410000 */
[----:B------:R-:W-:-:S02]  /*1870*/  @P4 IMAD.MOV.U32 R9, RZ, RZ, R23 ;  /* 0x000000ffff094224 */ /* 0x000fc400078e0017 */
[----:B------:R-:W-:Y:S02]  /*1880*/  IMAD.MOV.U32 R6, RZ, RZ, 0x3f ;  /* 0x0000003fff067424 */ /* 0x000fe400078e00ff */
[----:B------:R-:W-:Y:S01]  /*1890*/  IMAD.MOV.U32 R7, RZ, RZ, 0x3f ;  /* 0x0000003fff077424 */ /* 0x000fe200078e00ff */
[----:B0-----:R-:W-:-:S13]  /*18a0*/  FSETP.GT.FTZ.AND P3, PT, R20, R29, PT ;  /* 0x0000001d1400720b */ /* 0x001fda0003f74000 */
[C---:B------:R-:W-:Y:S01]  /*18b0*/  @!P3 IADD3 R22, PT, PT, R24.reuse, -0x8, RZ ;  /* 0xfffffff81816b810 */ /* 0x040fe20007ffe0ff */
        /* <DEDUP_REMOVED lines=17> */
[----:B------:R-:W-:-:S04]  /*19d0*/  LEA R24, R6, UR7, 0x2 ;  /* 0x0000000706187c11 */ /* 0x000fc8000f8e10ff */
        /* <DEDUP_REMOVED lines=26> */
[----:B------:R-:W-:Y:S02]  /*1b80*/  @!P1 ISETP.NE.AND P2, PT, R8, RZ, PT ;  /* 0x000000ff0800920c */ /* 0x000fe40003f45270 */
[----:B------:R-:W-:Y:S02]  /*1b90*/  @P1 ISETP.NE.AND P5, PT, R5, 0xff, PT ;  /* 0x000000ff0500180c */ /* 0x000fe40003fa5270 */
[----:B------:R-:W-:Y:S02]  /*1ba0*/  @!P1 FSEL R10, R21, R10, !P2 ;  /* 0x0000000a150a9208 */ /* 0x000fe40005000000 */
[----:B------:R-:W-:Y:S02]  /*1bb0*/  @P1 FSEL R9, R2, R9, !P5 ;  /* 0x0000000902091208 */ /* 0x000fe40006800000 */
[----:B------:R-:W-:Y:S01]  /*1bc0*/  FSETP.GT.FTZ.AND P5, PT, R25, R28, PT ;  /* 0x0000001c1900720b */ /* 0x000fe20003fb4000 */
[C---:B------:R-:W-:Y:S02]  /*1bd0*/  @!P1 FADD.FTZ R10, R27.reuse, R10 ;  /* 0x0000000a1b0a9221 */ /* 0x040fe40000010000 */
[----:B------:R-:W-:-:S02]  /*1be0*/  @P1 FADD.FTZ R27, R27, R9 ;  /* 0x000000091b1b1221 */ /* 0x000fc40000010000 */
[----:B------:R-:W-:Y:S01]  /*1bf0*/  @!P1 FMUL.FTZ R9, R10, 0.5 ;  /* 0x3f0000000a099820 */ /* 0x000fe20000410000 */
[----:B------:R-:W-:Y:S02]  /*1c00*/  HFMA2 R10, -RZ, RZ, -1.875, 0 ;  /* 0xbf800000ff0a7431 */ /* 0x000fe400000001ff */
[----:B------:R-:W-:Y:S01]  /*1c10*/  @P1 FMUL.FTZ R27, R27, 0.5 ;  /* 0x3f0000001b1b1820 */ /* 0x000fe20000410000 */
[--C-:B------:R-:W-:Y:S01]  /*1c20*/  @P3 IMAD.MOV.U32 R10, RZ, RZ, R4.reuse ;  /* 0x000000ffff0a3224 */ /* 0x100fe200078e0004 */
[----:B------:R-:W-:Y:S01]  /*1c30*/  @!P1 FSETP.GEU.FTZ.AND P6, PT, R20, R9, PT ;  /* 0x000000091400920b */ /* 0x000fe20003fde000 */
[----:B------:R-:W-:Y:S02]  /*1c40*/  IMAD.MOV.U32 R9, RZ, RZ, R4 ;  /* 0x000000ffff097224 */ /* 0x000fe400078e0004 */
[----:B------:R-:W-:Y:S01]  /*1c50*/  @P1 FSETP.GEU.FTZ.AND P2, PT, R27, R20, PT ;  /* 0x000000141b00120b */ /* 0x000fe20003f5e000 */
[----:B------:R-:W-:Y:S02]  /*1c60*/  @P3 IMAD.MOV.U32 R9, RZ, RZ, 0x3f800000 ;  /* 0x3f800000ff093424 */ /* 0x000fe400078e00ff */
[----:B------:R-:W-:-:S02]  /*1c70*/  IMAD.MOV.U32 R20, RZ, RZ, 0x7f ;  /* 0x0000007fff147424 */ /* 0x000fc400078e00ff */
[----:B------:R-:W-:Y:S02]  /*1c80*/  @P4 IMAD.MOV.U32 R10, RZ, RZ, R24 ;  /* 0x000000ffff0a4224 */ /* 0x000fe400078e0018 */
[C---:B------:R-:W-:Y:S02]  /*1c90*/  @!P5 VIADD R11, R22.reuse, 0xfffffff0 ;  /* 0xfffffff0160bd836 */ /* 0x040fe40000000000 */
[----:B------:R-:W-:Y:S02]  /*1ca0*/  @P4 IMAD.MOV.U32 R24, RZ, RZ, R9 ;  /* 0x000000ffff184224 */ /* 0x000fe400078e0009 */
[----:B------:R-:W-:Y:S02]  /*1cb0*/  @P3 IMAD.MOV.U32 R20, RZ, RZ, 0xff ;  /* 0x000000ffff143424 */ /* 0x000fe400078e00ff */
[----:B------:R-:W-:Y:S02]  /*1cc0*/  @P5 VIADD R11, R22, 0x10 ;  /* 0x00000010160b5836 */ /* 0x000fe40000000000 */
[----:B------:R-:W-:-:S02]  /*1cd0*/  IMAD.MOV.U32 R9, RZ, RZ, RZ ;  /* 0x000000ffff097224 */ /* 0x000fc400078e00ff */
[----:B------:R-:W-:Y:S02]  /*1ce0*/  @P3 IMAD.MOV.U32 R9, RZ, RZ, 0x7f ;  /* 0x0000007fff093424 */ /* 0x000fe400078e00ff */
[----:B------:R-:W-:Y:S01]  /*1cf0*/  @P4 IMAD.MOV.U32 R9, RZ, RZ, R6 ;  /* 0x000000ffff094224 */ /* 0x000fe200078e0006 */
[----:B------:R-:W-:Y:S01]  /*1d00*/  @P5 MOV R9, R22 ;  /* 0x0000001600095202 */ /* 0x000fe20000000f00 */
[----:B------:R-:W-:Y:S01]  /*1d10*/  @P4 IMAD.MOV.U32 R6, RZ, RZ, R20 ;  /* 0x000000ffff064224 */ /* 0x000fe200078e0014 */
[----:B------:R-:W-:Y:S01]  /*1d20*/  LEA R20, R11, UR7, 0x2 ;  /* 0x000000070b147c11 */ /* 0x000fe2000f8e10ff */
[----:B------:R-:W-:Y:S02]  /*1d30*/  @P5 IMAD.MOV.U32 R10, RZ, RZ, R28 ;  /* 0x000000ffff0a5224 */ /* 0x000fe400078e001c */
[----:B------:R-:W-:Y:S02]  /*1d40*/  @P5 IMAD.MOV.U32 R22, RZ, RZ, R6 ;  /* 0x000000ffff165224 */ /* 0x000fe400078e0006 */
[----:B------:R-:W-:Y:S01]  /*1d50*/  @P5 IMAD.MOV.U32 R28, RZ, RZ, R24 ;  /* 0x000000ffff1c5224 */ /* 0x000fe200078e0018 */
[----:B------:R-:W0:Y:S01]  /*1d60*/  LDS R20, [R20] ;  /* 0x0000000014147984 */ /* 0x000e220000000800 */
[----:B------:R-:W-:Y:S01]  /*1d70*/  IMAD.MOV.U32 R27, RZ, RZ, 0x7f ;  /* 0x0000007fff1b7424 */ /* 0x000fe200078e00ff */
        /* <DEDUP_REMOVED lines=40> */
[----:B------:R-:W-:Y:S01]  /*2000*/  IMAD.MOV.U32 R8, RZ, RZ, -0x40800000 ;  /* 0xbf800000ff087424 */ /* 0x000fe200078e00ff */
[----:B------:R-:W0:Y:S01]  /*2010*/  LDS R28, [R28] ;  /* 0x000000001c1c7984 */ /* 0x000e220000000800 */
[----:B------:R-:W-:Y:S01]  /*2020*/  @P3 IMAD.MOV.U32 R8, RZ, RZ, R4 ;  /* 0x000000ffff083224 */ /* 0x000fe200078e0004 */
[----:B------:R-:W-:Y:S01]  /*2030*/  @P1 SEL R22, R5, R26, !P2 ;  /* 0x0000001a05161207 */ /* 0x000fe20005000000 */
[----:B------:R-:W-:Y:S01]  /*2040*/  @P3 IMAD.MOV.U32 R4, RZ, RZ, 0x3f800000 ;  /* 0x3f800000ff043424 */ /* 0x000fe200078e00ff */
[----:B------:R-:W1:Y:S02]  /*2050*/  LDS R24, [R24] ;  /* 0x0000000018187984 */ /* 0x000e640000000800 */
[----:B------:R-:W-:-:S02]  /*2060*/  PRMT R22, R19, 0x3340, R22 ;  /* 0x0000334013167816 */ /* 0x000fc40000000016 */
        /* <DEDUP_REMOVED lines=11> */
[----:B------:R-:W-:Y:S02]  /*2120*/  IMAD.MOV.U32 R10, RZ, RZ, RZ ;  /* 0x000000ffff0a7224 */ /* 0x000fe400078e00ff */
[----:B------:R-:W-:Y:S01]  /*2130*/  @P3 IMAD.MOV.U32 R10, RZ, RZ, 0x7f ;  /* 0x0000007fff0a3424 */ /* 0x000fe200078e00ff */
[-C--:B------:R-:W-:Y:S02]  /*2140*/  @!P4 SEL R9, R9, R6.reuse, !P6 ;  /* 0x000000060909c207 */ /* 0x080fe40007000000 */
[C---:B------:R-:W-:Y:S01]  /*2150*/  @!P5 VIADD R23, R7.reuse, 0xffffffe0 ;  /* 0xffffffe00717d836 */ /* 0x040fe20000000000 */
[----:B------:R-:W-:Y:S01]  /*2160*/  @P4 FSETP.GEU.FTZ.AND P3, PT, R28, R25, PT ;  /* 0x000000191c00420b */ /* 0x000fe20003f7e000 */
[----:B------:R-:W-:Y:S02]  /*2170*/  @P5 VIADD R23, R7, 0x20 ;  /* 0x0000002007175836 */ /* 0x000fe40000000000 */
[----:B------:R-:W-:Y:S01]  /*2180*/  @P5 IMAD.MOV.U32 R10, RZ, RZ, R7 ;  /* 0x000000ffff0a5224 */ /* 0x000fe200078e0007 */
[----:B------:R-:W-:Y:S01]  /*2190*/  @P5 MOV R7, R27 ;  /* 0x0000001b00075202 */ /* 0x000fe20000000f00 */
[----:B------:R-:W-:Y:S01]  /*21a0*/  @P5 IMAD.MOV.U32 R8, RZ, RZ, R24 ;  /* 0x000000ffff085224 */ /* 0x000fe200078e0018 */
[----:B------:R-:W-:Y:S01]  /*21b0*/  LEA R28, R23, UR7, 0x2 ;  /* 0x00000007171c7c11 */ /* 0x000fe2000f8e10ff */
[----:B------:R-:W-:Y:S01]  /*21c0*/  @P5 IMAD.MOV.U32 R24, RZ, RZ, R4 ;  /* 0x000000ffff185224 */ /* 0x000fe200078e0004 */
[----:B------:R-:W-:-:S02]  /*21d0*/  @P4 SEL R9, R20, R6, !P3 ;  /* 0x0000000614094207 */ /* 0x000fc40005800000 */
[----:B------:R-:W-:Y:S02]  /*21e0*/  LOP3.LUT R6, R12, 0x20, RZ, 0xfc, !PT ;  /* 0x000000200c067812 */ /* 0x000fe400078efcff */
        /* <DEDUP_REMOVED lines=96> */
.L_x_1110:
        /* <DEDUP_REMOVED lines=9> */
.L_x_2020:


//--------------------- .text._Z18kQuantizeBlockwiseIfLi2048ELi4ELi0ELi0EEvPfPT_S0_PhS0_ii --------------------------
	.section	.text._Z18kQuantizeBlockwiseIfLi2048ELi4ELi0ELi0EEvPfPT_S0_PhS0_ii,"ax",@progbits
	.align	128
        .global         _Z18kQuantizeBlockwiseIfLi2048ELi4ELi0ELi0EEvPfPT_S0_PhS0_ii
        .type           _Z18kQuantizeBlockwiseIfLi2048ELi4ELi0ELi0EEvPfPT_S0_PhS0_ii,@function
        .size           _Z18kQuantizeBlockwiseIfLi2048ELi4ELi0ELi0EEvPfPT_S0_PhS0_ii,(.L_x_2021 - _Z18kQuantizeBlockwiseIfLi2048ELi4ELi0ELi0EEvPfPT_S0_PhS0_ii)
        .other          _Z18kQuantizeBlockwiseIfLi2048ELi4ELi0ELi0EEvPfPT_S0_PhS0_ii,@"STO_CUDA_ENTRY STV_DEFAULT"
_Z18kQuantizeBlockwiseIfLi2048ELi4ELi0ELi0EEvPfPT_S0_PhS0_ii:
.text._Z18kQuantizeBlockwiseIfLi2048ELi4ELi0ELi0EEvPfPT_S0_PhS0_ii:
        /* <DEDUP_REMOVED lines=52> */
.L_x_1115:
[----:B------:R0:W2:Y:S01]  /*0340*/  LDG.E R9, desc[UR10][R6.64] ;  /* 0x0000000a06097981 */ /* 0x0000a2000c1e1900 */
[----:B------:R-:W-:-:S05]  /*0350*/  VIADD R4, R4, 0x1 ;  /* 0x0000000104047836 */ /* 0x000fca0000000000 */
[----:B------:R-:W-:Y:S01]  /*0360*/  ISETP.NE.AND P0, PT, R4, RZ, PT ;  /* 0x000000ff0400720c */ /* 0x000fe20003f05270 */
[C---:B0-----:R-:W-:Y:S01]  /*0370*/  IMAD.WIDE.U32 R6, R5.reuse, 0x4, R6 ;  /* 0x0000000405067825 */ /* 0x041fe200078e0006 */
[----:B--2---:R0:W-:Y:S03]  /*0380*/  STS [R2], R9 ;  /* 0x0000000902007388 */ /* 0x0041e60000000800 */
[----:B0-----:R-:W-:-:S08]  /*0390*/  IMAD R2, R5, 0x4, R2 ;  /* 0x0000000405027824 */ /* 0x001fd000078e0202 */
[----:B------:R-:W-:Y:S05]  /*03a0*/  @P0 BRA `(.L_x_1115) ;  /* 0xfffffffc00e40947 */ /* 0x000fea000383ffff */
.L_x_1114:
[----:B------:R-:W-:Y:S05]  /*03b0*/  BSYNC.RECONVERGENT B1 ;  /* 0x0000000000017941 */ /* 0x000fea0003800200 */
.L_x_1113:
        /* <DEDUP_REMOVED lines=10> */
.L_x_1116:
        /* <DEDUP_REMOVED lines=23> */
.L_x_1112:
[----:B------:R-:W-:Y:S05]  /*05d0*/  BSYNC.RECONVERGENT B0 ;  /* 0x0000000000007941 */ /* 0x000fea0003800200 */
.L_x_1111:
[----:B------:R-:W-:-:S04]  /*05e0*/  UISETP.LT.U32.AND UP0, UPT, UR4, 0x7fffffff, UPT ;  /* 0x7fffffff0400788c */ /* 0x000fc8000bf01070 */
[----:B------:R-:W-:-:S06]  /*05f0*/  USEL UR5, UR4, 0x7fffffff, UP0 ;  /* 0x7fffffff04057887 */ /* 0x000fcc0008000000 */
[----:B------:R-:W-:-:S13]  /*0600*/  ISETP.GE.AND P0, PT, R3, UR5, PT ;  /* 0x0000000503007c0c */ /* 0x000fda000bf06270 */
[----:B------:R-:W-:Y:S05]  /*0610*/  @P0 EXIT ;  /* 0x000000000000094d */ /* 0x000fea0003800000 */
[----:B------:R-:W0:Y:S01]  /*0620*/  S2UR UR6, SR_CgaCtaId ;  /* 0x00000000000679c3 */ /* 0x000e220000008800 */
[----:B------:R-:W-:Y:S01]  /*0630*/  IMAD.SHL.U32 R0, R20, 0x4, RZ ;  /* 0x0000000414007824 */ /* 0x000fe200078e00ff */
[----:B------:R-:W-:Y:S01]  /*0640*/  SHF.R.U32.HI R23, RZ, 0x3, R20 ;  /* 0x00000003ff177819 */ /* 0x000fe20000011614 */
[----:B------:R-:W-:Y:S01]  /*0650*/  UMOV UR5, 0x400 ;  /* 0x0000040000057882 */ /* 0x000fe20000000000 */
[----:B------:R-:W1:Y:S02]  /*0660*/  LDCU UR9, c[0x0][0x3ac] ;  /* 0x00007580ff0977ac */ /* 0x000e640008000800 */
[----:B------:R-:W-:Y:S01]  /*0670*/  LOP3.LUT R5, R0, 0xf80, RZ, 0xc0, !PT ;  /* 0x00000f8000057812 */ /* 0x000fe200078ec0ff */
[----:B------:R-:W-:Y:S01]  /*0680*/  UIADD3 UR5, UPT, UPT, UR5, 0x2810, URZ ;  /* 0x0000281005057890 */ /* 0x000fe2000fffe0ff */
[----:B------:R-:W-:Y:S01]  /*0690*/  SHF.R.S32.HI R0, RZ, 0x1f, R3 ;  /* 0x0000001fff007819 */ /* 0x000fe20000011403 */
[----:B------:R-:W3:Y:S01]  /*06a0*/  LDCU.64 UR12, c[0x0][0x388] ;  /* 0x00007100ff0c77ac */ /* 0x000ee20008000a00 */
[----:B------:R-:W-:-:S02]  /*06b0*/  LOP3.LUT R23, R23, 0x7c, RZ, 0xc0, !PT ;  /* 0x0000007c17177812 */ /* 0x000fc400078ec0ff */
[----:B------:R-:W-:Y:S01]  /*06c0*/  LOP3.LUT R24, R5, 0x1f, R20, 0xf8, !PT ;  /* 0x0000001f05187812 */ /* 0x000fe200078ef814 */
[----:B------:R-:W4:Y:S01]  /*06d0*/  LDCU.64 UR14, c[0x0][0x398] ;  /* 0x00007300ff0e77ac */ /* 0x000f220008000a00 */
[----:B01----:R-:W-:-:S12]  /*06e0*/  ULEA UR5, UR6, UR5, 0x18 ;  /* 0x0000000506057291 */ /* 0x003fd8000f8ec0ff */
.L_x_1121:
[----:B------:R-:W-:Y:S02]  /*06f0*/  IADD3 R25, PT, PT, -R3, UR9, RZ ;  /* 0x0000000903197c10 */ /* 0x000fe4000fffe1ff */
[----:B------:R-:W-:Y:S02]  /*0700*/  CS2R R12, SRZ ;  /* 0x00000000000c7805 */ /* 0x000fe4000001ff00 */
[C---:B------:R-:W-:Y:S02]  /*0710*/  LOP3.LUT R5, R24.reuse, 0x40, RZ, 0xfc, !PT ;  /* 0x0000004018057812 */ /* 0x040fe400078efcff */
[----:B--2---:R-:W-:Y:S02]  /*0720*/  CS2R R14, SRZ ;  /* 0x00000000000e7805 */ /* 0x004fe4000001ff00 */
[----:B------:R-:W-:Y:S02]  /*0730*/  VIMNMX R2, PT, PT, R25, 0x800, PT ;  /* 0x0000080019027848 */ /* 0x000fe40003fe0100 */
[----:B------:R-:W-:-:S02]  /*0740*/  IADD3 R4, P3, PT, R24, R3, RZ ;  /* 0x0000000318047210 */ /* 0x000fc40007f7e0ff */
[C---:B------:R-:W-:Y:S02]  /*0750*/  LOP3.LUT R7, R24.reuse, 0x20, RZ, 0xfc, !PT ;  /* 0x0000002018077812 */ /* 0x040fe400078efcff */
[C---:B------:R-:W-:Y:S01]  /*0760*/  LOP3.LUT R9, R24.reuse, 0x60, RZ, 0xfc, !PT ;  /* 0x0000006018097812 */ /* 0x040fe200078efcff */
[----:B------:R-:W0:Y:S08]  /*0770*/  S2UR UR8, SR_CgaCtaId ;  /* 0x00000000000879c3 */ /* 0x000e300000008800 */
[----:B------:R-:W-:Y:S01]  /*0780*/  BAR.SYNC.DEFER_BLOCKING 0x0 ;  /* 0x0000000000007b1d */ /* 0x000fe20000010000 */
[-C--:B------:R-:W-:Y:S01]  /*0790*/  ISETP.GE.AND P2, PT, R5, R2.reuse, PT ;  /* 0x000000020500720c */ /* 0x080fe20003f46270 */
[----:B------:R-:W-:Y:S01]  /*07a0*/  IMAD.X R5, RZ, RZ, R0, P3 ;  /* 0x000000ffff057224 */ /* 0x000fe200018e0600 */
[----:B------:R-:W-:-:S02]  /*07b0*/  ISETP.GE.AND P0, PT, R24, R2, PT ;  /* 0x000000021800720c */ /* 0x000fc40003f06270 */
[-C--:B------:R-:W-:Y:S02]  /*07c0*/  ISETP.GE.AND P1, PT, R7, R2.reuse, PT ;  /* 0x000000020700720c */ /* 0x080fe40003f26270 */
[----:B------:R-:W-:Y:S02]  /*07d0*/  ISETP.GE.AND P3, PT, R9, R2, PT ;  /* 0x000000020900720c */ /* 0x000fe40003f66270 */
[----:B---3--:R-:W-:-:S04]  /*07e0*/  LEA R6, P4, R4, UR12, 0x2 ;  /* 0x0000000c04067c11 */ /* 0x008fc8000f8810ff */
[----:B------:R-:W-:-:S05]  /*07f0*/  LEA.HI.X R7, R4, UR13, R5, 0x2, P4 ;  /* 0x0000000d04077c11 */ /* 0x000fca000a0f1405 */
[----:B------:R-:W2:Y:S04]  /*0800*/  @!P0 LDG.E.CONSTANT R12, desc[UR10][R6.64] ;  /* 0x0000000a060c8981 */ /* 0x000ea8000c1e9900 */
[----:B------:R-:W3:Y:S04]  /*0810*/  @!P1 LDG.E.CONSTANT R13, desc[UR10][R6.64+0x80] ;  /* 0x0000800a060d9981 */ /* 0x000ee8000c1e9900 */
[----:B------:R-:W5:Y:S04]  /*0820*/  @!P2 LDG.E.CONSTANT R14, desc[UR10][R6.64+0x100] ;  /* 0x0001000a060ea981 */ /* 0x000f68000c1e9900 */
[----:B------:R-:W4:Y:S01]  /*0830*/  @!P3 LDG.E.CONSTANT R15, desc[UR10][R6.64+0x180] ;  /* 0x0001800a060fb981 */ /* 0x000f22000c1e9900 */
        /* <DEDUP_REMOVED lines=13> */
[----:B---3--:R-:W-:Y:S04]  /*0910*/  STS [R16+0x80], R13 ;  /* 0x0000800d10007388 */ /* 0x008fe80000000800 */
[----:B-----5:R-:W-:Y:S04]  /*0920*/  STS [R16+0x100], R14 ;  /* 0x0001000e10007388 */ /* 0x020fe80000000800 */
[----:B----4-:R-:W-:Y:S01]  /*0930*/  STS [R16+0x180], R15 ;  /* 0x0001800f10007388 */ /* 0x010fe20000000800 */
        /* <DEDUP_REMOVED lines=68> */
.L_x_1118:
        /* <DEDUP_REMOVED lines=85> */
.L_x_1120:
        /* <DEDUP_REMOVED lines=8> */
.L_x_1119:
[----:B------:R-:W-:Y:S05]  /*1350*/  BSYNC.RECONVERGENT B0 ;  /* 0x0000000000007941 */ /* 0x000fea0003800200 */
.L_x_1117:
[----:B------:R-:W-:Y:S01]  /*1360*/  BAR.SYNC.DEFER_BLOCKING 0x0 ;  /* 0x0000000000007b1d */ /* 0x000fe20000010000 */
[----:B------:R-:W-:Y:S01]  /*1370*/  IMAD.MOV.U32 R16, RZ, RZ, 0xbf ;  /* 0x000000bfff107424 */ /* 0x000fe200078e00ff */
[----:B------:R-:W-:Y:S01]  /*1380*/  UISETP.LT.U32.AND UP0, UPT, UR4, 0x7fffffff, UPT ;  /* 0x7fffffff0400788c */ /* 0x000fe2000bf01070 */
[----:B------:R-:W-:-:S03]  /*1390*/  IMAD.MOV.U32 R15, RZ, RZ, 0xff ;  /* 0x000000ffff0f7424 */ /* 0x000fc600078e00ff */
[----:B------:R-:W-:Y:S02]  /*13a0*/  UMOV UR7, 0x400 ;  /* 0x0000040000077882 */ /* 0x000fe40000000000 */
[----:B------:R-:W-:-:S04]  /*13b0*/  UIADD3 UR7, UPT, UPT, UR7, 0x2864, URZ ;  /* 0x0000286407077890 */ /* 0x000fc8000fffe0ff */
[----:B------:R-:W-:Y:S01]  /*13c0*/  ULEA UR7, UR8, UR7, 0x18 ;  /* 0x0000000708077291 */ /* 0x000fe2000f8ec0ff */
[----:B-12---:R-:W1:Y:S04]  /*13d0*/  LDS.64 R4, [UR6+0x2c60] ;  /* 0x002c6006ff047984 */ /* 0x006e680008000a00 */
[----:B------:R-:W2:Y:S01]  /*13e0*/  LDS R14, [UR6+0x2a60] ;  /* 0x002a6006ff0e7984 */ /* 0x000ea20008000800 */
[----:B-1----:R-:W-:Y:S01]  /*13f0*/  FMUL.FTZ R12, R8, R5 ;  /* 0x00000005080c7220 */ /* 0x002fe20000410000 */
[----:B------:R-:W-:Y:S02]  /*1400*/  IMAD.MOV.U32 R8, RZ, RZ, 0x3f800000 ;  /* 0x3f800000ff087424 */ /* 0x000fe400078e00ff */
[----:B--2---:R-:W-:Y:S02]  /*1410*/  IMAD.MOV.U32 R6, RZ, RZ, R14 ;  /* 0x000000ffff067224 */ /* 0x004fe400078e000e */
        /* <DEDUP_REMOVED lines=26> */
[----:B------:R-:W-:Y:S01]  /*15c0*/  FMUL.FTZ R16, R9, R5 ;  /* 0x0000000509107220 */ /* 0x000fe20000410000 */
[----:B------:R-:W1:Y:S04]  /*15d0*/  LDS R13, [R13] ;  /* 0x000000000d0d7984 */ /* 0x000e680000000800 */
[----:B------:R-:W-:Y:S02]  /*15e0*/  FSETP.GT.FTZ.AND P1, PT, R16, R6, PT ;  /* 0x000000061000720b */ /* 0x000fe40003f34000 */
[----:B-1----:R-:W-:-:S13]  /*15f0*/  FSETP.GT.FTZ.AND P2, PT, R12, R13, PT ;  /* 0x0000000d0c00720b */ /* 0x002fda0003f54000 */
[C---:B0-----:R-:W-:Y:S02]  /*1600*/  @!P2 VIADD R26, R19.reuse, 0xfffffff8 ;  /* 0xfffffff8131aa836 */ /* 0x041fe40000000000 */
        /* <DEDUP_REMOVED lines=46> */
[----:B------:R-:W-:Y:S02]  /*18f0*/  @P5 ISETP.NE.AND P3, PT, R18, 0xff, PT ;  /* 0x000000ff1200580c */ /* 0x000fe40003f65270 */
[----:B------:R-:W-:Y:S02]  /*1900*/  @!P5 ISETP.NE.AND P6, PT, R8, RZ, PT ;  /* 0x000000ff0800d20c */ /* 0x000fe40003fc5270 */
[----:B------:R-:W-:Y:S02]  /*1910*/  @P5 FSEL R26, R4, R25, !P3 ;  /* 0x00000019041a5208 */ /* 0x000fe40005800000 */
[----:B------:R-:W-:-:S03]  /*1920*/  @!P5 FSEL R28, R15, R14, !P6 ;  /* 0x0000000e0f1cd208 */ /* 0x000fc60007000000 */
[----:B------:R-:W-:Y:S01]  /*1930*/  @P5 FADD.FTZ R14, R27, R26 ;  /* 0x0000001a1b0e5221 */ /* 0x000fe20000010000 */
[----:B------:R-:W-:Y:S02]  /*1940*/  @!P4 VIADD R26, R9, 0xfffffff0 ;  /* 0xfffffff0091ac836 */ /* 0x000fe40000000000 */
[----:B------:R-:W-:Y:S01]  /*1950*/  @!P5 FADD.FTZ R28, R27, R28 ;  /* 0x0000001c1b1cd221 */ /* 0x000fe20000010000 */
[----:B------:R-:W-:Y:S02]  /*1960*/  @P4 VIADD R26, R9, 0x10 ;  /* 0x00000010091a4836 */ /* 0x000fe40000000000 */
[----:B------:R-:W-:-:S03]  /*1970*/  @P5 FMUL.FTZ R25, R14, 0.5 ;  /* 0x3f0000000e195820 */ /* 0x000fc60000410000 */
[----:B------:R-:W-:Y:S02]  /*1980*/  LEA R27, R26, UR7, 0x2 ;  /* 0x000000071a1b7c11 */ /* 0x000fe4000f8e10ff */
[----:B------:R-:W-:Y:S01]  /*1990*/  @P5 FSETP.GEU.FTZ.AND P3, PT, R25, R12, PT ;  /* 0x0000000c1900520b */ /* 0x000fe20003f7e000 */
[----:B------:R-:W-:-:S03]  /*19a0*/  @!P5 FMUL.FTZ R25, R28, 0.5 ;  /* 0x3f0000001c19d820 */ /* 0x000fc60000410000 */
[----:B------:R-:W0:Y:S01]  /*19b0*/  LDS R27, [R27] ;  /* 0x000000001b1b7984 */ /* 0x000e220000000800 */
[----:B------:R-:W-:Y:S02]  /*19c0*/  @P5 SEL R14, R18, R19, !P3 ;  /* 0x00000013120e5207 */ /* 0x000fe40005800000 */
[----:B------:R-:W-:Y:S01]  /*19d0*/  @!P5 FSETP.GEU.FTZ.AND P6, PT, R12, R25, PT ;  /* 0x000000190c00d20b */ /* 0x000fe20003fde000 */
[----:B------:R-:W-:Y:S02]  /*19e0*/  IMAD.MOV.U32 R12, RZ, RZ, -0x40800000 ;  /* 0xbf800000ff0c7424 */ /* 0x000fe400078e00ff */
[--C-:B------:R-:W-:Y:S01]  /*19f0*/  @P1 IMAD.MOV.U32 R12, RZ, RZ, R6.reuse ;  /* 0x000000ffff0c1224 */ /* 0x100fe200078e0006 */
        /* <DEDUP_REMOVED lines=73> */
[----:B------:R-:W-:Y:S02]  /*1e90*/  IMAD.MOV.U32 R12, RZ, RZ, -0x40800000 ;  /* 0xbf800000ff0c7424 */ /* 0x000fe400078e00ff */
        /* <DEDUP_REMOVED lines=14> */
[----:B------:R-:W-:Y:S02]  /*1f80*/  @P4 IMAD.MOV.U32 R9, RZ, RZ, R10 ;  /* 0x000000ffff094224 */ /* 0x000fe400078e000a */
[----:B------:R-:W-:Y:S01]  /*1f90*/  @P4 IMAD.MOV.U32 R10, RZ, RZ, R16 ;  /* 0x000000ffff0a4224 */ /* 0x000fe200078e0010 */
[----:B------:R-:W-:Y:S01]  /*1fa0*/  LEA R16, R13, UR7, 0x2 ;  /* 0x000000070d107c11 */ /* 0x000fe2000f8e10ff */
[----:B------:R-:W-:Y:S02]  /*1fb0*/  @P5 IMAD.MOV.U32 R12, RZ, RZ, R18 ;  /* 0x000000ffff0c5224 */ /* 0x000fe400078e0012 */
[----:B------:R-:W-:Y:S02]  /*1fc0*/  @P5 IMAD.MOV.U32 R18, RZ, RZ, R26 ;  /* 0x000000ffff125224 */ /* 0x000fe400078e001a */
        /* <DEDUP_REMOVED lines=43> */
[----:B0-----:R-:W-:-:S13]  /*2280*/  FSETP.GT.FTZ.AND P4, PT, R19, R26, PT ;  /* 0x0000001a1300720b */ /* 0x001fda0003f94000 */
[----:B------:R-:W-:-:S04]  /*2290*/  @!P4 ISETP.NE.AND P5, PT, R9, RZ, PT ;  /* 0x000000ff0900c20c */ /* 0x000fc80003fa5270 */
[----:B------:R-:W-:Y:S02]  /*22a0*/  @!P4 FSEL R17, R15, R12, !P5 ;  /* 0x0000000c0f11c208 */ /* 0x000fe40006800000 */
[----:B------:R-:W-:-:S03]  /*22b0*/  @P4 ISETP.NE.AND P5, PT, R16, 0xff, PT ;  /* 0x000000ff1000480c */ /* 0x000fc60003fa5270 */
[----:B------:R-:W-:Y:S01]  /*22c0*/  @!P4 FADD.FTZ R17, R26, R17 ;  /* 0x000000111a11c221 */ /* 0x000fe20000010000 */
[----:B------:R-:W-:Y:S02]  /*22d0*/  @P4 FSEL R13, R4, R13, !P5 ;  /* 0x0000000d040d4208 */ /* 0x000fe40006800000 */
[----:B-1----:R-:W-:Y:S01]  /*22e0*/  FSETP.GT.FTZ.AND P5, PT, R5, R18, PT ;  /* 0x000000120500720b */ /* 0x002fe20003fb4000 */
[----:B------:R-:W-:Y:S01]  /*22f0*/  @!P4 FMUL.FTZ R12, R17, 0.5 ;  /* 0x3f000000110cc820 */ /* 0x000fe20000410000 */
[----:B------:R-:W-:Y:S02]  /*2300*/  IMAD.MOV.U32 R17, RZ, RZ, 0x7f ;  /* 0x0000007fff117424 */ /* 0x000fe400078e00ff */
        /* <DEDUP_REMOVED lines=11> */
[----:B------:R-:W-:-:S02]  /*23c0*/  @P3 IMAD.MOV.U32 R12, RZ, RZ, 0x7f ;  /* 0x0000007fff0c3424 */ /* 0x000fc400078e00ff */
[----:B------:R-:W-:Y:S01]  /*23d0*/  @P3 IMAD.MOV.U32 R6, RZ, RZ, 0x3f800000 ;  /* 0x3f800000ff063424 */ /* 0x000fe200078e00ff */
[----:B------:R-:W-:Y:S01]  /*23e0*/  @P4 FSETP.GEU.FTZ.AND P3, PT, R26, R19, PT ;  /* 0x000000131a00420b */ /* 0x000fe20003f7e000 */
[C---:B------:R-:W-:Y:S02]  /*23f0*/  @!P5 VIADD R19, R11.reuse, 0xffffffe0 ;  /* 0xffffffe00b13d836 */ /* 0x040fe40000000000 */
[----:B------:R-:W-:Y:S01]  /*2400*/  @P5 VIADD R19, R11, 0x20 ;  /* 0x000000200b135836 */ /* 0x000fe20000000000 */
[----:B------:R-:W-:Y:S01]  /*2410*/  @P4 SEL R9, R16, R10, !P3 ;  /* 0x0000000a10094207 */ /* 0x000fe20005800000 */
[----:B------:R-:W-:Y:S02]  /*2420*/  @P5 IMAD.MOV.U32 R12, RZ, RZ, R11 ;  /* 0x000000ffff0c5224 */ /* 0x000fe400078e000b */
[----:B------:R-:W-:Y:S01]  /*2430*/  @P5 IMAD.MOV.U32 R8, RZ, RZ, R18 ;  /* 0x000000ffff085224 */ /* 0x000fe200078e0012 */
[----:B------:R-:W-:Y:S01]  /*2440*/  LEA R26, R19, UR7, 0x2 ;  /* 0x00000007131a7c11 */ /* 0x000fe2000f8e10ff */
[----:B------:R-:W-:-:S02]  /*2450*/  @P5 IMAD.MOV.U32 R11, RZ, RZ, R17 ;  /* 0x000000ffff0b5224 */ /* 0x000fc400078e0011 */
        /* <DEDUP_REMOVED lines=98> */
.L_x_1122:
        /* <DEDUP_REMOVED lines=16> */
.L_x_2021:


//--------------------- .text._Z18kQuantizeBlockwiseIfLi4096ELi4ELi1ELi0EEvPfPT_S0_PhS0_ii --------------------------
	.section	.text._Z18kQuantizeBlockwiseIfLi4096ELi4ELi1ELi0EEvPfPT_S0_PhS0_ii,"ax",@progbits
	.align	128
        .global         _Z18kQuantizeBlockwiseIfLi4096ELi4ELi1ELi0EEvPfPT_S0_PhS0_ii
        .type           _Z18kQuantizeBlockwiseIfLi4096ELi4ELi1ELi0EEvPfPT_S0_PhS0_ii,@function
        .size           _Z18kQuantizeBlockwiseIfLi4096ELi4ELi1ELi0EEvPfPT_S0_PhS0_ii,(.L_x_2022 - _Z18kQuantizeBlockwiseIfLi4096ELi4ELi1ELi0EEvPfPT_S0_PhS0_ii)
        .other          _Z18kQuantizeBlockwiseIfLi4096ELi4ELi1ELi0EEvPfPT_S0_PhS0_ii,@"STO_CUDA_ENTRY STV_DEFAULT"
_Z18kQuantizeBlockwiseIfLi4096ELi4ELi1ELi0EEvPfPT_S0_PhS0_ii:
.text._Z18kQuantizeBlockwiseIfLi4096ELi4ELi1ELi0EEvPfPT_S0_PhS0_ii:
        /* <DEDUP_REMOVED lines=52> */
.L_x_1127:
[----:B------:R0:W2:Y:S01]  /*0340*/  LDG.E R2, desc[UR10][R4.64] ;  /* 0x0000000a04027981 */ /* 0x0000a2000c1e1900 */
[----:B------:R-:W-:-:S05]  /*0350*/  VIADD R6, R6, 0x1 ;  /* 0x0000000106067836 */ /* 0x000fca0000000000 */
[----:B------:R-:W-:Y:S01]  /*0360*/  ISETP.NE.AND P0, PT, R6, RZ, PT ;  /* 0x000000ff0600720c */ /* 0x000fe20003f05270 */
[C---:B0-----:R-:W-:Y:S01]  /*0370*/  IMAD.WIDE.U32 R4, R0.reuse, 0x4, R4 ;  /* 0x0000000400047825 */ /* 0x041fe200078e0004 */
[----:B--2---:R0:W-:Y:S03]  /*0380*/  STS [R7], R2 ;  /* 0x0000000207007388 */ /* 0x0041e60000000800 */
[----:B0-----:R-:W-:-:S08]  /*0390*/  IMAD R7, R0, 0x4, R7 ;  /* 0x0000000400077824 */ /* 0x001fd000078e0207 */
[----:B------:R-:W-:Y:S05]  /*03a0*/  @P0 BRA `(.L_x_1127) ;  /* 0xfffffffc00e40947 */ /* 0x000fea000383ffff */
.L_x_1126:
[----:B------:R-:W-:Y:S05]  /*03b0*/  BSYNC.RECONVERGENT B1 ;  /* 0x0000000000017941 */ /* 0x000fea0003800200 */
.L_x_1125:
        /* <DEDUP_REMOVED lines=10> */
.L_x_1128:
        /* <DEDUP_REMOVED lines=23> */
.L_x_1124:
[----:B------:R-:W-:Y:S05]  /*05d0*/  BSYNC.RECONVERGENT B0 ;  /* 0x0000000000007941 */ /* 0x000fea0003800200 */
.L_x_1123:
        /* <DEDUP_REMOVED lines=25> */
.L_x_1133:
[----:B------:R-:W-:Y:S02]  /*0770*/  IADD3 R25, PT, PT, -R3, UR12, RZ ;  /* 0x0000000c03197c10 */ /* 0x000fe4000fffe1ff */
[----:B------:R-:W-:Y:S02]  /*0780*/  CS2R R12, SRZ ;  /* 0x00000000000c7805 */ /* 0x000fe4000001ff00 */
[C---:B------:R-:W-:Y:S02]  /*0790*/  LOP3.LUT R5, R24.reuse, 0x40, RZ, 0xfc, !PT ;  /* 0x0000004018057812 */ /* 0x040fe400078efcff */
[C---:B------:R-:W-:Y:S02]  /*07a0*/  LOP3.LUT R7, R24.reuse, 0x20, RZ, 0xfc, !PT ;  /* 0x0000002018077812 */ /* 0x040fe400078efcff */
[----:B------:R-:W-:Y:S01]  /*07b0*/  LOP3.LUT R9, R24, 0x60, RZ, 0xfc, !PT ;  /* 0x0000006018097812 */ /* 0x000fe200078efcff */
        /* <DEDUP_REMOVED lines=11> */
[----:B------:R-:W-:-:S04]  /*0870*/  LEA R4, P4, R5, UR14, 0x2 ;  /* 0x0000000e05047c11 */ /* 0x000fc8000f8810ff */
[----:B------:R-:W-:Y:S02]  /*0880*/  LEA.HI.X R5, R5, UR15, R6, 0x2, P4 ;  /* 0x0000000f05057c11 */ /* 0x000fe4000a0f1406 */
[----:B------:R-:W-:-:S03]  /*0890*/  CS2R R6, SRZ ;  /* 0x0000000000067805 */ /* 0x000fc6000001ff00 */
[----:B------:R-:W2:Y:S04]  /*08a0*/  @!P2 LDG.E.CONSTANT R12, desc[UR10][R4.64+0x100] ;  /* 0x0001000a040ca981 */ /* 0x000ea8000c1e9900 */
[----:B------:R-:W3:Y:S04]  /*08b0*/  @!P0 LDG.E.CONSTANT R6, desc[UR10][R4.64] ;  /* 0x0000000a04068981 */ /* 0x000ee8000c1e9900 */
[----:B------:R-:W4:Y:S04]  /*08c0*/  @!P1 LDG.E.CONSTANT R7, desc[UR10][R4.64+0x80] ;  /* 0x0000800a04079981 */ /* 0x000f28000c1e9900 */
[----:B------:R-:W5:Y:S01]  /*08d0*/  @!P3 LDG.E.CONSTANT R13, desc[UR10][R4.64+0x180] ;  /* 0x0001800a040db981 */ /* 0x000f62000c1e9900 */
[----:B------:R-:W-:Y:S01]  /*08e0*/  LOP3.LUT R23, R8, 0xf80, RZ, 0xc0, !PT ;  /* 0x00000f8008177812 */ /* 0x000fe200078ec0ff */
[----:B------:R-:W-:-:S02]  /*08f0*/  UMOV UR6, 0x400 ;  /* 0x0000040000067882 */ /* 0x000fc40000000000 */
[----:B-1----:R-:W-:Y:S02]  /*0900*/  ULEA UR6, UR8, UR6, 0x18 ;  /* 0x0000000608067291 */ /* 0x002fe4000f8ec0ff */
[----:B0-----:R-:W-:-:S05]  /*0910*/  IMAD.IADD R23, R23, 0x1, R20 ;  /* 0x0000000117177824 */ /* 0x001fca00078e0214 */
[----:B------:R-:W-:-:S05]  /*0920*/  LEA R15, R23, UR6, 0x2 ;  /* 0x00000006170f7c11 */ /* 0x000fca000f8e10ff */
[----:B------:R-:W-:Y:S01]  /*0930*/  IMAD R8, R20, 0xc, R15 ;  /* 0x0000000c14087824 */ /* 0x000fe200078e020f */
[----:B------:R-:W-:Y:S01]  /*0940*/  ISETP.GE.AND P0, PT, R25, 0x400, PT ;  /* 0x000004001900780c */ /* 0x000fe20003f06270 */
[----:B------:R-:W-:Y:S01]  /*0950*/  BSSY.RECONVERGENT B0, `(.L_x_1129) ;  /* 0x00000ff000007945 */ /* 0x000fe20003800200 */
[----:B--2---:R-:W-:Y:S04]  /*0960*/  STS [R15+0x100], R12 ;  /* 0x0001000c0f007388 */ /* 0x004fe80000000800 */
[----:B---3--:R-:W-:Y:S04]  /*0970*/  STS [R15], R6 ;  /* 0x000000060f007388 */ /* 0x008fe80000000800 */
        /* <DEDUP_REMOVED lines=106> */
.L_x_1130:
        /* <DEDUP_REMOVED lines=138> */
.L_x_1132:
        /* <DEDUP_REMOVED lines=8> */
.L_x_1131:
[----:B------:R-:W-:Y:S05]  /*1940*/  BSYNC.RECONVERGENT B0 ;  /* 0x0000000000007941 */ /* 0x000fea0003800200 */
.L_x_1129:
[----:B------:R-:W3:Y:S04]  /*1950*/  LDG.E.CONSTANT R14, desc[UR10][R28.64] ;  /* 0x0000000a1c0e7981 */ /* 0x000ee8000c1e9900 */
[----:B------:R-:W4:Y:S04]  /*1960*/  LDG.E.CONSTANT R16, desc[UR10][R28.64+0x80] ;  /* 0x0000800a1c107981 */ /* 0x000f28000c1e9900 */
[----:B------:R-:W5:Y:S04]  /*1970*/  LDG.E.CONSTANT R18, desc[UR10][R28.64+0x100] ;  /* 0x0001000a1c127981 */ /* 0x000f68000c1e9900 */
[----:B0-2---:R-:W2:Y:S01]  /*1980*/  LDG.E.CONSTANT R26, desc[UR10][R28.64+0x180] ;  /* 0x0001800a1c1a7981 */ /* 0x005ea2000c1e9900 */
        /* <DEDUP_REMOVED lines=10> */
[----:B------:R-:W1:Y:S02]  /*1a30*/  LDS R12, [UR6+0x94b4] ;  /* 0x0094b406ff0c7984 */ /* 0x000e640008000800 */
[----:B-1----:R-:W-:Y:S01]  /*1a40*/  FMUL.FTZ R4, R8, R12 ;  /* 0x0000000c08047220 */ /* 0x002fe20000410000 */
[----:B------:R-:W-:Y:S01]  /*1a50*/  IMAD.MOV.U32 R8, RZ, RZ, 0x3f800000 ;  /* 0x3f800000ff087424 */ /* 0x000fe200078e00ff */
[----:B---3--:R-:W-:Y:S04]  /*1a60*/  STS [R7], R14 ;  /* 0x0000000e07007388 */ /* 0x008fe80000000800 */
[----:B----4-:R-:W-:Y:S04]  /*1a70*/  STS [R7+0x80], R16 ;  /* 0x0000801007007388 */ /* 0x010fe80000000800 */
[----:B-----5:R-:W-:Y:S04]  /*1a80*/  STS [R7+0x100], R18 ;  /* 0x0001001207007388 */ /* 0x020fe80000000800 */
[----:B--2---:R0:W-:Y:S01]  /*1a90*/  STS [R7+0x180], R26 ;  /* 0x0001801a07007388 */ /* 0x0041e20000000800 */
[----:B------:R-:W-:-:S03]  /*1aa0*/  NOP ;  /* 0x0000000000007918 */ /* 0x000fc60000000000 */
[----:B------:R-:W1:Y:S01]  /*1ab0*/  LDS R5, [UR6+0x92b0] ;  /* 0x0092b006ff057984 */ /* 0x000e620008000800 */
        /* <DEDUP_REMOVED lines=73> */
[CC--:B------:R-:W-:Y:S02]  /*1f50*/  FSEL R17, R6.reuse, R16.reuse, P1 ;  /* 0x0000001006117208 */ /* 0x0c0fe40000800000 */
[----:B------:R-:W-:Y:S02]  /*1f60*/  FSEL R5, R6, R25, P1 ;  /* 0x0000001906057208 */ /* 0x000fe40000800000 */
[----:B------:R-:W-:Y:S01]  /*1f70*/  FSEL R16, R25, R16, P1 ;  /* 0x0000001019107208 */ /* 0x000fe20000800000 */
[----:B------:R-:W-:-:S04]  /*1f80*/  FADD.FTZ R17, -R4, R17 ;  /* 0x0000001104117221 */ /* 0x000fc80000010100 */
[----:B------:R-:W-:Y:S01]  /*1f90*/  FADD.FTZ R25, R5, -R16 ;  /* 0x8000001005197221 */ /* 0x000fe20000010000 */
[----:B------:R-:W-:Y:S01]  /*1fa0*/  FMUL.FTZ R16, R9, R12 ;  /* 0x0000000c09107220 */ /* 0x000fe20000410000 */
[----:B------:R-:W0:Y:S01]  /*1fb0*/  LDS.128 R4, [R7] ;  /* 0x0000000007047984 */ /* 0x000e220000000c00 */
[----:B------:R-:W-:Y:S01]  /*1fc0*/  IMAD.MOV.U32 R9, RZ, RZ, 0x3f ;  /* 0x0000003fff097424 */ /* 0x000fe200078e00ff */
[----:B------:R-:W1:Y:S02]  /*1fd0*/  MUFU.RCP R26, R25 ;  /* 0x00000019001a7308 */ /* 0x000e640000001000 */
[----:B------:R-:W-:-:S13]  /*1fe0*/  FSETP.GT.FTZ.AND P4, PT, R16, R15, PT ;  /* 0x0000000f1000720b */ /* 0x000fda0003f94000 */
[----:B------:R-:W-:Y:S02]  /*1ff0*/  @P4 IMAD.MOV.U32 R9, RZ, RZ, 0xbf ;  /* 0x000000bfff094424 */ /* 0x000fe400078e00ff */
[----:B-1----:R-:W-:-:S05]  /*2000*/  FMUL.FTZ R17, |R17|, R26 ;  /* 0x0000001a11117220 */ /* 0x002fca0000410200 */
[----:B0-----:R-:W-:Y:S01]  /*2010*/  FSETP.GE.FTZ.AND P3, PT, R4, R17, PT ;  /* 0x000000110400720b */ /* 0x001fe20003f76000 */
[----:B------:R-:W-:Y:S01]  /*2020*/  IMAD.MOV.U32 R4, RZ, RZ, 0x7f ;  /* 0x0000007fff047424 */ /* 0x000fe200078e00ff */
[----:B------:R-:W-:Y:S01]  /*2030*/  LEA R17, R9, UR7, 0x2 ;  /* 0x0000000709117c11 */ /* 0x000fe2000f8e10ff */
[----:B------:R-:W-:-:S05]  /*2040*/  @P4 IMAD.MOV.U32 R4, RZ, RZ, 0xff ;  /* 0x000000ffff044424 */ /* 0x000fca00078e00ff */
[----:B------:R-:W0:Y:S05]  /*2050*/  LDS R17, [R17] ;  /* 0x0000000011117984 */ /* 0x000e2a0000000800 */
[----:B------:R-:W-:Y:S01]  /*2060*/  @P3 SEL R13, R18, R19, P1 ;  /* 0x00000013120d3207 */ /* 0x000fe20000800000 */
[----:B------:R-:W-:Y:S02]  /*2070*/  IMAD.MOV.U32 R18, RZ, RZ, RZ ;  /* 0x000000ffff127224 */ /* 0x000fe400078e00ff */
[----:B------:R-:W-:Y:S02]  /*2080*/  @P4 IMAD.MOV.U32 R18, RZ, RZ, 0x7f ;  /* 0x0000007fff124424 */ /* 0x000fe400078e00ff */
[----:B------:R-:W-:-:S02]  /*2090*/  IMAD.MOV.U32 R19, RZ, RZ, -0x40800000 ;  /* 0xbf800000ff137424 */ /* 0x000fc400078e00ff */
[----:B------:R-:W-:Y:S01]  /*20a0*/  @P4 IMAD.MOV.U32 R19, RZ, RZ, R15 ;  /* 0x000000ffff134224 */ /* 0x000fe200078e000f */
[----:B0-----:R-:W-:-:S13]  /*20b0*/  FSETP.GT.FTZ.AND P2, PT, R16, R17, PT ;  /* 0x000000111000720b */ /* 0x001fda0003f54000 */
[C---:B------:R-:W-:Y:S02]  /*20c0*/  @!P2 VIADD R25, R9.reuse, 0xffffffe0 ;  /* 0xffffffe00919a836 */ /* 0x040fe40000000000 */
[----:B------:R-:W-:Y:S02]  /*20d0*/  @P2 VIADD R25, R9, 0x20 ;  /* 0x0000002009192836 */ /* 0x000fe40000000000 */
[----:B------:R-:W-:Y:S02]  /*20e0*/  @P2 IMAD.MOV.U32 R18, RZ, RZ, R9 ;  /* 0x000000ffff122224 */ /* 0x000fe400078e0009 */
[----:B------:R-:W-:Y:S01]  /*20f0*/  @P2 IMAD.MOV.U32 R9, RZ, RZ, R4 ;  /* 0x000000ffff092224 */ /* 0x000fe200078e0004 */
[----:B------:R-:W-:Y:S01]  /*2100*/  LEA R27, R25, UR7, 0x2 ;  /* 0x00000007191b7c11 */ /* 0x000fe2000f8e10ff */
[----:B------:R-:W-:Y:S02]  /*2110*/  IMAD.MOV.U32 R4, RZ, RZ, R15 ;  /* 0x000000ffff047224 */ /* 0x000fe400078e000f */
        /* <DEDUP_REMOVED lines=56> */
[----:B------:R-:W-:Y:S01]  /*24a0*/  FSEL R17, R26, R19, P1 ;  /* 0x000000131a117208 */ /* 0x000fe20000800000 */
[-C--:B------:R-:W-:Y:S01]  /*24b0*/  FMUL.FTZ R26, R10, R12.reuse ;  /* 0x0000000c0a1a7220 */ /* 0x080fe20000410000 */
[----:B------:R-:W-:Y:S01]  /*24c0*/  FMUL.FTZ R12, R11, R12 ;  /* 0x0000000c0b0c7220 */ /* 0x000fe20000410000 */
[----:B------:R-:W-:Y:S01]  /*24d0*/  FADD.FTZ R27, R9, -R27 ;  /* 0x8000001b091b7221 */ /* 0x000fe20000010000 */
[----:B------:R-:W-:Y:S02]  /*24e0*/  IMAD.MOV.U32 R9, RZ, RZ, 0x3f ;  /* 0x0000003fff097424 */ /* 0x000fe400078e00ff */
[----:B------:R-:W-:Y:S01]  /*24f0*/  FADD.FTZ R17, -R16, R17 ;  /* 0x0000001110117221 */ /* 0x000fe20000010100 */
[----:B------:R-:W-:Y:S01]  /*2500*/  FSETP.GT.FTZ.AND P4, PT, R26, R15, PT ;  /* 0x0000000f1a00720b */ /* 0x000fe20003f94000 */
[----:B------:R-:W0:-:S12]  /*2510*/  MUFU.RCP R10, R27 ;  /* 0x0000001b000a7308 */ /* 0x000e180000001000 */
[----:B------:R-:W-:-:S05]  /*2520*/  @P4 IMAD.MOV.U32 R9, RZ, RZ, 0xbf ;  /* 0x000000bfff094424 */ /* 0x000fca00078e00ff */
[----:B------:R-:W-:Y:S01]  /*2530*/  LEA R16, R9, UR7, 0x2 ;  /* 0x0000000709107c11 */ /* 0x000fe2000f8e10ff */
[----:B0-----:R-:W-:Y:S01]  /*2540*/  FMUL.FTZ R10, |R17|, R10 ;  /* 0x0000000a110a7220 */ /* 0x001fe20000410200 */
[----:B------:R-:W-:Y:S02]  /*2550*/  IMAD.MOV.U32 R17, RZ, RZ, -0x40800000 ;  /* 0xbf800000ff117424 */ /* 0x000fe400078e00ff */
[--C-:B------:R-:W-:Y:S01]  /*2560*/  @P4 IMAD.MOV.U32 R17, RZ, RZ, R15.reuse ;  /* 0x000000ffff114224 */ /* 0x100fe200078e000f */
[----:B------:R0:W1:Y:S01]  /*2570*/  LDS R19, [R16] ;  /* 0x0000000010137984 */ /* 0x0000620000000800 */
[----:B------:R-:W-:Y:S01]  /*2580*/  FSETP.GE.FTZ.AND P3, PT, R5, R10, PT ;  /* 0x0000000a0500720b */ /* 0x000fe20003f76000 */
[----:B------:R-:W-:Y:S02]  /*2590*/  IMAD.MOV.U32 R5, RZ, RZ, R15 ;  /* 0x000000ffff057224 */ /* 0x000fe400078e000f */
[----:B------:R-:W-:Y:S02]  /*25a0*/  @P4 IMAD.MOV.U32 R5, RZ, RZ, 0x3f800000 ;  /* 0x3f800000ff054424 */ /* 0x000fe400078e00ff */
[----:B------:R-:W-:-:S02]  /*25b0*/  IMAD.MOV.U32 R10, RZ, RZ, RZ ;  /* 0x000000ffff0a7224 */ /* 0x000fc400078e00ff */
[----:B0-----:R-:W-:Y:S02]  /*25c0*/  IMAD.MOV.U32 R16, RZ, RZ, 0x7f ;  /* 0x0000007fff107424 */ /* 0x001fe400078e00ff */
[----:B------:R-:W-:Y:S02]  /*25d0*/  @P4 IMAD.MOV.U32 R16, RZ, RZ, 0xff ;  /* 0x000000ffff104424 */ /* 0x000fe400078e00ff */
[----:B------:R-:W-:Y:S01]  /*25e0*/  @P4 IMAD.MOV.U32 R10, RZ, RZ, 0x7f ;  /* 0x0000007fff0a4424 */ /* 0x000fe200078e00ff */
[----:B------:R-:W-:Y:S02]  /*25f0*/  FSETP.GT.FTZ.AND P4, PT, R12, R15, PT ;  /* 0x0000000f0c00720b */ /* 0x000fe40003f94000 */
[----:B------:R-:W-:-:S04]  /*2600*/  @P3 SEL R4, R25, R18, P1 ;  /* 0x0000001219043207 */ /* 0x000fc80000800000 */
[----:B------:R-:W-:Y:S02]  /*2610*/  PRMT R4, R13, 0x3340, R4 ;  /* 0x000033400d047816 */ /* 0x000fe40000000004 */
[----:B-1----:R-:W-:-:S13]  /*2620*/  FSETP.GT.FTZ.AND P2, PT, R26, R19, PT ;  /* 0x000000131a00720b */ /* 0x002fda0003f54000 */
        /* <DEDUP_REMOVED lines=62> */
[----:B------:R-:W-:Y:S02]  /*2a10*/  @P4 IMAD.MOV.U32 R16, RZ, RZ, 0xbf ;  /* 0x000000bfff104424 */ /* 0x000fe400078e00ff */
[----:B------:R-:W-:Y:S02]  /*2a20*/  FADD.FTZ R26, -R26, R11 ;  /* 0x0000000b1a1a7221 */ /* 0x000fe40000010100 */
[----:B------:R-:W-:Y:S01]  /*2a30*/  FADD.FTZ R18, R18, -R25 ;  /* 0x8000001912127221 */ /* 0x000fe20000010000 */
[----:B------:R-:W-:-:S03]  /*2a40*/  LEA R25, R16, UR7, 0x2 ;  /* 0x0000000710197c11 */ /* 0x000fc6000f8e10ff */
[----:B------:R-:W0:Y:S03]  /*2a50*/  MUFU.RCP R19, R18 ;  /* 0x0000001200137308 */ /* 0x000e260000001000 */
[----:B------:R-:W1:Y:S01]  /*2a60*/  LDS R25, [R25] ;  /* 0x0000000019197984 */ /* 0x000e620000000800 */
[----:B0-----:R-:W-:-:S05]  /*2a70*/  FMUL.FTZ R19, |R26|, R19 ;  /* 0x000000131a137220 */ /* 0x001fca0000410200 */
[----:B------:R-:W-:Y:S01]  /*2a80*/  FSETP.GE.FTZ.AND P2, PT, R6, R19, PT ;  /* 0x000000130600720b */ /* 0x000fe20003f56000 */
[----:B------:R-:W-:Y:S02]  /*2a90*/  IMAD.MOV.U32 R19, RZ, RZ, -0x40800000 ;  /* 0xbf800000ff137424 */ /* 0x000fe400078e00ff */
[----:B------:R-:W-:Y:S02]  /*2aa0*/  @P4 IMAD.MOV.U32 R19, RZ, RZ, R15 ;  /* 0x000000ffff134224 */ /* 0x000fe400078e000f */
[----:B------:R-:W-:Y:S02]  /*2ab0*/  @P4 IMAD.MOV.U32 R15, RZ, RZ, 0x3f800000 ;  /* 0x3f800000ff0f4424 */ /* 0x000fe400078e00ff */
[----:B------:R-:W-:Y:S02]  /*2ac0*/  IMAD.MOV.U32 R6, RZ, RZ, RZ ;  /* 0x000000ffff067224 */ /* 0x000fe400078e00ff */
[----:B------:R-:W-:-:S04]  /*2ad0*/  @P4 IMAD.MOV.U32 R6, RZ, RZ, 0x7f ;  /* 0x0000007fff064424 */ /* 0x000fc800078e00ff */
[----:B------:R-:W-:Y:S02]  /*2ae0*/  @P2 SEL R5, R9, R10, P1 ;  /* 0x0000000a09052207 */ /* 0x000fe40000800000 */
[----:B-1----:R-:W-:-:S13]  /*2af0*/  FSETP.GT.FTZ.AND P5, PT, R12, R25, PT ;  /* 0x000000190c00720b */ /* 0x002fda0003fb4000 */
        /* <DEDUP_REMOVED lines=70> */
[----:B0-----:R-:W-:Y:S01]  /*2f60*/  FMUL.FTZ R12, |R19|, R8 ;  /* 0x00000008130c7220 */ /* 0x001fe20000410200 */
[----:B------:R-:W-:-:S04]  /*2f70*/  LOP3.LUT R8, R24, 0x20, RZ, 0xfc, !PT ;  /* 0x0000002018087812 */ /* 0x000fc800078efcff */
[----:B------:R-:W-:-:S13]  /*2f80*/  FSETP.GE.FTZ.AND P4, PT, R7, R12, PT ;  /* 0x0000000c0700720b */ /* 0x000fda0003f96000 */
        /* <DEDUP_REMOVED lines=33> */
.L_x_1134:
        /* <DEDUP_REMOVED lines=14> */
.L_x_2022:


//--------------------- .text._Z18kQuantizeBlockwiseIfLi4096ELi4ELi0ELi0EEvPfPT_S0_PhS0_ii --------------------------
	.section	.text._Z18kQuantizeBlockwiseIfLi4096ELi4ELi0ELi0EEvPfPT_S0_PhS0_ii,"ax",@progbits
	.align	128
        .global         _Z18kQuantizeBlockwiseIfLi4096ELi4ELi0ELi0EEvPfPT_S0_PhS0_ii
        .type           _Z18kQuantizeBlockwiseIfLi4096ELi4ELi0ELi0EEvPfPT_S0_PhS0_ii,@function
        .size           _Z18kQuantizeBlockwiseIfLi4096ELi4ELi0ELi0EEvPfPT_S0_PhS0_ii,(.L_x_2023 - _Z18kQuantizeBlockwiseIfLi4096ELi4ELi0ELi0EEvPfPT_S0_PhS0_ii)
        .other          _Z18kQuantizeBlockwiseIfLi4096ELi4ELi0ELi0EEvPfPT_S0_PhS0_ii,@"STO_CUDA_ENTRY STV_DEFAULT"
_Z18kQuantizeBlockwiseIfLi4096ELi4ELi0ELi0EEvPfPT_S0_PhS0_ii:
.text._Z18kQuantizeBlockwiseIfLi4096ELi4ELi0ELi0EEvPfPT_S0_PhS0_ii:
        /* <DEDUP_REMOVED lines=52> */
.L_x_1139:
[----:B------:R0:W2:Y:S01]  /*0340*/  LDG.E R9, desc[UR10][R6.64] ;  /* 0x0000000a06097981 */ /* 0x0000a2000c1e1900 */
[----:B------:R-:W-:-:S05]  /*0350*/  VIADD R4, R4, 0x1 ;  /* 0x0000000104047836 */ /* 0x000fca0000000000 */
[----:B------:R-:W-:Y:S01]  /*0360*/  ISETP.NE.AND P0, PT, R4, RZ, PT ;  /* 0x000000ff0400720c */ /* 0x000fe20003f05270 */
[C---:B0-----:R-:W-:Y:S01]  /*0370*/  IMAD.WIDE.U32 R6, R5.reuse, 0x4, R6 ;  /* 0x0000000405067825 */ /* 0x041fe200078e0006 */
[----:B--2---:R0:W-:Y:S03]  /*0380*/  STS [R2], R9 ;  /* 0x0000000902007388 */ /* 0x0041e60000000800 */
[----:B0-----:R-:W-:-:S08]  /*0390*/  IMAD R2, R5, 0x4, R2 ;  /* 0x0000000405027824 */ /* 0x001fd000078e0202 */
[----:B------:R-:W-:Y:S05]  /*03a0*/  @P0 BRA `(.L_x_1139) ;  /* 0xfffffffc00e40947 */ /* 0x000fea000383ffff */
.L_x_1138:
[----:B------:R-:W-:Y:S05]  /*03b0*/  BSYNC.RECONVERGENT B1 ;  /* 0x0000000000017941 */ /* 0x000fea0003800200 */
.L_x_1137:
        /* <DEDUP_REMOVED lines=10> */
.L_x_1140:
        /* <DEDUP_REMOVED lines=23> */
.L_x_1136:
[----:B------:R-:W-:Y:S05]  /*05d0*/  BSYNC.RECONVERGENT B0 ;  /* 0x0000000000007941 */ /* 0x000fea0003800200 */
.L_x_1135:
        /* <DEDUP_REMOVED lines=17> */
.L_x_1145:
        /* <DEDUP_REMOVED lines=141> */
.L_x_1142:
        /* <DEDUP_REMOVED lines=137> */
.L_x_1144:
        /* <DEDUP_REMOVED lines=8> */
.L_x_1143:
[----:B------:R-:W-:Y:S05]  /*18d0*/  BSYNC.RECONVERGENT B0 ;  /* 0x0000000000007941 */ /* 0x000fea0003800200 */
.L_x_1141:
        /* <DEDUP_REMOVED lines=370> */
.L_x_1146:
        /* <DEDUP_REMOVED lines=16> */
.L_x_2023:


//--------------------- .text._Z18kQuantizeBlockwiseI6__halfLi64ELi2ELi0ELi2EEvPfPT_S1_PhS1_ii --------------------------
	.section	.text._Z18kQuantizeBlockwiseI6__halfLi64ELi2ELi0ELi2EEvPfPT_S1_PhS1_ii,"ax",@progbits
	.align	128
        .global         _Z18kQuantizeBlockwiseI6__halfLi64ELi2ELi0ELi2EEvPfPT_S1_PhS1_ii
        .type           _Z18kQuantizeBlockwiseI6__halfLi64ELi2ELi0ELi2EEvPfPT_S1_PhS1_ii,@function
        .size           _Z18kQuantizeBlockwiseI6__halfLi64ELi2ELi0ELi2EEvPfPT_S1_PhS1_ii,(.L_x_2024 - _Z18kQuantizeBlockwiseI6__halfLi64ELi2ELi0ELi2EEvPfPT_S1_PhS1_ii)
        .other          _Z18kQuantizeBlockwiseI6__halfLi64ELi2ELi0ELi2EEvPfPT_S1_PhS1_ii,@"STO_CUDA_ENTRY STV_DEFAULT"
_Z18kQuantizeBlockwiseI6__halfLi64ELi2ELi0ELi2EEvPfPT_S1_PhS1_ii:
.text._Z18kQuantizeBlockwiseI6__halfLi64ELi2ELi0ELi2EEvPfPT_S1_PhS1_ii:
        /* <DEDUP_REMOVED lines=21> */
.L_x_1159:
        /* <DEDUP_REMOVED lines=24> */
[--C-:B0-----:R-:W-:Y:S02]  /*02d0*/  HADD2.F32 R9, -RZ, R15.reuse.H0_H0 ;  /* 0x2000000fff097230 */ /* 0x101fe40000004100 */
[----:B------:R-:W-:-:S05]  /*02e0*/  HADD2.F32 R10, -RZ, R15.H1_H1 ;  /* 0x3000000fff0a7230 */ /* 0x000fca0000004100 */
        /* <DEDUP_REMOVED lines=26> */
.L_x_1147:
        /* <DEDUP_REMOVED lines=27> */
.L_x_1148:
        /* <DEDUP_REMOVED lines=25> */
.L_x_1151:
        /* <DEDUP_REMOVED lines=9> */
.L_x_1150:
        /* <DEDUP_REMOVED lines=11> */
.L_x_1153:
[----:B------:R-:W-:-:S13]  /*0910*/  FSETP.GT.FTZ.AND P3, PT, R9, -0.61063289642333984375, PT ;  /* 0xbf1c52700900780b */ /* 0x000fda0003f74000 */
[----:B------:R-:W-:Y:S01]  /*0920*/  @P3 IMAD.MOV.U32 R11, RZ, RZ, 0x3 ;  /* 0x00000003ff0b3424 */ /* 0x000fe200078e00ff */
[C---:B------:R-:W-:Y:S02]  /*0930*/  @P3 FSETP.GT.FTZ.AND P1, PT, R9.reuse, -0.459995269775390625, PT ;  /* 0xbeeb84800900380b */ /* 0x040fe40003f34000 */
[----:B------:R-:W-:Y:S02]  /*0940*/  @!P3 FSETP.GT.FTZ.AND P2, PT, R9, -0.84809643030166625977, PT ;  /* 0xbf591cd90900b80b */ /* 0x000fe40003f54000 */
[----:B------:R-:W-:Y:S02]  /*0950*/  @P3 SEL R9, R11, 0x2, P1 ;  /* 0x000000020b093807 */ /* 0x000fe40000800000 */
[----:B------:R-:W-:-:S04]  /*0960*/  @!P3 SEL R11, RZ, 0x1, !P2 ;  /* 0x00000001ff0bb807 */ /* 0x000fc80005000000 */
[----:B------:R-:W-:-:S07]  /*0970*/  @!P3 PRMT R9, R11, 0x7610, R9 ;  /* 0x000076100b09b816 */ /* 0x000fce0000000009 */
.L_x_1152:
[----:B------:R-:W-:Y:S05]  /*0980*/  BSYNC.RECONVERGENT B0 ;  /* 0x0000000000007941 */ /* 0x000fea0003800200 */
.L_x_1149:
        /* <DEDUP_REMOVED lines=15> */
.L_x_1156:
        /* <DEDUP_REMOVED lines=9> */
.L_x_1155:
        /* <DEDUP_REMOVED lines=11> */
.L_x_1158:
[----:B------:R-:W-:-:S13]  /*0bc0*/  FSETP.GT.FTZ.AND P3, PT, R10, -0.61063289642333984375, PT ;  /* 0xbf1c52700a00780b */ /* 0x000fda0003f74000 */
[----:B------:R-:W-:Y:S01]  /*0bd0*/  @P3 IMAD.MOV.U32 R11, RZ, RZ, 0x3 ;  /* 0x00000003ff0b3424 */ /* 0x000fe200078e00ff */
[C---:B------:R-:W-:Y:S02]  /*0be0*/  @P3 FSETP.GT.FTZ.AND P1, PT, R10.reuse, -0.459995269775390625, PT ;  /* 0xbeeb84800a00380b */ /* 0x040fe40003f34000 */
[----:B------:R-:W-:Y:S02]  /*0bf0*/  @!P3 FSETP.GT.FTZ.AND P2, PT, R10, -0.84809643030166625977, PT ;  /* 0xbf591cd90a00b80b */ /* 0x000fe40003f54000 */
[----:B------:R-:W-:Y:S02]  /*0c00*/  @P3 SEL R10, R11, 0x2, P1 ;  /* 0x000000020b0a3807 */ /* 0x000fe40000800000 */
[----:B------:R-:W-:-:S04]  /*0c10*/  @!P3 SEL R11, RZ, 0x1, !P2 ;  /* 0x00000001ff0bb807 */ /* 0x000fc80005000000 */
[----:B------:R-:W-:-:S07]  /*0c20*/  @!P3 PRMT R10, R11, 0x7610, R10 ;  /* 0x000076100b0ab816 */ /* 0x000fce000000000a */
.L_x_1157:
[----:B------:R-:W-:Y:S05]  /*0c30*/  BSYNC.RECONVERGENT B0 ;  /* 0x0000000000007941 */ /* 0x000fea0003800200 */
.L_x_1154:
        /* <DEDUP_REMOVED lines=26> */
.L_x_1160:
        /* <DEDUP_REMOVED lines=10> */
.L_x_2024:


//--------------------- .text._Z18kQuantizeBlockwiseI6__halfLi128ELi2ELi0ELi2EEvPfPT_S1_PhS1_ii --------------------------
	.section	.text._Z18kQuantizeBlockwiseI6__halfLi128ELi2ELi0ELi2EEvPfPT_S1_PhS1_ii,"ax",@progbits
	.align	128
        .global         _Z18kQuantizeBlockwiseI6__halfLi128ELi2ELi0ELi2EEvPfPT_S1_PhS1_ii
        .type           _Z18kQuantizeBlockwiseI6__halfLi128ELi2ELi0ELi2EEvPfPT_S1_PhS1_ii,@function
        .size           _Z18kQuantizeBlockwiseI6__halfLi128ELi2ELi0ELi2EEvPfPT_S1_PhS1_ii,(.L_x_2025 - _Z18kQuantizeBlockwiseI6__halfLi128ELi2ELi0ELi2EEvPfPT_S1_PhS1_ii)
        .other          _Z18kQuantizeBlockwiseI6__halfLi128ELi2ELi0ELi2EEvPfPT_S1_PhS1_ii,@"STO_CUDA_ENTRY STV_DEFAULT"
_Z18kQuantizeBlockwiseI6__halfLi128ELi2ELi0ELi2EEvPfPT_S1_PhS1_ii:
.text._Z18kQuantizeBlockwiseI6__halfLi128ELi2ELi0ELi2EEvPfPT_S1_PhS1_ii:
        /* <DEDUP_REMOVED lines=29> */
.L_x_1175:
[----:B------:R-:W-:Y:S02]  /*01d0*/  IADD3 R23, PT, PT, -R5, UR12, RZ ;  /* 0x0000000c05177c10 */ /* 0x000fe4000fffe1ff */
[C---:B------:R-:W-:Y:S02]  /*01e0*/  IADD3 R3, P2, PT, R8.reuse, R5, RZ ;  /* 0x0000000508037210 */ /* 0x040fe40007f5e0ff */
[----:B------:R-:W-:Y:S02]  /*01f0*/  PRMT R20, RZ, 0x7610, R20 ;  /* 0x00007610ff147816 */ /* 0x000fe40000000014 */
[----:B------:R-:W-:Y:S01]  /*0200*/  PRMT R19, RZ, 0x7610, R19 ;  /* 0x00007610ff137816 */ /* 0x000fe20000000013 */
[----:B------:R-:W-:Y:S01]  /*0210*/  IMAD.X R16, RZ, RZ, R4, P2 ;  /* 0x000000ffff107224 */ /* 0x000fe200010e0604 */
[----:B------:R-:W-:Y:S01]  /*0220*/  VIMNMX R14, PT, PT, R23, 0x80, PT ;  /* 0x00000080170e7848 */ /* 0x000fe20003fe0100 */
[----:B0-----:R-:W0:Y:S01]  /*0230*/  S2R R18, SR_LANEID ;  /* 0x0000000000127919 */ /* 0x001e220000000000 */
[----:B------:R-:W-:Y:S02]  /*0240*/  BAR.SYNC.DEFER_BLOCKING 0x0 ;  /* 0x0000000000007b1d */ /* 0x000fe40000010000 */
[----:B------:R-:W-:-:S02]  /*0250*/  ISETP.GE.AND P0, PT, R8, R14, PT ;  /* 0x0000000e0800720c */ /* 0x000fc40003f06270 */
[----:B------:R-:W-:Y:S02]  /*0260*/  ISETP.GE.AND P1, PT, R13, R14, PT ;  /* 0x0000000e0d00720c */ /* 0x000fe40003f26270 */
[----:B------:R-:W-:-:S04]  /*0270*/  LEA R2, P2, R3, UR14, 0x1 ;  /* 0x0000000e03027c11 */ /* 0x000fc8000f8408ff */
[----:B------:R-:W-:-:S05]  /*0280*/  LEA.HI.X R3, R3, UR15, R16, 0x1, P2 ;  /* 0x0000000f03037c11 */ /* 0x000fca00090f0c10 */
[----:B------:R-:W2:Y:S04]  /*0290*/  @!P0 LDG.E.U16.CONSTANT R20, desc[UR10][R2.64] ;  /* 0x0000000a02148981 */ /* 0x000ea8000c1e9500 */
[----:B------:R-:W3:Y:S01]  /*02a0*/  @!P1 LDG.E.U16.CONSTANT R19, desc[UR10][R2.64+0x40] ;  /* 0x0000400a02139981 */ /* 0x000ee2000c1e9500 */
[----:B------:R-:W1:Y:S01]  /*02b0*/  S2UR UR7, SR_CgaCtaId ;  /* 0x00000000000779c3 */ /* 0x000e620000008800 */
        /* <DEDUP_REMOVED lines=49> */
.L_x_1162:
        /* <DEDUP_REMOVED lines=38> */
.L_x_1164:
        /* <DEDUP_REMOVED lines=8> */
.L_x_1163:
[----:B------:R-:W-:Y:S05]  /*08b0*/  BSYNC.RECONVERGENT B0 ;  /* 0x0000000000007941 */ /* 0x000fea0003800200 */
.L_x_1161:
        /* <DEDUP_REMOVED lines=17> */
.L_x_1167:
        /* <DEDUP_REMOVED lines=9> */
.L_x_1166:
        /* <DEDUP_REMOVED lines=11> */
.L_x_1169:
[----:B------:R-:W-:-:S13]  /*0b10*/  FSETP.GT.FTZ.AND P3, PT, R16, -0.61063289642333984375, PT ;  /* 0xbf1c52701000780b */ /* 0x000fda0003f74000 */
[----:B------:R-:W-:Y:S01]  /*0b20*/  @P3 IMAD.MOV.U32 R3, RZ, RZ, 0x3 ;  /* 0x00000003ff033424 */ /* 0x000fe200078e00ff */
[C---:B------:R-:W-:Y:S02]  /*0b30*/  @P3 FSETP.GT.FTZ.AND P1, PT, R16.reuse, -0.459995269775390625, PT ;  /* 0xbeeb84801000380b */ /* 0x040fe40003f34000 */
[----:B------:R-:W-:Y:S02]  /*0b40*/  @!P3 FSETP.GT.FTZ.AND P2, PT, R16, -0.84809643030166625977, PT ;  /* 0xbf591cd91000b80b */ /* 0x000fe40003f54000 */
[----:B------:R-:W-:Y:S02]  /*0b50*/  @P3 SEL R3, R3, 0x2, P1 ;  /* 0x0000000203033807 */ /* 0x000fe40000800000 */
[----:B------:R-:W-:-:S04]  /*0b60*/  @!P3 SEL R16, RZ, 0x1, !P2 ;  /* 0x00000001ff10b807 */ /* 0x000fc80005000000 */
[----:B------:R-:W-:-:S07]  /*0b70*/  @!P3 PRMT R3, R16, 0x7610, R3 ;  /* 0x000076101003b816 */ /* 0x000fce0000000003 */
.L_x_1168:
[----:B------:R-:W-:Y:S05]  /*0b80*/  BSYNC.RECONVERGENT B0 ;  /* 0x0000000000007941 */ /* 0x000fea0003800200 */
.L_x_1165:
        /* <DEDUP_REMOVED lines=15> */
.L_x_1172:
        /* <DEDUP_REMOVED lines=9> */
.L_x_1171:
        /* <DEDUP_REMOVED lines=11> */
.L_x_1174:
[----:B------:R-:W-:-:S13]  /*0dc0*/  FSETP.GT.FTZ.AND P3, PT, R2, -0.61063289642333984375, PT ;  /* 0xbf1c52700200780b */ /* 0x000fda0003f74000 */
[----:B------:R-:W-:Y:S01]  /*0dd0*/  @P3 IMAD.MOV.U32 R16, RZ, RZ, 0x3 ;  /* 0x00000003ff103424 */ /* 0x000fe200078e00ff */
[C---:B------:R-:W-:Y:S02]  /*0de0*/  @P3 FSETP.GT.FTZ.AND P1, PT, R2.reuse, -0.459995269775390625, PT ;  /* 0xbeeb84800200380b */ /* 0x040fe40003f34000 */
[----:B------:R-:W-:Y:S02]  /*0df0*/  @!P3 FSETP.GT.FTZ.AND P2, PT, R2, -0.84809643030166625977, PT ;  /* 0xbf591cd90200b80b */ /* 0x000fe40003f54000 */
[----:B------:R-:W-:Y:S02]  /*0e00*/  @P3 SEL R2, R16, 0x2, P1 ;  /* 0x0000000210023807 */ /* 0x000fe40000800000 */
[----:B------:R-:W-:-:S04]  /*0e10*/  @!P3 SEL R16, RZ, 0x1, !P2 ;  /* 0x00000001ff10b807 */ /* 0x000fc80005000000 */
[----:B------:R-:W-:-:S07]  /*0e20*/  @!P3 PRMT R2, R16, 0x7610, R2 ;  /* 0x000076101002b816 */ /* 0x000fce0000000002 */
.L_x_1173:
[----:B------:R-:W-:Y:S05]  /*0e30*/  BSYNC.RECONVERGENT B0 ;  /* 0x0000000000007941 */ /* 0x000fea0003800200 */
.L_x_1170:
        /* <DEDUP_REMOVED lines=15> */
[----:B------:R-:W1:Y:S02]  /*0f30*/  LDS R3, [UR9+0x140] ;  /* 0x00014009ff037984 */ /* 0x000e640008000800 */
[----:B-1----:R-:W-:-:S02]  /*0f40*/  ISETP.GE.AND P0, PT, R12, R3, PT ;  /* 0x000000030c00720c */ /* 0x002fc40003f06270 */
[----:B------:R-:W-:-:S04]  /*0f50*/  SHF.R.S32.HI R3, RZ, 0x1, R4 ;  /* 0x00000001ff037819 */ /* 0x000fc80000011404 */
[----:B------:R-:W-:-:S07]  /*0f60*/  IADD3.X R3, PT, PT, R3, UR17, RZ, P1, P2 ;  /* 0x0000001103037c10 */ /* 0x000fce0008fe44ff */
[----:B------:R1:W-:Y:S01]  /*0f70*/  @!P0 STG.E.U8 desc[UR10][R2.64], R17 ;  /* 0x0000001102008986 */ /* 0x0003e2000c10110a */
[----:B------:R-:W-:-:S05]  /*0f80*/  IADD3 R5, P0, PT, R5, UR4, RZ ;  /* 0x0000000405057c10 */ /* 0x000fca000ff1e0ff */
[----:B------:R-:W-:Y:S01]  /*0f90*/  IMAD.X R4, RZ, RZ, R4, P0 ;  /* 0x000000ffff047224 */ /* 0x000fe200000e0604 */
[----:B------:R-:W-:-:S04]  /*0fa0*/  ISETP.GE.U32.AND P0, PT, R5, UR8, PT ;  /* 0x0000000805007c0c */ /* 0x000fc8000bf06070 */
[----:B------:R-:W-:-:S13]  /*0fb0*/  ISETP.GE.AND.EX P0, PT, R4, RZ, PT, P0 ;  /* 0x000000ff0400720c */ /* 0x000fda0003f06300 */
[----:B-1----:R-:W-:Y:S05]  /*0fc0*/  @!P0 BRA `(.L_x_1175) ;  /* 0xfffffff000808947 */ /* 0x002fea000383ffff */
[----:B------:R-:W-:Y:S05]  /*0fd0*/  EXIT ;  /* 0x000000000000794d */ /* 0x000fea0003800000 */
.L_x_1176:
        /* <DEDUP_REMOVED lines=10> */
.L_x_2025:


//--------------------- .text._Z18kQuantizeBlockwiseI6__halfLi256ELi2ELi0ELi2EEvPfPT_S1_PhS1_ii --------------------------
	.section	.text._Z18kQuantizeBlockwiseI6__halfLi256ELi2ELi0ELi2EEvPfPT_S1_PhS1_ii,"ax",@progbits
	.align	128
        .global         _Z18kQuantizeBlockwiseI6__halfLi256ELi2ELi0ELi2EEvPfPT_S1_PhS1_ii
        .type           _Z18kQuantizeBlockwiseI6__halfLi256ELi2ELi0ELi2EEvPfPT_S1_PhS1_ii,@function
        .size           _Z18kQuantizeBlockwiseI6__halfLi256ELi2ELi0ELi2EEvPfPT_S1_PhS1_ii,(.L_x_2026 - _Z18kQuantizeBlockwiseI6__halfLi256ELi2ELi0ELi2EEvPfPT_S1_PhS1_ii)
        .other          _Z18kQuantizeBlockwiseI6__halfLi256ELi2ELi0ELi2EEvPfPT_S1_PhS1_ii,@"STO_CUDA_ENTRY STV_DEFAULT"
_Z18kQuantizeBlockwiseI6__halfLi256ELi2ELi0ELi2EEvPfPT_S1_PhS1_ii:
.text._Z18kQuantizeBlockwiseI6__halfLi256ELi2ELi0ELi2EEvPfPT_S1_PhS1_ii:
        /* <DEDUP_REMOVED lines=29> */
.L_x_1191:
        /* <DEDUP_REMOVED lines=68> */
.L_x_1178:
        /* <DEDUP_REMOVED lines=45> */
.L_x_1180:
        /* <DEDUP_REMOVED lines=8> */
.L_x_1179:
[----:B------:R-:W-:Y:S05]  /*0960*/  BSYNC.RECONVERGENT B0 ;  /* 0x0000000000007941 */ /* 0x000fea0003800200 */
.L_x_1177:
        /* <DEDUP_REMOVED lines=17> */
.L_x_1183:
        /* <DEDUP_REMOVED lines=9> */
.L_x_1182:
        /* <DEDUP_REMOVED lines=11> */
.L_x_1185:
[----:B------:R-:W-:-:S13]  /*0bc0*/  FSETP.GT.FTZ.AND P3, PT, R17, -0.61063289642333984375, PT ;  /* 0xbf1c52701100780b */ /* 0x000fda0003f74000 */
[----:B------:R-:W-:Y:S01]  /*0bd0*/  @P3 IMAD.MOV.U32 R3, RZ, RZ, 0x3 ;  /* 0x00000003ff033424 */ /* 0x000fe200078e00ff */
[C---:B------:R-:W-:Y:S02]  /*0be0*/  @P3 FSETP.GT.FTZ.AND P1, PT, R17.reuse, -0.459995269775390625, PT ;  /* 0xbeeb84801100380b */ /* 0x040fe40003f34000 */
[----:B------:R-:W-:Y:S02]  /*0bf0*/  @!P3 FSETP.GT.FTZ.AND P2, PT, R17, -0.84809643030166625977, PT ;  /* 0xbf591cd91100b80b */ /* 0x000fe40003f54000 */
[----:B------:R-:W-:Y:S02]  /*0c00*/  @P3 SEL R3, R3, 0x2, P1 ;  /* 0x0000000203033807 */ /* 0x000fe40000800000 */
[----:B------:R-:W-:-:S04]  /*0c10*/  @!P3 SEL R17, RZ, 0x1, !P2 ;  /* 0x00000001ff11b807 */ /* 0x000fc80005000000 */
[----:B------:R-:W-:-:S07]  /*0c20*/  @!P3 PRMT R3, R17, 0x7610, R3 ;  /* 0x000076101103b816 */ /* 0x000fce0000000003 */
.L_x_1184:
[----:B------:R-:W-:Y:S05]  /*0c30*/  BSYNC.RECONVERGENT B0 ;  /* 0x0000000000007941 */ /* 0x000fea0003800200 */
.L_x_1181:
        /* <DEDUP_REMOVED lines=15> */
.L_x_1188:
        /* <DEDUP_REMOVED lines=9> */
.L_x_1187:
        /* <DEDUP_REMOVED lines=11> */
.L_x_1190:
[----:B------:R-:W-:-:S13]  /*0e70*/  FSETP.GT.FTZ.AND P3, PT, R2, -0.61063289642333984375, PT ;  /* 0xbf1c52700200780b */ /* 0x000fda0003f74000 */
[----:B------:R-:W-:Y:S01]  /*0e80*/  @P3 IMAD.MOV.U32 R16, RZ, RZ, 0x3 ;  /* 0x00000003ff103424 */ /* 0x000fe200078e00ff */
[C---:B------:R-:W-:Y:S02]  /*0e90*/  @P3 FSETP.GT.FTZ.AND P1, PT, R2.reuse, -0.459995269775390625, PT ;  /* 0xbeeb84800200380b */ /* 0x040fe40003f34000 */
[----:B------:R-:W-:Y:S02]  /*0ea0*/  @!P3 FSETP.GT.FTZ.AND P2, PT, R2, -0.84809643030166625977, PT ;  /* 0xbf591cd90200b80b */ /* 0x000fe40003f54000 */
[----:B------:R-:W-:Y:S02]  /*0eb0*/  @P3 SEL R2, R16, 0x2, P1 ;  /* 0x0000000210023807 */ /* 0x000fe40000800000 */
[----:B------:R-:W-:-:S04]  /*0ec0*/  @!P3 SEL R16, RZ, 0x1, !P2 ;  /* 0x00000001ff10b807 */ /* 0x000fc80005000000 */
[----:B------:R-:W-:-:S07]  /*0ed0*/  @!P3 PRMT R2, R16, 0x7610, R2 ;  /* 0x000076101002b816 */ /* 0x000fce0000000002 */
.L_x_1189:
[----:B------:R-:W-:Y:S05]  /*0ee0*/  BSYNC.RECONVERGENT B0 ;  /* 0x0000000000007941 */ /* 0x000fea0003800200 */
.L_x_1186:
        /* <DEDUP_REMOVED lines=26> */
.L_x_1192:
        /* <DEDUP_REMOVED lines=15> */
.L_x_2026:


//--------------------- .text._Z18kQuantizeBlockwiseI6__halfLi512ELi2ELi0ELi2EEvPfPT_S1_PhS1_ii --------------------------
	.section	.text._Z18kQuantizeBlockwiseI6__halfLi512ELi2ELi0ELi2EEvPfPT_S1_PhS1_ii,"ax",@progbits
	.align	128
        .global         _Z18kQuantizeBlockwiseI6__halfLi512ELi2ELi0ELi2EEvPfPT_S1_PhS1_ii
        .type           _Z18kQuantizeBlockwiseI6__halfLi512ELi2ELi0ELi2EEvPfPT_S1_PhS1_ii,@function
        .size           _Z18kQuantizeBlockwiseI6__halfLi512ELi2ELi0ELi2EEvPfPT_S1_PhS1_ii,(.L_x_2027 - _Z18kQuantizeBlockwiseI6__halfLi512ELi2ELi0ELi2EEvPfPT_S1_PhS1_ii)
        .other          _Z18kQuantizeBlockwiseI6__halfLi512ELi2ELi0ELi2EEvPfPT_S1_PhS1_ii,@"STO_CUDA_ENTRY STV_DEFAULT"
_Z18kQuantizeBlockwiseI6__halfLi512ELi2ELi0ELi2EEvPfPT_S1_PhS1_ii:
.text._Z18kQuantizeBlockwiseI6__halfLi512ELi2ELi0ELi2EEvPfPT_S1_PhS1_ii:
        /* <DEDUP_REMOVED lines=29> */
.L_x_1207:
        /* <DEDUP_REMOVED lines=77> */
.L_x_1194:
        /* <DEDUP_REMOVED lines=59> */
.L_x_1196:
        /* <DEDUP_REMOVED lines=8> */
.L_x_1195:
[----:B------:R-:W-:Y:S05]  /*0ad0*/  BSYNC.RECONVERGENT B0 ;  /* 0x0000000000007941 */ /* 0x000fea0003800200 */
.L_x_1193:
        /* <DEDUP_REMOVED lines=17> */
.L_x_1199:
        /* <DEDUP_REMOVED lines=9> */
.L_x_1198:
        /* <DEDUP_REMOVED lines=11> */
.L_x_1201:
[----:B------:R-:W-:-:S13]  /*0d30*/  FSETP.GT.FTZ.AND P3, PT, R20, -0.61063289642333984375, PT ;  /* 0xbf1c52701400780b */ /* 0x000fda0003f74000 */
[----:B------:R-:W-:Y:S01]  /*0d40*/  @P3 IMAD.MOV.U32 R9, RZ, RZ, 0x3 ;  /* 0x00000003ff093424 */ /* 0x000fe200078e00ff */
[C---:B------:R-:W-:Y:S02]  /*0d50*/  @P3 FSETP.GT.FTZ.AND P1, PT, R20.reuse, -0.459995269775390625, PT ;  /* 0xbeeb84801400380b */ /* 0x040fe40003f34000 */
[----:B------:R-:W-:Y:S02]  /*0d60*/  @!P3 FSETP.GT.FTZ.AND P2, PT, R20, -0.84809643030166625977, PT ;  /* 0xbf591cd91400b80b */ /* 0x000fe40003f54000 */
[----:B------:R-:W-:Y:S02]  /*0d70*/  @P3 SEL R9, R9, 0x2, P1 ;  /* 0x0000000209093807 */ /* 0x000fe40000800000 */
[----:B------:R-:W-:-:S04]  /*0d80*/  @!P3 SEL R10, RZ, 0x1, !P2 ;  /* 0x00000001ff0ab807 */ /* 0x000fc80005000000 */
[----:B------:R-:W-:-:S07]  /*0d90*/  @!P3 PRMT R9, R10, 0x7610, R9 ;  /* 0x000076100a09b816 */ /* 0x000fce0000000009 */
.L_x_1200:
[----:B------:R-:W-:Y:S05]  /*0da0*/  BSYNC.RECONVERGENT B0 ;  /* 0x0000000000007941 */ /* 0x000fea0003800200 */
.L_x_1197:
        /* <DEDUP_REMOVED lines=15> */
.L_x_1204:
        /* <DEDUP_REMOVED lines=9> */
.L_x_1203:
        /* <DEDUP_REMOVED lines=11> */
.L_x_1206:
[----:B------:R-:W-:-:S13]  /*0fe0*/  FSETP.GT.FTZ.AND P3, PT, R8, -0.61063289642333984375, PT ;  /* 0xbf1c52700800780b */ /* 0x000fda0003f74000 */
[----:B------:R-:W-:Y:S01]  /*0ff0*/  @P3 IMAD.MOV.U32 R10, RZ, RZ, 0x3 ;  /* 0x00000003ff0a3424 */ /* 0x000fe200078e00ff */
[C---:B------:R-:W-:Y:S02]  /*1000*/  @P3 FSETP.GT.FTZ.AND P1, PT, R8.reuse, -0.459995269775390625, PT ;  /* 0xbeeb84800800380b */ /* 0x040fe40003f34000 */
[----:B------:R-:W-:Y:S02]  /*1010*/  @!P3 FSETP.GT.FTZ.AND P2, PT, R8, -0.84809643030166625977, PT ;  /* 0xbf591cd90800b80b */ /* 0x000fe40003f54000 */
[----:B------:R-:W-:Y:S02]  /*1020*/  @P3 SEL R8, R10, 0x2, P1 ;  /* 0x000000020a083807 */ /* 0x000fe40000800000 */
[----:B------:R-:W-:-:S04]  /*1030*/  @!P3 SEL R10, RZ, 0x1, !P2 ;  /* 0x00000001ff0ab807 */ /* 0x000fc80005000000 */
[----:B------:R-:W-:-:S07]  /*1040*/  @!P3 PRMT R8, R10, 0x7610, R8 ;  /* 0x000076100a08b816 */ /* 0x000fce0000000008 */
.L_x_1205:
[----:B------:R-:W-:Y:S05]  /*1050*/  BSYNC.RECONVERGENT B0 ;  /* 0x0000000000007941 */ /* 0x000fea0003800200 */
.L_x_1202:
        /* <DEDUP_REMOVED lines=26> */
.L_x_1208:
        /* <DEDUP_REMOVED lines=16> */
.L_x_2027:


//--------------------- .text._Z18kQuantizeBlockwiseI6__halfLi1024ELi4ELi0ELi2EEvPfPT_S1_PhS1_ii --------------------------
	.section	.text._Z18kQuantizeBlockwiseI6__halfLi1024ELi4ELi0ELi2EEvPfPT_S1_PhS1_ii,"ax",@progbits
	.align	128
        .global         _Z18kQuantizeBlockwiseI6__halfLi1024ELi4ELi0ELi2EEvPfPT_S1_PhS1_ii
        .type           _Z18kQuantizeBlockwiseI6__halfLi1024ELi4ELi0ELi2EEvPfPT_S1_PhS1_ii,@function
        .size           _Z18kQuantizeBlockwiseI6__halfLi1024ELi4ELi0ELi2EEvPfPT_S1_PhS1_ii,(.L_x_2028 - _Z18kQuantizeBlockwiseI6__halfLi1024ELi4ELi0ELi2EEvPfPT_S1_PhS1_ii)
        .other          _Z18kQuantizeBlockwiseI6__halfLi1024ELi4ELi0ELi2EEvPfPT_S1_PhS1_ii,@"STO_CUDA_ENTRY STV_DEFAULT"
_Z18kQuantizeBlockwiseI6__halfLi1024ELi4ELi0ELi2EEvPfPT_S1_PhS1_ii:
.text._Z18kQuantizeBlockwiseI6__halfLi1024ELi4ELi0ELi2EEvPfPT_S1_PhS1_ii:
        /* <DEDUP_REMOVED lines=31> */
.L_x_1233:
[----:B------:R-:W-:Y:S02]  /*01f0*/  IADD3 R23, PT, PT, -R2, UR9, RZ ;  /* 0x0000000902177c10 */ /* 0x000fe4000fffe1ff */
[C---:B------:R-:W-:Y:S02]  /*0200*/  IADD3 R9, P0, PT, R7.reuse, R2, RZ ;  /* 0x0000000207097210 */ /* 0x040fe40007f1e0ff */
[----:B------:R-:W-:Y:S02]  /*0210*/  LOP3.LUT R11, R7, 0x20, RZ, 0xfc, !PT ;  /* 0x00000020070b7812 */ /* 0x000fe400078efcff */
[----:B------:R-:W-:Y:S01]  /*0220*/  PRMT R18, RZ, 0x7610, R18 ;  /* 0x00007610ff127816 */ /* 0x000fe20000000012 */
[----:B------:R-:W-:Y:S01]  /*0230*/  IMAD.X R10, RZ, RZ, R3, P0 ;  /* 0x000000ffff0a7224 */ /* 0x000fe200000e0603 */
[----:B------:R-:W-:Y:S02]  /*0240*/  VIMNMX R16, PT, PT, R23, 0x400, PT ;  /* 0x0000040017107848 */ /* 0x000fe40003fe0100 */
[----:B------:R-:W-:-:S02]  /*0250*/  PRMT R19, RZ, 0x7610, R19 ;  /* 0x00007610ff137816 */ /* 0x000fc40000000013 */
[----:B-1----:R-:W-:Y:S01]  /*0260*/  PRMT R25, RZ, 0x7610, R25 ;  /* 0x00007610ff197816 */ /* 0x002fe20000000019 */
[----:B------:R-:W0:Y:S08]  /*0270*/  S2UR UR7, SR_CgaCtaId ;  /* 0x00000000000779c3 */ /* 0x000e300000008800 */
[----:B------:R-:W-:Y:S01]  /*0280*/  BAR.SYNC.DEFER_BLOCKING 0x0 ;  /* 0x0000000000007b1d */ /* 0x000fe20000010000 */
[----:B------:R-:W-:-:S02]  /*0290*/  ISETP.GE.AND P0, PT, R7, R16, PT ;  /* 0x000000100700720c */ /* 0x000fc40003f06270 */
[-C--:B------:R-:W-:Y:S02]  /*02a0*/  ISETP.GE.AND P1, PT, R11, R16.reuse, PT ;  /* 0x000000100b00720c */ /* 0x080fe40003f26270 */
[-C--:B------:R-:W-:Y:S02]  /*02b0*/  ISETP.GE.AND P2, PT, R12, R16.reuse, PT ;  /* 0x000000100c00720c */ /* 0x080fe40003f46270 */
[----:B------:R-:W-:Y:S02]  /*02c0*/  ISETP.GE.AND P3, PT, R13, R16, PT ;  /* 0x000000100d00720c */ /* 0x000fe40003f66270 */
[----:B------:R-:W-:-:S04]  /*02d0*/  LEA R8, P4, R9, UR12, 0x1 ;  /* 0x0000000c09087c11 */ /* 0x000fc8000f8808ff */
[--C-:B------:R-:W-:Y:S02]  /*02e0*/  LEA.HI.X R9, R9, UR13, R10.reuse, 0x1, P4 ;  /* 0x0000000d09097c11 */ /* 0x100fe4000a0f0c0a */
[----:B------:R-:W-:-:S03]  /*02f0*/  PRMT R10, RZ, 0x7610, R10 ;  /* 0x00007610ff0a7816 */ /* 0x000fc6000000000a */
[----:B------:R-:W2:Y:S04]  /*0300*/  @!P0 LDG.E.U16.CONSTANT R18, desc[UR10][R8.64] ;  /* 0x0000000a08128981 */ /* 0x000ea8000c1e9500 */
[----:B------:R-:W3:Y:S04]  /*0310*/  @!P1 LDG.E.U16.CONSTANT R19, desc[UR10][R8.64+0x40] ;  /* 0x0000400a08139981 */ /* 0x000ee8000c1e9500 */
[----:B------:R-:W4:Y:S04]  /*0320*/  @!P2 LDG.E.U16.CONSTANT R25, desc[UR10][R8.64+0x80] ;  /* 0x0000800a0819a981 */ /* 0x000f28000c1e9500 */
[----:B------:R1:W5:Y:S01]  /*0330*/  @!P3 LDG.E.U16.CONSTANT R10, desc[UR10][R8.64+0xc0] ;  /* 0x0000c00a080ab981 */ /* 0x000362000c1e9500 */
        /* <DEDUP_REMOVED lines=15> */
[--C-:B0-----:R-:W-:Y:S02]  /*0430*/  HADD2.F32 R17, -RZ, R8.reuse.H0_H0 ;  /* 0x20000008ff117230 */ /* 0x101fe40000004100 */
[----:B------:R-:W-:Y:S02]  /*0440*/  HADD2.F32 R22, -RZ, R8.H1_H1 ;  /* 0x30000008ff167230 */ /* 0x000fe40000004100 */
[--C-:B------:R-:W-:Y:S02]  /*0450*/  HADD2.F32 R21, -RZ, R9.reuse.H0_H0 ;  /* 0x20000009ff157230 */ /* 0x100fe40000004100 */
[----:B------:R-:W-:Y:S01]  /*0460*/  HADD2.F32 R24, -RZ, R9.H1_H1 ;  /* 0x30000009ff187230 */ /* 0x000fe20000004100 */
        /* <DEDUP_REMOVED lines=49> */
.L_x_1210:
        /* <DEDUP_REMOVED lines=61> */
.L_x_1212:
        /* <DEDUP_REMOVED lines=8> */
.L_x_1211:
[----:B------:R-:W-:Y:S05]  /*0bd0*/  BSYNC.RECONVERGENT B0 ;  /* 0x0000000000007941 */ /* 0x000fea0003800200 */
.L_x_1209:
        /* <DEDUP_REMOVED lines=17> */
.L_x_1215:
        /* <DEDUP_REMOVED lines=9> */
.L_x_1214:
        /* <DEDUP_REMOVED lines=11> */
.L_x_1217:
[----:B------:R-:W-:-:S13]  /*0e30*/  FSETP.GT.FTZ.AND P3, PT, R17, -0.61063289642333984375, PT ;  /* 0xbf1c52701100780b */ /* 0x000fda0003f74000 */
[----:B------:R-:W-:Y:S01]  /*0e40*/  @P3 IMAD.MOV.U32 R9, RZ, RZ, 0x3 ;  /* 0x00000003ff093424 */ /* 0x000fe200078e00ff */
[C---:B------:R-:W-:Y:S02]  /*0e50*/  @P3 FSETP.GT.FTZ.AND P1, PT, R17.reuse, -0.459995269775390625, PT ;  /* 0xbeeb84801100380b */ /* 0x040fe40003f34000 */
[----:B------:R-:W-:Y:S02]  /*0e60*/  @!P3 FSETP.GT.FTZ.AND P2, PT, R17, -0.84809643030166625977, PT ;  /* 0xbf591cd91100b80b */ /* 0x000fe40003f54000 */
[----:B------:R-:W-:Y:S02]  /*0e70*/  @P3 SEL R9, R9, 0x2, P1 ;  /* 0x0000000209093807 */ /* 0x000fe40000800000 */
[----:B------:R-:W-:-:S04]  /*0e80*/  @!P3 SEL R10, RZ, 0x1, !P2 ;  /* 0x00000001ff0ab807 */ /* 0x000fc80005000000 */
[----:B------:R-:W-:-:S07]  /*0e90*/  @!P3 PRMT R9, R10, 0x7610, R9 ;  /* 0x000076100a09b816 */ /* 0x000fce0000000009 */
.L_x_1216:
[----:B------:R-:W-:Y:S05]  /*0ea0*/  BSYNC.RECONVERGENT B0 ;  /* 0x0000000000007941 */ /* 0x000fea0003800200 */
.L_x_1213:
        /* <DEDUP_REMOVED lines=15> */
.L_x_1220:
        /* <DEDUP_REMOVED lines=9> */
.L_x_1219:
        /* <DEDUP_REMOVED lines=11> */
.L_x_1222:
[----:B------:R-:W-:-:S13]  /*10e0*/  FSETP.GT.FTZ.AND P3, PT, R22, -0.61063289642333984375, PT ;  /* 0xbf1c52701600780b */ /* 0x000fda0003f74000 */
[----:B------:R-:W-:Y:S01]  /*10f0*/  @P3 IMAD.MOV.U32 R10, RZ, RZ, 0x3 ;  /* 0x00000003ff0a3424 */ /* 0x000fe200078e00ff */
[C---:B------:R-:W-:Y:S02]  /*1100*/  @P3 FSETP.GT.FTZ.AND P1, PT, R22.reuse, -0.459995269775390625, PT ;  /* 0xbeeb84801600380b */ /* 0x040fe40003f34000 */
[----:B------:R-:W-:Y:S02]  /*1110*/  @!P3 FSETP.GT.FTZ.AND P2, PT, R22, -0.84809643030166625977, PT ;  /* 0xbf591cd91600b80b */ /* 0x000fe40003f54000 */
[----:B------:R-:W-:Y:S02]  /*1120*/  @P3 SEL R10, R10, 0x2, P1 ;  /* 0x000000020a0a3807 */ /* 0x000fe40000800000 */
[----:B------:R-:W-:-:S04]  /*1130*/  @!P3 SEL R11, RZ, 0x1, !P2 ;  /* 0x00000001ff0bb807 */ /* 0x000fc80005000000 */
[----:B------:R-:W-:-:S07]  /*1140*/  @!P3 PRMT R10, R11, 0x7610, R10 ;  /* 0x000076100b0ab816 */ /* 0x000fce000000000a */
.L_x_1221:
[----:B------:R-:W-:Y:S05]  /*1150*/  BSYNC.RECONVERGENT B0 ;  /* 0x0000000000007941 */ /* 0x000fea0003800200 */
.L_x_1218:
        /* <DEDUP_REMOVED lines=16> */
.L_x_1225:
        /* <DEDUP_REMOVED lines=9> */
.L_x_1224:
        /* <DEDUP_REMOVED lines=11> */
.L_x_1227:
        /* <DEDUP_REMOVED lines=8> */
.L_x_1226:
[----:B------:R-:W-:Y:S05]  /*1420*/  BSYNC.RECONVERGENT B0 ;  /* 0x0000000000007941 */ /* 0x000fea0003800200 */
.L_x_1223:
        /* <DEDUP_REMOVED lines=14> */
.L_x_1230:
        /* <DEDUP_REMOVED lines=9> */
.L_x_1229:
        /* <DEDUP_REMOVED lines=11> */
.L_x_1232:
        /* <DEDUP_REMOVED lines=8> */
.L_x_1231:
[----:B------:R-:W-:Y:S05]  /*16d0*/  BSYNC.RECONVERGENT B0 ;  /* 0x0000000000007941 */ /* 0x000fea0003800200 */
.L_x_1228:
        /* <DEDUP_REMOVED lines=34> */
.L_x_1234:
        /* <DEDUP_REMOVED lines=16> */
.L_x_2028:


//--------------------- .text._Z18kQuantizeBlockwiseI6__halfLi2048ELi4ELi0ELi2EEvPfPT_S1_PhS1_ii --------------------------
	.section	.text._Z18kQuantizeBlockwiseI6__halfLi2048ELi4ELi0ELi2EEvPfPT_S1_PhS1_ii,"ax",@progbits
	.align	128
        .global         _Z18kQuantizeBlockwiseI6__halfLi2048ELi4ELi0ELi2EEvPfPT_S1_PhS1_ii
        .type           _Z18kQuantizeBlockwiseI6__halfLi2048ELi4ELi0ELi2EEvPfPT_S1_PhS1_ii,@function
        .size           _Z18kQuantizeBlockwiseI6__halfLi2048ELi4ELi0ELi2EEvPfPT_S1_PhS1_ii,(.L_x_2029 - _Z18kQuantizeBlockwiseI6__halfLi2048ELi4ELi0ELi2EEvPfPT_S1_PhS1_ii)
        .other          _Z18kQuantizeBlockwiseI6__halfLi2048ELi4ELi0ELi2EEvPfPT_S1_PhS1_ii,@"STO_CUDA_ENTRY STV_DEFAULT"
_Z18kQuantizeBlockwiseI6__halfLi2048ELi4ELi0ELi2EEvPfPT_S1_PhS1_ii:
.text._Z18kQuantizeBlockwiseI6__halfLi2048ELi4ELi0ELi2EEvPfPT_S1_PhS1_ii:
        /* <DEDUP_REMOVED lines=31> */
.L_x_1259:
        /* <DEDUP_REMOVED lines=9> */
[----:B------:R-:W0:Y:S01]  /*0280*/  S2R R10, SR_LANEID ;  /* 0x00000000000a7919 */ /* 0x000e220000000000 */
[-C--:B------:R-:W-:Y:S01]  /*0290*/  ISETP.GE.AND P0, PT, R20, R4.reuse, PT ;  /* 0x000000041400720c */ /* 0x080fe20003f06270 */
[----:B------:R-:W-:Y:S01]  /*02a0*/  BAR.SYNC.DEFER_BLOCKING 0x0 ;  /* 0x0000000000007b1d */ /* 0x000fe20000010000 */
[-C--:B------:R-:W-:Y:S02]  /*02b0*/  ISETP.GE.AND P1, PT, R9, R4.reuse, PT ;  /* 0x000000040900720c */ /* 0x080fe40003f26270 */
[-C--:B------:R-:W-:Y:S02]  /*02c0*/  ISETP.GE.AND P2, PT, R19, R4.reuse, PT ;  /* 0x000000041300720c */ /* 0x080fe40003f46270 */
[----:B------:R-:W-:-:S02]  /*02d0*/  ISETP.GE.AND P3, PT, R17, R4, PT ;  /* 0x000000041100720c */ /* 0x000fc40003f66270 */
[----:B------:R-:W-:-:S04]  /*02e0*/  LEA R8, P4, R5, UR12, 0x1 ;  /* 0x0000000c05087c11 */ /* 0x000fc8000f8808ff */
[----:B------:R-:W-:-:S05]  /*02f0*/  LEA.HI.X R9, R5, UR13, R6, 0x1, P4 ;  /* 0x0000000d05097c11 */ /* 0x000fca000a0f0c06 */
[----:B------:R-:W2:Y:S04]  /*0300*/  @!P0 LDG.E.U16.CONSTANT R12, desc[UR10][R8.64] ;  /* 0x0000000a080c8981 */ /* 0x000ea8000c1e9500 */
[----:B------:R-:W3:Y:S04]  /*0310*/  @!P1 LDG.E.U16.CONSTANT R13, desc[UR10][R8.64+0x40] ;  /* 0x0000400a080d9981 */ /* 0x000ee8000c1e9500 */
[----:B------:R-:W4:Y:S04]  /*0320*/  @!P2 LDG.E.U16.CONSTANT R14, desc[UR10][R8.64+0x80] ;  /* 0x0000800a080ea981 */ /* 0x000f28000c1e9500 */
[----:B-1----:R1:W5:Y:S01]  /*0330*/  @!P3 LDG.E.U16.CONSTANT R11, desc[UR10][R8.64+0xc0] ;  /* 0x0000c00a080bb981 */ /* 0x002362000c1e9500 */
        /* <DEDUP_REMOVED lines=85> */
.L_x_1236:
        /* <DEDUP_REMOVED lines=85> */
.L_x_1238:
        /* <DEDUP_REMOVED lines=8> */
.L_x_1237:
[----:B------:R-:W-:Y:S05]  /*0e60*/  BSYNC.RECONVERGENT B0 ;  /* 0x0000000000007941 */ /* 0x000fea0003800200 */
.L_x_1235:
        /* <DEDUP_REMOVED lines=17> */
.L_x_1241:
        /* <DEDUP_REMOVED lines=9> */
.L_x_1240:
        /* <DEDUP_REMOVED lines=11> */
.L_x_1243:
[----:B------:R-:W-:-:S13]  /*10c0*/  FSETP.GT.FTZ.AND P3, PT, R5, -0.61063289642333984375, PT ;  /* 0xbf1c52700500780b */ /* 0x000fda0003f74000 */
[----:B------:R-:W-:Y:S01]  /*10d0*/  @P3 IMAD.MOV.U32 R9, RZ, RZ, 0x3 ;  /* 0x00000003ff093424 */ /* 0x000fe200078e00ff */
[C---:B------:R-:W-:Y:S02]  /*10e0*/  @P3 FSETP.GT.FTZ.AND P1, PT, R5.reuse, -0.459995269775390625, PT ;  /* 0xbeeb84800500380b */ /* 0x040fe40003f34000 */
[----:B------:R-:W-:Y:S02]  /*10f0*/  @!P3 FSETP.GT.FTZ.AND P2, PT, R5, -0.84809643030166625977, PT ;  /* 0xbf591cd90500b80b */ /* 0x000fe40003f54000 */
[----:B------:R-:W-:Y:S02]  /*1100*/  @P3 SEL R5, R9, 0x2, P1 ;  /* 0x0000000209053807 */ /* 0x000fe40000800000 */
[----:B------:R-:W-:-:S04]  /*1110*/  @!P3 SEL R9, RZ, 0x1, !P2 ;  /* 0x00000001ff09b807 */ /* 0x000fc80005000000 */
[----:B------:R-:W-:-:S07]  /*1120*/  @!P3 PRMT R5, R9, 0x7610, R5 ;  /* 0x000076100905b816 */ /* 0x000fce0000000005 */
.L_x_1242:
[----:B------:R-:W-:Y:S05]  /*1130*/  BSYNC.RECONVERGENT B0 ;  /* 0x0000000000007941 */ /* 0x000fea0003800200 */
.L_x_1239:
        /* <DEDUP_REMOVED lines=15> */
.L_x_1246:
        /* <DEDUP_REMOVED lines=9> */
.L_x_1245:
        /* <DEDUP_REMOVED lines=11> */
.L_x_1248:
[----:B------:R-:W-:-:S13]  /*1370*/  FSETP.GT.FTZ.AND P3, PT, R24, -0.61063289642333984375, PT ;  /* 0xbf1c52701800780b */ /* 0x000fda0003f74000 */
[----:B------:R-:W-:Y:S01]  /*1380*/  @P3 IMAD.MOV.U32 R9, RZ, RZ, 0x3 ;  /* 0x00000003ff093424 */ /* 0x000fe200078e00ff */
[C---:B------:R-:W-:Y:S02]  /*1390*/  @P3 FSETP.GT.FTZ.AND P1, PT, R24.reuse, -0.459995269775390625, PT ;  /* 0xbeeb84801800380b */ /* 0x040fe40003f34000 */
[----:B------:R-:W-:Y:S02]  /*13a0*/  @!P3 FSETP.GT.FTZ.AND P2, PT, R24, -0.84809643030166625977, PT ;  /* 0xbf591cd91800b80b */ /* 0x000fe40003f54000 */
[----:B------:R-:W-:Y:S02]  /*13b0*/  @P3 SEL R9, R9, 0x2, P1 ;  /* 0x0000000209093807 */ /* 0x000fe40000800000 */
[----:B------:R-:W-:-:S04]  /*13c0*/  @!P3 SEL R10, RZ, 0x1, !P2 ;  /* 0x00000001ff0ab807 */ /* 0x000fc80005000000 */
[----:B------:R-:W-:-:S07]  /*13d0*/  @!P3 PRMT R9, R10, 0x7610, R9 ;  /* 0x000076100a09b816 */ /* 0x000fce0000000009 */
.L_x_1247:
[----:B------:R-:W-:Y:S05]  /*13e0*/  BSYNC.RECONVERGENT B0 ;  /* 0x0000000000007941 */ /* 0x000fea0003800200 */
.L_x_1244:
        /* <DEDUP_REMOVED lines=16> */
.L_x_1251:
        /* <DEDUP_REMOVED lines=9> */
.L_x_1250:
        /* <DEDUP_REMOVED lines=11> */
.L_x_1253:
        /* <DEDUP_REMOVED lines=8> */
.L_x_1252:
[----:B------:R-:W-:Y:S05]  /*16b0*/  BSYNC.RECONVERGENT B0 ;  /* 0x0000000000007941 */ /* 0x000fea0003800200 */
.L_x_1249:
        /* <DEDUP_REMOVED lines=14> */
.L_x_1256:
        /* <DEDUP_REMOVED lines=9> */
.L_x_1255:
        /* <DEDUP_REMOVED lines=11> */
.L_x_1258:
        /* <DEDUP_REMOVED lines=8> */
.L_x_1257:
[----:B------:R-:W-:Y:S05]  /*1960*/  BSYNC.RECONVERGENT B0 ;  /* 0x0000000000007941 */ /* 0x000fea0003800200 */
.L_x_1254:
        /* <DEDUP_REMOVED lines=34> */
.L_x_1260:
        /* <DEDUP_REMOVED lines=15> */
.L_x_2029:


//--------------------- .text._Z18kQuantizeBlockwiseI6__halfLi4096ELi4ELi0ELi2EEvPfPT_S1_PhS1_ii --------------------------
	.section	.text._Z18kQuantizeBlockwiseI6__halfLi4096ELi4ELi0ELi2EEvPfPT_S1_PhS1_ii,"ax",@progbits
	.align	128
        .global         _Z18kQuantizeBlockwiseI6__halfLi4096ELi4ELi0ELi2EEvPfPT_S1_PhS1_ii
        .type           _Z18kQuantizeBlockwiseI6__halfLi4096ELi4ELi0ELi2EEvPfPT_S1_PhS1_ii,@function
        .size           _Z18kQuantizeBlockwiseI6__halfLi4096ELi4ELi0ELi2EEvPfPT_S1_PhS1_ii,(.L_x_2030 - _Z18kQuantizeBlockwiseI6__halfLi4096ELi4ELi0ELi2EEvPfPT_S1_PhS1_ii)
        .other          _Z18kQuantizeBlockwiseI6__halfLi4096ELi4ELi0ELi2EEvPfPT_S1_PhS1_ii,@"STO_CUDA_ENTRY STV_DEFAULT"
_Z18kQuantizeBlockwiseI6__halfLi4096ELi4ELi0ELi2EEvPfPT_S1_PhS1_ii:
.text._Z18kQuantizeBlockwiseI6__halfLi4096ELi4ELi0ELi2EEvPfPT_S1_PhS1_ii:
        /* <DEDUP_REMOVED lines=31> */
.L_x_1285:
        /* <DEDUP_REMOVED lines=142> */
.L_x_1262:
        /* <DEDUP_REMOVED lines=137> */
.L_x_1264:
        /* <DEDUP_REMOVED lines=8> */
.L_x_1263:
[----:B------:R-:W-:Y:S05]  /*13e0*/  BSYNC.RECONVERGENT B0 ;  /* 0x0000000000007941 */ /* 0x000fea0003800200 */
.L_x_1261:
        /* <DEDUP_REMOVED lines=17> */
.L_x_1267:
        /* <DEDUP_REMOVED lines=9> */
.L_x_1266:
        /* <DEDUP_REMOVED lines=11> */
.L_x_1269:
[----:B------:R-:W-:-:S13]  /*1640*/  FSETP.GT.FTZ.AND P3, PT, R5, -0.61063289642333984375, PT ;  /* 0xbf1c52700500780b */ /* 0x000fda0003f74000 */
[----:B------:R-:W-:Y:S01]  /*1650*/  @P3 IMAD.MOV.U32 R9, RZ, RZ, 0x3 ;  /* 0x00000003ff093424 */ /* 0x000fe200078e00ff */
[C---:B------:R-:W-:Y:S02]  /*1660*/  @P3 FSETP.GT.FTZ.AND P1, PT, R5.reuse, -0.459995269775390625, PT ;  /* 0xbeeb84800500380b */ /* 0x040fe40003f34000 */
[----:B------:R-:W-:Y:S02]  /*1670*/  @!P3 FSETP.GT.FTZ.AND P2, PT, R5, -0.84809643030166625977, PT ;  /* 0xbf591cd90500b80b */ /* 0x000fe40003f54000 */
[----:B------:R-:W-:Y:S02]  /*1680*/  @P3 SEL R5, R9, 0x2, P1 ;  /* 0x0000000209053807 */ /* 0x000fe40000800000 */
[----:B------:R-:W-:-:S04]  /*1690*/  @!P3 SEL R9, RZ, 0x1, !P2 ;  /* 0x00000001ff09b807 */ /* 0x000fc80005000000 */
[----:B------:R-:W-:-:S07]  /*16a0*/  @!P3 PRMT R5, R9, 0x7610, R5 ;  /* 0x000076100905b816 */ /* 0x000fce0000000005 */
.L_x_1268:
[----:B------:R-:W-:Y:S05]  /*16b0*/  BSYNC.RECONVERGENT B0 ;  /* 0x0000000000007941 */ /* 0x000fea0003800200 */
.L_x_1265:
        /* <DEDUP_REMOVED lines=15> */
.L_x_1272:
        /* <DEDUP_REMOVED lines=9> */
.L_x_1271:
        /* <DEDUP_REMOVED lines=11> */
.L_x_1274:
[----:B------:R-:W-:-:S13]  /*18f0*/  FSETP.GT.FTZ.AND P3, PT, R24, -0.61063289642333984375, PT ;  /* 0xbf1c52701800780b */ /* 0x000fda0003f74000 */
[----:B------:R-:W-:Y:S01]  /*1900*/  @P3 IMAD.MOV.U32 R9, RZ, RZ, 0x3 ;  /* 0x00000003ff093424 */ /* 0x000fe200078e00ff */
[C---:B------:R-:W-:Y:S02]  /*1910*/  @P3 FSETP.GT.FTZ.AND P1, PT, R24.reuse, -0.459995269775390625, PT ;  /* 0xbeeb84801800380b */ /* 0x040fe40003f34000 */
[----:B------:R-:W-:Y:S02]  /*1920*/  @!P3 FSETP.GT.FTZ.AND P2, PT, R24, -0.84809643030166625977, PT ;  /* 0xbf591cd91800b80b */ /* 0x000fe40003f54000 */
[----:B------:R-:W-:Y:S02]  /*1930*/  @P3 SEL R9, R9, 0x2, P1 ;  /* 0x0000000209093807 */ /* 0x000fe40000800000 */
[----:B------:R-:W-:-:S04]  /*1940*/  @!P3 SEL R10, RZ, 0x1, !P2 ;  /* 0x00000001ff0ab807 */ /* 0x000fc80005000000 */
[----:B------:R-:W-:-:S07]  /*1950*/  @!P3 PRMT R9, R10, 0x7610, R9 ;  /* 0x000076100a09b816 */ /* 0x000fce0000000009 */
.L_x_1273:
[----:B------:R-:W-:Y:S05]  /*1960*/  BSYNC.RECONVERGENT B0 ;  /* 0x0000000000007941 */ /* 0x000fea0003800200 */
.L_x_1270:
        /* <DEDUP_REMOVED lines=16> */
.L_x_1277:
        /* <DEDUP_REMOVED lines=9> */
.L_x_1276:
        /* <DEDUP_REMOVED lines=11> */
.L_x_1279:
        /* <DEDUP_REMOVED lines=8> */
.L_x_1278:
[----:B------:R-:W-:Y:S05]  /*1c30*/  BSYNC.RECONVERGENT B0 ;  /* 0x0000000000007941 */ /* 0x000fea0003800200 */
.L_x_1275:
        /* <DEDUP_REMOVED lines=14> */
.L_x_1282:
        /* <DEDUP_REMOVED lines=9> */
.L_x_1281:
        /* <DEDUP_REMOVED lines=11> */
.L_x_1284:
        /* <DEDUP_REMOVED lines=8> */
.L_x_1283:
[----:B------:R-:W-:Y:S05]  /*1ee0*/  BSYNC.RECONVERGENT B0 ;  /* 0x0000000000007941 */ /* 0x000fea0003800200 */
.L_x_1280:
        /* <DEDUP_REMOVED lines=34> */
.L_x_1286:
        /* <DEDUP_REMOVED lines=15> */
.L_x_2030:


//--------------------- .text._Z18kQuantizeBlockwiseI6__halfLi64ELi2ELi0ELi1EEvPfPT_S1_PhS1_ii --------------------------
	.section	.text._Z18kQuantizeBlockwiseI6__halfLi64ELi2ELi0ELi1EEvPfPT_S1_PhS1_ii,"ax",@progbits
	.align	128
        .global         _Z18kQuantizeBlockwiseI6__halfLi64ELi2ELi0ELi1EEvPfPT_S1_PhS1_ii
        .type           _Z18kQuantizeBlockwiseI6__halfLi64ELi2ELi0ELi1EEvPfPT_S1_PhS1_ii,@function
        .size           _Z18kQuantizeBlockwiseI6__halfLi64ELi2ELi0ELi1EEvPfPT_S1_PhS1_ii,(.L_x_2031 - _Z18kQuantizeBlockwiseI6__halfLi64ELi2ELi0ELi1EEvPfPT_S1_PhS1_ii)
        .other          _Z18kQuantizeBlockwiseI6__halfLi64ELi2ELi0ELi1EEvPfPT_S1_PhS1_ii,@"STO_CUDA_ENTRY STV_DEFAULT"
_Z18kQuantizeBlockwiseI6__halfLi64ELi2ELi0ELi1EEvPfPT_S1_PhS1_ii:
.text._Z18kQuantizeBlockwiseI6__halfLi64ELi2ELi0ELi1EEvPfPT_S1_PhS1_ii:
        /* <DEDUP_REMOVED lines=21> */
.L_x_1299:
        /* <DEDUP_REMOVED lines=52> */
.L_x_1287:
        /* <DEDUP_REMOVED lines=27> */
.L_x_1288:
        /* <DEDUP_REMOVED lines=23> */
.L_x_1291:
[----:B------:R-:W-:-:S13]  /*07b0*/  FSETP.GT.FTZ.AND P1, PT, |R9|, 0.4166666865348815918, PT ;  /* 0x3ed555560900780b */ /* 0x000fda0003f34200 */
[C---:B------:R-:W-:Y:S02]  /*07c0*/  @P1 VIADD R9, R16.reuse, 0x5 ;  /* 0x0000000510091836 */ /* 0x040fe40000000000 */
[----:B------:R-:W-:-:S05]  /*07d0*/  @!P1 VIADD R16, R16, 0x4 ;  /* 0x0000000410109836 */ /* 0x000fca0000000000 */
[----:B------:R-:W-:Y:S01]  /*07e0*/  @!P1 PRMT R9, R16, 0x7610, R9 ;  /* 0x0000761010099816 */ /* 0x000fe20000000009 */
[----:B------:R-:W-:Y:S06]  /*07f0*/  BRA `(.L_x_1292) ;  /* 0x0000000000287947 */ /* 0x000fec0003800000 */
.L_x_1290:
[----:B------:R-:W-:-:S13]  /*0800*/  FSETP.GT.FTZ.AND P1, PT, |R9|, 0.0859375, PT ;  /* 0x3db000000900780b */ /* 0x000fda0003f34200 */
[----:B------:R-:W-:Y:S05]  /*0810*/  @!P1 BRA `(.L_x_1293) ;  /* 0x0000000000149947 */ /* 0x000fea0003800000 */
[----:B------:R-:W-:-:S13]  /*0820*/  FSETP.GT.FTZ.AND P1, PT, |R9|, 0.20833332836627960205, PT ;  /* 0x3e5555550900780b */ /* 0x000fda0003f34200 */
[C---:B------:R-:W-:Y:S02]  /*0830*/  @P1 VIADD R9, R16.reuse, 0x7 ;  /* 0x0000000710091836 */ /* 0x040fe40000000000 */
[----:B------:R-:W-:-:S05]  /*0840*/  @!P1 VIADD R16, R16, 0x6 ;  /* 0x0000000610109836 */ /* 0x000fca0000000000 */
[----:B------:R-:W-:Y:S01]  /*0850*/  @!P1 PRMT R9, R16, 0x7610, R9 ;  /* 0x0000761010099816 */ /* 0x000fe20000000009 */
[----:B------:R-:W-:Y:S06]  /*0860*/  BRA `(.L_x_1292) ;  /* 0x00000000000c7947 */ /* 0x000fec0003800000 */
.L_x_1293:
[----:B------:R-:W-:-:S13]  /*0870*/  FSETP.GT.FTZ.AND P1, PT, |R9|, 0.0026041700039058923721, PT ;  /* 0x3b2aaab90900780b */ /* 0x000fda0003f34200 */
[----:B------:R-:W-:-:S05]  /*0880*/  @P1 VIADD R9, R16, 0x1 ;  /* 0x0000000110091836 */ /* 0x000fca0000000000 */
[----:B------:R-:W-:-:S07]  /*0890*/  @!P1 PRMT R9, R16, 0x7610, R9 ;  /* 0x0000761010099816 */ /* 0x000fce0000000009 */
.L_x_1292:
[----:B------:R-:W-:Y:S05]  /*08a0*/  BSYNC.RECONVERGENT B0 ;  /* 0x0000000000007941 */ /* 0x000fea0003800200 */
.L_x_1289:
        /* <DEDUP_REMOVED lines=13> */
.L_x_1296:
[----:B------:R-:W-:-:S13]  /*0980*/  FSETP.GT.FTZ.AND P1, PT, |R10|, 0.4166666865348815918, PT ;  /* 0x3ed555560a00780b */ /* 0x000fda0003f34200 */
[C---:B------:R-:W-:Y:S02]  /*0990*/  @P1 VIADD R10, R11.reuse, 0x5 ;  /* 0x000000050b0a1836 */ /* 0x040fe40000000000 */
[----:B------:R-:W-:-:S05]  /*09a0*/  @!P1 VIADD R11, R11, 0x4 ;  /* 0x000000040b0b9836 */ /* 0x000fca0000000000 */
[----:B------:R-:W-:Y:S01]  /*09b0*/  @!P1 PRMT R10, R11, 0x7610, R10 ;  /* 0x000076100b0a9816 */ /* 0x000fe2000000000a */
[----:B------:R-:W-:Y:S06]  /*09c0*/  BRA `(.L_x_1297) ;  /* 0x0000000000287947 */ /* 0x000fec0003800000 */
.L_x_1295:
[----:B------:R-:W-:-:S13]  /*09d0*/  FSETP.GT.FTZ.AND P1, PT, |R10|, 0.0859375, PT ;  /* 0x3db000000a00780b */ /* 0x000fda0003f34200 */
[----:B------:R-:W-:Y:S05]  /*09e0*/  @!P1 BRA `(.L_x_1298) ;  /* 0x0000000000149947 */ /* 0x000fea0003800000 */
[----:B------:R-:W-:-:S13]  /*09f0*/  FSETP.GT.FTZ.AND P1, PT, |R10|, 0.20833332836627960205, PT ;  /* 0x3e5555550a00780b */ /* 0x000fda0003f34200 */
[C---:B------:R-:W-:Y:S02]  /*0a00*/  @P1 VIADD R10, R11.reuse, 0x7 ;  /* 0x000000070b0a1836 */ /* 0x040fe40000000000 */
[----:B------:R-:W-:-:S05]  /*0a10*/  @!P1 VIADD R11, R11, 0x6 ;  /* 0x000000060b0b9836 */ /* 0x000fca0000000000 */
[----:B------:R-:W-:Y:S01]  /*0a20*/  @!P1 PRMT R10, R11, 0x7610, R10 ;  /* 0x000076100b0a9816 */ /* 0x000fe2000000000a */
[----:B------:R-:W-:Y:S06]  /*0a30*/  BRA `(.L_x_1297) ;  /* 0x00000000000c7947 */ /* 0x000fec0003800000 */
.L_x_1298:
[----:B------:R-:W-:-:S13]  /*0a40*/  FSETP.GT.FTZ.AND P1, PT, |R10|, 0.0026041700039058923721, PT ;  /* 0x3b2aaab90a00780b */ /* 0x000fda0003f34200 */
[----:B------:R-:W-:-:S05]  /*0a50*/  @P1 VIADD R10, R11, 0x1 ;  /* 0x000000010b0a1836 */ /* 0x000fca0000000000 */
[----:B------:R-:W-:-:S07]  /*0a60*/  @!P1 PRMT R10, R11, 0x7610, R10 ;  /* 0x000076100b0a9816 */ /* 0x000fce000000000a */
.L_x_1297:
[----:B------:R-:W-:Y:S05]  /*0a70*/  BSYNC.RECONVERGENT B0 ;  /* 0x0000000000007941 */ /* 0x000fea0003800200 */
.L_x_1294:
        /* <DEDUP_REMOVED lines=26> */
.L_x_1300:
        /* <DEDUP_REMOVED lines=14> */
.L_x_2031:


//--------------------- .text._Z18kQuantizeBlockwiseI6__halfLi128ELi2ELi0ELi1EEvPfPT_S1_PhS1_ii --------------------------
	.section	.text._Z18kQuantizeBlockwiseI6__halfLi128ELi2ELi0ELi1EEvPfPT_S1_PhS1_ii,"ax",@progbits
	.align	128
        .global         _Z18kQuantizeBlockwiseI6__halfLi128ELi2ELi0ELi1EEvPfPT_S1_PhS1_ii
        .type           _Z18kQuantizeBlockwiseI6__halfLi128ELi2ELi0ELi1EEvPfPT_S1_PhS1_ii,@function
        .size           _Z18kQuantizeBlockwiseI6__halfLi128ELi2ELi0ELi1EEvPfPT_S1_PhS1_ii,(.L_x_2032 - _Z18kQuantizeBlockwiseI6__halfLi128ELi2ELi0ELi1EEvPfPT_S1_PhS1_ii)
        .other          _Z18kQuantizeBlockwiseI6__halfLi128ELi2ELi0ELi1EEvPfPT_S1_PhS1_ii,@"STO_CUDA_ENTRY STV_DEFAULT"
_Z18kQuantizeBlockwiseI6__halfLi128ELi2ELi0ELi1EEvPfPT_S1_PhS1_ii:
.text._Z18kQuantizeBlockwiseI6__halfLi128ELi2ELi0ELi1EEvPfPT_S1_PhS1_ii:
        /* <DEDUP_REMOVED lines=29> */
.L_x_1315:
        /* <DEDUP_REMOVED lines=64> */
.L_x_1302:
        /* <DEDUP_REMOVED lines=38> */
.L_x_1304:
        /* <DEDUP_REMOVED lines=8> */
.L_x_1303:
[----:B------:R-:W-:Y:S05]  /*08b0*/  BSYNC.RECONVERGENT B0 ;  /* 0x0000000000007941 */ /* 0x000fea0003800200 */
.L_x_1301:
        /* <DEDUP_REMOVED lines=15> */
.L_x_1307:
[----:B------:R-:W-:-:S13]  /*09b0*/  FSETP.GT.FTZ.AND P1, PT, |R17|, 0.4166666865348815918, PT ;  /* 0x3ed555561100780b */ /* 0x000fda0003f34200 */
[C---:B------:R-:W-:Y:S02]  /*09c0*/  @P1 VIADD R2, R16.reuse, 0x5 ;  /* 0x0000000510021836 */ /* 0x040fe40000000000 */
[----:B------:R-:W-:-:S05]  /*09d0*/  @!P1 VIADD R16, R16, 0x4 ;  /* 0x0000000410109836 */ /* 0x000fca0000000000 */
[----:B------:R-:W-:Y:S01]  /*09e0*/  @!P1 PRMT R2, R16, 0x7610, R2 ;  /* 0x0000761010029816 */ /* 0x000fe20000000002 */
[----:B------:R-:W-:Y:S06]  /*09f0*/  BRA `(.L_x_1308) ;  /* 0x0000000000287947 */ /* 0x000fec0003800000 */
.L_x_1306:
[----:B------:R-:W-:-:S13]  /*0a00*/  FSETP.GT.FTZ.AND P1, PT, |R17|, 0.0859375, PT ;  /* 0x3db000001100780b */ /* 0x000fda0003f34200 */
[----:B------:R-:W-:Y:S05]  /*0a10*/  @!P1 BRA `(.L_x_1309) ;  /* 0x0000000000149947 */ /* 0x000fea0003800000 */
[----:B------:R-:W-:-:S13]  /*0a20*/  FSETP.GT.FTZ.AND P1, PT, |R17|, 0.20833332836627960205, PT ;  /* 0x3e5555551100780b */ /* 0x000fda0003f34200 */
[C---:B------:R-:W-:Y:S02]  /*0a30*/  @P1 VIADD R2, R16.reuse, 0x7 ;  /* 0x0000000710021836 */ /* 0x040fe40000000000 */
[----:B------:R-:W-:-:S05]  /*0a40*/  @!P1 VIADD R16, R16, 0x6 ;  /* 0x0000000610109836 */ /* 0x000fca0000000000 */
[----:B------:R-:W-:Y:S01]  /*0a50*/  @!P1 PRMT R2, R16, 0x7610, R2 ;  /* 0x0000761010029816 */ /* 0x000fe20000000002 */
[----:B------:R-:W-:Y:S06]  /*0a60*/  BRA `(.L_x_1308) ;  /* 0x00000000000c7947 */ /* 0x000fec0003800000 */
.L_x_1309:
[----:B------:R-:W-:-:S13]  /*0a70*/  FSETP.GT.FTZ.AND P1, PT, |R17|, 0.0026041700039058923721, PT ;  /* 0x3b2aaab91100780b */ /* 0x000fda0003f34200 */
[----:B------:R-:W-:-:S05]  /*0a80*/  @P1 VIADD R2, R16, 0x1 ;  /* 0x0000000110021836 */ /* 0x000fca0000000000 */
[----:B------:R-:W-:-:S07]  /*0a90*/  @!P1 PRMT R2, R16, 0x7610, R2 ;  /* 0x0000761010029816 */ /* 0x000fce0000000002 */
.L_x_1308:
[----:B------:R-:W-:Y:S05]  /*0aa0*/  BSYNC.RECONVERGENT B0 ;  /* 0x0000000000007941 */ /* 0x000fea0003800200 */
.L_x_1305:
        /* <DEDUP_REMOVED lines=13> */
.L_x_1312:
[----:B------:R-:W-:-:S13]  /*0b80*/  FSETP.GT.FTZ.AND P1, PT, |R3|, 0.4166666865348815918, PT ;  /* 0x3ed555560300780b */ /* 0x000fda0003f34200 */
[C---:B------:R-:W-:Y:S02]  /*0b90*/  @P1 VIADD R3, R16.reuse, 0x5 ;  /* 0x0000000510031836 */ /* 0x040fe40000000000 */
[----:B------:R-:W-:-:S05]  /*0ba0*/  @!P1 VIADD R16, R16, 0x4 ;  /* 0x0000000410109836 */ /* 0x000fca0000000000 */
[----:B------:R-:W-:Y:S01]  /*0bb0*/  @!P1 PRMT R3, R16, 0x7610, R3 ;  /* 0x0000761010039816 */ /* 0x000fe20000000003 */
[----:B------:R-:W-:Y:S06]  /*0bc0*/  BRA `(.L_x_1313) ;  /* 0x0000000000287947 */ /* 0x000fec0003800000 */
.L_x_1311:
[----:B------:R-:W-:-:S13]  /*0bd0*/  FSETP.GT.FTZ.AND P1, PT, |R3|, 0.0859375, PT ;  /* 0x3db000000300780b */ /* 0x000fda0003f34200 */
[----:B------:R-:W-:Y:S05]  /*0be0*/  @!P1 BRA `(.L_x_1314) ;  /* 0x0000000000149947 */ /* 0x000fea0003800000 */
[----:B------:R-:W-:-:S13]  /*0bf0*/  FSETP.GT.FTZ.AND P1, PT, |R3|, 0.20833332836627960205, PT ;  /* 0x3e5555550300780b */ /* 0x000fda0003f34200 */
[C---:B------:R-:W-:Y:S02]  /*0c00*/  @P1 VIADD R3, R16.reuse, 0x7 ;  /* 0x0000000710031836 */ /* 0x040fe40000000000 */
[----:B------:R-:W-:-:S05]  /*0c10*/  @!P1 VIADD R16, R16, 0x6 ;  /* 0x0000000610109836 */ /* 0x000fca0000000000 */
[----:B------:R-:W-:Y:S01]  /*0c20*/  @!P1 PRMT R3, R16, 0x7610, R3 ;  /* 0x0000761010039816 */ /* 0x000fe20000000003 */
[----:B------:R-:W-:Y:S06]  /*0c30*/  BRA `(.L_x_1313) ;  /* 0x00000000000c7947 */ /* 0x000fec0003800000 */
.L_x_1314:
[----:B------:R-:W-:-:S13]  /*0c40*/  FSETP.GT.FTZ.AND P1, PT, |R3|, 0.0026041700039058923721, PT ;  /* 0x3b2aaab90300780b */ /* 0x000fda0003f34200 */
[----:B------:R-:W-:-:S05]  /*0c50*/  @P1 VIADD R3, R16, 0x1 ;  /* 0x0000000110031836 */ /* 0x000fca0000000000 */
[----:B------:R-:W-:-:S07]  /*0c60*/  @!P1 PRMT R3, R16, 0x7610, R3 ;  /* 0x0000761010039816 */ /* 0x000fce0000000003 */
.L_x_1313:
[----:B------:R-:W-:Y:S05]  /*0c70*/  BSYNC.RECONVERGENT B0 ;  /* 0x0000000000007941 */ /* 0x000fea0003800200 */
.L_x_1310:
        /* <DEDUP_REMOVED lines=26> */
.L_x_1316:
        /* <DEDUP_REMOVED lines=14> */
.L_x_2032:


//--------------------- .text._Z18kQuantizeBlockwiseI6__halfLi256ELi2ELi0ELi1EEvPfPT_S1_PhS1_ii --------------------------
	.section	.text._Z18kQuantizeBlockwiseI6__halfLi256ELi2ELi0ELi1EEvPfPT_S1_PhS1_ii,"ax",@progbits
	.align	128
        .global         _Z18kQuantizeBlockwiseI6__halfLi256ELi2ELi0ELi1EEvPfPT_S1_PhS1_ii
        .type           _Z18kQuantizeBlockwiseI6__halfLi256ELi2ELi0ELi1EEvPfPT_S1_PhS1_ii,@function
        .size           _Z18kQuantizeBlockwiseI6__halfLi256ELi2ELi0ELi1EEvPfPT_S1_PhS1_ii,(.L_x_2033 - _Z18kQuantizeBlockwiseI6__halfLi256ELi2ELi0ELi1EEvPfPT_S1_PhS1_ii)
        .other          _Z18kQuantizeBlockwiseI6__halfLi256ELi2ELi0ELi1EEvPfPT_S1_PhS1_ii,@"STO_CUDA_ENTRY STV_DEFAULT"
_Z18kQuantizeBlockwiseI6__halfLi256ELi2ELi0ELi1EEvPfPT_S1_PhS1_ii:
.text._Z18kQuantizeBlockwiseI6__halfLi256ELi2ELi0ELi1EEvPfPT_S1_PhS1_ii:
        /* <DEDUP_REMOVED lines=29> */
.L_x_1331:
        /* <DEDUP_REMOVED lines=68> */
.L_x_1318:
        /* <DEDUP_REMOVED lines=45> */
.L_x_1320:
        /* <DEDUP_REMOVED lines=8> */
.L_x_1319:
[----:B------:R-:W-:Y:S05]  /*0960*/  BSYNC.RECONVERGENT B0 ;  /* 0x0000000000007941 */ /* 0x000fea0003800200 */
.L_x_1317:
        /* <DEDUP_REMOVED lines=15> */
.L_x_1323:
[----:B------:R-:W-:-:S13]  /*0a60*/  FSETP.GT.FTZ.AND P1, PT, |R16|, 0.4166666865348815918, PT ;  /* 0x3ed555561000780b */ /* 0x000fda0003f34200 */
[C---:B0-----:R-:W-:Y:S02]  /*0a70*/  @P1 VIADD R2, R18.reuse, 0x5 ;  /* 0x0000000512021836 */ /* 0x041fe40000000000 */
[----:B------:R-:W-:-:S05]  /*0a80*/  @!P1 VIADD R18, R18, 0x4 ;  /* 0x0000000412129836 */ /* 0x000fca0000000000 */
[----:B------:R-:W-:Y:S01]  /*0a90*/  @!P1 PRMT R2, R18, 0x7610, R2 ;  /* 0x0000761012029816 */ /* 0x000fe20000000002 */
[----:B------:R-:W-:Y:S06]  /*0aa0*/  BRA `(.L_x_1324) ;  /* 0x0000000000287947 */ /* 0x000fec0003800000 */
.L_x_1322:
[----:B------:R-:W-:-:S13]  /*0ab0*/  FSETP.GT.FTZ.AND P1, PT, |R16|, 0.0859375, PT ;  /* 0x3db000001000780b */ /* 0x000fda0003f34200 */
[----:B------:R-:W-:Y:S05]  /*0ac0*/  @!P1 BRA `(.L_x_1325) ;  /* 0x0000000000149947 */ /* 0x000fea0003800000 */
[----:B------:R-:W-:-:S13]  /*0ad0*/  FSETP.GT.FTZ.AND P1, PT, |R16|, 0.20833332836627960205, PT ;  /* 0x3e5555551000780b */ /* 0x000fda0003f34200 */
[C---:B0-----:R-:W-:Y:S02]  /*0ae0*/  @P1 VIADD R2, R18.reuse, 0x7 ;  /* 0x0000000712021836 */ /* 0x041fe40000000000 */
[----:B------:R-:W-:-:S05]  /*0af0*/  @!P1 VIADD R18, R18, 0x6 ;  /* 0x0000000612129836 */ /* 0x000fca0000000000 */
[----:B------:R-:W-:Y:S01]  /*0b00*/  @!P1 PRMT R2, R18, 0x7610, R2 ;  /* 0x0000761012029816 */ /* 0x000fe20000000002 */
[----:B------:R-:W-:Y:S06]  /*0b10*/  BRA `(.L_x_1324) ;  /* 0x00000000000c7947 */ /* 0x000fec0003800000 */
.L_x_1325:
[----:B------:R-:W-:-:S13]  /*0b20*/  FSETP.GT.FTZ.AND P1, PT, |R16|, 0.0026041700039058923721, PT ;  /* 0x3b2aaab91000780b */ /* 0x000fda0003f34200 */
[----:B0-----:R-:W-:-:S05]  /*0b30*/  @P1 VIADD R2, R18, 0x1 ;  /* 0x0000000112021836 */ /* 0x001fca0000000000 */
[----:B------:R-:W-:-:S07]  /*0b40*/  @!P1 PRMT R2, R18, 0x7610, R2 ;  /* 0x0000761012029816 */ /* 0x000fce0000000002 */
.L_x_1324:
[----:B------:R-:W-:Y:S05]  /*0b50*/  BSYNC.RECONVERGENT B0 ;  /* 0x0000000000007941 */ /* 0x000fea0003800200 */
.L_x_1321:
        /* <DEDUP_REMOVED lines=13> */
.L_x_1328:
[----:B------:R-:W-:-:S13]  /*0c30*/  FSETP.GT.FTZ.AND P1, PT, |R3|, 0.4166666865348815918, PT ;  /* 0x3ed555560300780b */ /* 0x000fda0003f34200 */
[C---:B------:R-:W-:Y:S02]  /*0c40*/  @P1 VIADD R3, R16.reuse, 0x5 ;  /* 0x0000000510031836 */ /* 0x040fe40000000000 */
[----:B------:R-:W-:-:S05]  /*0c50*/  @!P1 VIADD R16, R16, 0x4 ;  /* 0x0000000410109836 */ /* 0x000fca0000000000 */
[----:B------:R-:W-:Y:S01]  /*0c60*/  @!P1 PRMT R3, R16, 0x7610, R3 ;  /* 0x0000761010039816 */ /* 0x000fe20000000003 */
[----:B------:R-:W-:Y:S06]  /*0c70*/  BRA `(.L_x_1329) ;  /* 0x0000000000287947 */ /* 0x000fec0003800000 */
.L_x_1327:
[----:B------:R-:W-:-:S13]  /*0c80*/  FSETP.GT.FTZ.AND P1, PT, |R3|, 0.0859375, PT ;  /* 0x3db000000300780b */ /* 0x000fda0003f34200 */
[----:B------:R-:W-:Y:S05]  /*0c90*/  @!P1 BRA `(.L_x_1330) ;  /* 0x0000000000149947 */ /* 0x000fea0003800000 */
[----:B------:R-:W-:-:S13]  /*0ca0*/  FSETP.GT.FTZ.AND P1, PT, |R3|, 0.20833332836627960205, PT ;  /* 0x3e5555550300780b */ /* 0x000fda0003f34200 */
[C---:B------:R-:W-:Y:S02]  /*0cb0*/  @P1 VIADD R3, R16.reuse, 0x7 ;  /* 0x0000000710031836 */ /* 0x040fe40000000000 */
[----:B------:R-:W-:-:S05]  /*0cc0*/  @!P1 VIADD R16, R16, 0x6 ;  /* 0x0000000610109836 */ /* 0x000fca0000000000 */
[----:B------:R-:W-:Y:S01]  /*0cd0*/  @!P1 PRMT R3, R16, 0x7610, R3 ;  /* 0x0000761010039816 */ /* 0x000fe20000000003 */
[----:B------:R-:W-:Y:S06]  /*0ce0*/  BRA `(.L_x_1329) ;  /* 0x00000000000c7947 */ /* 0x000fec0003800000 */
.L_x_1330:
[----:B------:R-:W-:-:S13]  /*0cf0*/  FSETP.GT.FTZ.AND P1, PT, |R3|, 0.0026041700039058923721, PT ;  /* 0x3b2aaab90300780b */ /* 0x000fda0003f34200 */
[----:B------:R-:W-:-:S05]  /*0d00*/  @P1 VIADD R3, R16, 0x1 ;  /* 0x0000000110031836 */ /* 0x000fca0000000000 */
[----:B------:R-:W-:-:S07]  /*0d10*/  @!P1 PRMT R3, R16, 0x7610, R3 ;  /* 0x0000761010039816 */ /* 0x000fce0000000003 */
.L_x_1329:
[----:B------:R-:W-:Y:S05]  /*0d20*/  BSYNC.RECONVERGENT B0 ;  /* 0x0000000000007941 */ /* 0x000fea0003800200 */
.L_x_1326:
        /* <DEDUP_REMOVED lines=26> */
.L_x_1332:
        /* <DEDUP_REMOVED lines=11> */
.L_x_2033:


//--------------------- .text._Z18kQuantizeBlockwiseI6__halfLi512ELi2ELi0ELi1EEvPfPT_S1_PhS1_ii --------------------------
	.section	.text._Z18kQuantizeBlockwiseI6__halfLi512ELi2ELi0ELi1EEvPfPT_S1_PhS1_ii,"ax",@progbits
	.align	128
        .global         _Z18kQuantizeBlockwiseI6__halfLi512ELi2ELi0ELi1EEvPfPT_S1_PhS1_ii
        .type           _Z18kQuantizeBlockwiseI6__halfLi512ELi2ELi0ELi1EEvPfPT_S1_PhS1_ii,@function
        .size           _Z18kQuantizeBlockwiseI6__halfLi512ELi2ELi0ELi1EEvPfPT_S1_PhS1_ii,(.L_x_2034 - _Z18kQuantizeBlockwiseI6__halfLi512ELi2ELi0ELi1EEvPfPT_S1_PhS1_ii)
        .other          _Z18kQuantizeBlockwiseI6__halfLi512ELi2ELi0ELi1EEvPfPT_S1_PhS1_ii,@"STO_CUDA_ENTRY STV_DEFAULT"
_Z18kQuantizeBlockwiseI6__halfLi512ELi2ELi0ELi1EEvPfPT_S1_PhS1_ii:
.text._Z18kQuantizeBlockwiseI6__halfLi512ELi2ELi0ELi1EEvPfPT_S1_PhS1_ii:
        /* <DEDUP_REMOVED lines=29> */
.L_x_1347:
        /* <DEDUP_REMOVED lines=77> */
.L_x_1334:
        /* <DEDUP_REMOVED lines=59> */
.L_x_1336:
        /* <DEDUP_REMOVED lines=8> */
.L_x_1335:
[----:B------:R-:W-:Y:S05]  /*0ad0*/  BSYNC.RECONVERGENT B0 ;  /* 0x0000000000007941 */ /* 0x000fea0003800200 */
.L_x_1333:
        /* <DEDUP_REMOVED lines=15> */
.L_x_1339:
[----:B------:R-:W-:-:S13]  /*0bd0*/  FSETP.GT.FTZ.AND P1, PT, |R20|, 0.4166666865348815918, PT ;  /* 0x3ed555561400780b */ /* 0x000fda0003f34200 */
[C---:B0-----:R-:W-:Y:S02]  /*0be0*/  @P1 VIADD R8, R10.reuse, 0x5 ;  /* 0x000000050a081836 */ /* 0x041fe40000000000 */
[----:B------:R-:W-:-:S05]  /*0bf0*/  @!P1 VIADD R10, R10, 0x4 ;  /* 0x000000040a0a9836 */ /* 0x000fca0000000000 */
[----:B------:R-:W-:Y:S01]  /*0c00*/  @!P1 PRMT R8, R10, 0x7610, R8 ;  /* 0x000076100a089816 */ /* 0x000fe20000000008 */
[----:B------:R-:W-:Y:S06]  /*0c10*/  BRA `(.L_x_1340) ;  /* 0x0000000000287947 */ /* 0x000fec0003800000 */
.L_x_1338:
[----:B------:R-:W-:-:S13]  /*0c20*/  FSETP.GT.FTZ.AND P1, PT, |R20|, 0.0859375, PT ;  /* 0x3db000001400780b */ /* 0x000fda0003f34200 */
[----:B------:R-:W-:Y:S05]  /*0c30*/  @!P1 BRA `(.L_x_1341) ;  /* 0x0000000000149947 */ /* 0x000fea0003800000 */
[----:B------:R-:W-:-:S13]  /*0c40*/  FSETP.GT.FTZ.AND P1, PT, |R20|, 0.20833332836627960205, PT ;  /* 0x3e5555551400780b */ /* 0x000fda0003f34200 */
[C---:B0-----:R-:W-:Y:S02]  /*0c50*/  @P1 VIADD R8, R10.reuse, 0x7 ;  /* 0x000000070a081836 */ /* 0x041fe40000000000 */
[----:B------:R-:W-:-:S05]  /*0c60*/  @!P1 VIADD R10, R10, 0x6 ;  /* 0x000000060a0a9836 */ /* 0x000fca0000000000 */
[----:B------:R-:W-:Y:S01]  /*0c70*/  @!P1 PRMT R8, R10, 0x7610, R8 ;  /* 0x000076100a089816 */ /* 0x000fe20000000008 */
[----:B------:R-:W-:Y:S06]  /*0c80*/  BRA `(.L_x_1340) ;  /* 0x00000000000c7947 */ /* 0x000fec0003800000 */
.L_x_1341:
[----:B------:R-:W-:-:S13]  /*0c90*/  FSETP.GT.FTZ.AND P1, PT, |R20|, 0.0026041700039058923721, PT ;  /* 0x3b2aaab91400780b */ /* 0x000fda0003f34200 */
[----:B0-----:R-:W-:-:S05]  /*0ca0*/  @P1 VIADD R8, R10, 0x1 ;  /* 0x000000010a081836 */ /* 0x001fca0000000000 */
[----:B------:R-:W-:-:S07]  /*0cb0*/  @!P1 PRMT R8, R10, 0x7610, R8 ;  /* 0x000076100a089816 */ /* 0x000fce0000000008 */
.L_x_1340:
[----:B------:R-:W-:Y:S05]  /*0cc0*/  BSYNC.RECONVERGENT B0 ;  /* 0x0000000000007941 */ /* 0x000fea0003800200 */
.L_x_1337:
        /* <DEDUP_REMOVED lines=13> */
.L_x_1344:
[----:B------:R-:W-:-:S13]  /*0da0*/  FSETP.GT.FTZ.AND P1, PT, |R9|, 0.4166666865348815918, PT ;  /* 0x3ed555560900780b */ /* 0x000fda0003f34200 */
[C---:B------:R-:W-:Y:S02]  /*0db0*/  @P1 VIADD R9, R10.reuse, 0x5 ;  /* 0x000000050a091836 */ /* 0x040fe40000000000 */
[----:B------:R-:W-:-:S05]  /*0dc0*/  @!P1 VIADD R10, R10, 0x4 ;  /* 0x000000040a0a9836 */ /* 0x000fca0000000000 */
[----:B------:R-:W-:Y:S01]  /*0dd0*/  @!P1 PRMT R9, R10, 0x7610, R9 ;  /* 0x000076100a099816 */ /* 0x000fe20000000009 */
[----:B------:R-:W-:Y:S06]  /*0de0*/  BRA `(.L_x_1345) ;  /* 0x0000000000287947 */ /* 0x000fec0003800000 */
.L_x_1343:
[----:B------:R-:W-:-:S13]  /*0df0*/  FSETP.GT.FTZ.AND P1, PT, |R9|, 0.0859375, PT ;  /* 0x3db000000900780b */ /* 0x000fda0003f34200 */
[----:B------:R-:W-:Y:S05]  /*0e00*/  @!P1 BRA `(.L_x_1346) ;  /* 0x0000000000149947 */ /* 0x000fea0003800000 */
[----:B------:R-:W-:-:S13]  /*0e10*/  FSETP.GT.FTZ.AND P1, PT, |R9|, 0.20833332836627960205, PT ;  /* 0x3e5555550900780b */ /* 0x000fda0003f34200 */
[C---:B------:R-:W-:Y:S02]  /*0e20*/  @P1 VIADD R9, R10.reuse, 0x7 ;  /* 0x000000070a091836 */ /* 0x040fe40000000000 */
[----:B------:R-:W-:-:S05]  /*0e30*/  @!P1 VIADD R10, R10, 0x6 ;  /* 0x000000060a0a9836 */ /* 0x000fca0000000000 */
[----:B------:R-:W-:Y:S01]  /*0e40*/  @!P1 PRMT R9, R10, 0x7610, R9 ;  /* 0x000076100a099816 */ /* 0x000fe20000000009 */
[----:B------:R-:W-:Y:S06]  /*0e50*/  BRA `(.L_x_1345) ;  /* 0x00000000000c7947 */ /* 0x000fec0003800000 */
.L_x_1346:
[----:B------:R-:W-:-:S13]  /*0e60*/  FSETP.GT.FTZ.AND P1, PT, |R9|, 0.0026041700039058923721, PT ;  /* 0x3b2aaab90900780b */ /* 0x000fda0003f34200 */
[----:B------:R-:W-:-:S05]  /*0e70*/  @P1 VIADD R9, R10, 0x1 ;  /* 0x000000010a091836 */ /* 0x000fca0000000000 */
[----:B------:R-:W-:-:S07]  /*0e80*/  @!P1 PRMT R9, R10, 0x7610, R9 ;  /* 0x000076100a099816 */ /* 0x000fce0000000009 */
.L_x_1345:
[----:B------:R-:W-:Y:S05]  /*0e90*/  BSYNC.RECONVERGENT B0 ;  /* 0x0000000000007941 */ /* 0x000fea0003800200 */
.L_x_1342:
        /* <DEDUP_REMOVED lines=26> */
.L_x_1348:
        /* <DEDUP_REMOVED lines=12> */
.L_x_2034:


//--------------------- .text._Z18kQuantizeBlockwiseI6__halfLi1024ELi4ELi0ELi1EEvPfPT_S1_PhS1_ii --------------------------
	.section	.text._Z18kQuantizeBlockwiseI6__halfLi1024ELi4ELi0ELi1EEvPfPT_S1_PhS1_ii,"ax",@progbits
	.align	128
        .global         _Z18kQuantizeBlockwiseI6__halfLi1024ELi4ELi0ELi1EEvPfPT_S1_PhS1_ii
        .type           _Z18kQuantizeBlockwiseI6__halfLi1024ELi4ELi0ELi1EEvPfPT_S1_PhS1_ii,@function
        .size           _Z18kQuantizeBlockwiseI6__halfLi1024ELi4ELi0ELi1EEvPfPT_S1_PhS1_ii,(.L_x_2035 - _Z18kQuantizeBlockwiseI6__halfLi1024ELi4ELi0ELi1EEvPfPT_S1_PhS1_ii)
        .other          _Z18kQuantizeBlockwiseI6__halfLi1024ELi4ELi0ELi1EEvPfPT_S1_PhS1_ii,@"STO_CUDA_ENTRY STV_DEFAULT"
_Z18kQuantizeBlockwiseI6__halfLi1024ELi4ELi0ELi1EEvPfPT_S1_PhS1_ii:
.text._Z18kQuantizeBlockwiseI6__halfLi1024ELi4ELi0ELi1EEvPfPT_S1_PhS1_ii:
        /* <DEDUP_REMOVED lines=31> */
.L_x_1373:
        /* <DEDUP_REMOVED lines=89> */
.L_x_1350:
        /* <DEDUP_REMOVED lines=61> */
.L_x_1352:
        /* <DEDUP_REMOVED lines=8> */
.L_x_1351:
[----:B------:R-:W-:Y:S05]  /*0bd0*/  BSYNC.RECONVERGENT B0 ;  /* 0x0000000000007941 */ /* 0x000fea0003800200 */
.L_x_1349:
        /* <DEDUP_REMOVED lines=15> */
.L_x_1355:
[----:B------:R-:W-:-:S13]  /*0cd0*/  FSETP.GT.FTZ.AND P1, PT, |R17|, 0.4166666865348815918, PT ;  /* 0x3ed555561100780b */ /* 0x000fda0003f34200 */
[C---:B------:R-:W-:Y:S02]  /*0ce0*/  @P1 VIADD R9, R10.reuse, 0x5 ;  /* 0x000000050a091836 */ /* 0x040fe40000000000 */
[----:B------:R-:W-:-:S05]  /*0cf0*/  @!P1 VIADD R10, R10, 0x4 ;  /* 0x000000040a0a9836 */ /* 0x000fca0000000000 */
[----:B------:R-:W-:Y:S01]  /*0d00*/  @!P1 PRMT R9, R10, 0x7610, R9 ;  /* 0x000076100a099816 */ /* 0x000fe20000000009 */
[----:B------:R-:W-:Y:S06]  /*0d10*/  BRA `(.L_x_1356) ;  /* 0x0000000000287947 */ /* 0x000fec0003800000 */
.L_x_1354:
[----:B------:R-:W-:-:S13]  /*0d20*/  FSETP.GT.FTZ.AND P1, PT, |R17|, 0.0859375, PT ;  /* 0x3db000001100780b */ /* 0x000fda0003f34200 */
[----:B------:R-:W-:Y:S05]  /*0d30*/  @!P1 BRA `(.L_x_1357) ;  /* 0x0000000000149947 */ /* 0x000fea0003800000 */
[----:B------:R-:W-:-:S13]  /*0d40*/  FSETP.GT.FTZ.AND P1, PT, |R17|, 0.20833332836627960205, PT ;  /* 0x3e5555551100780b */ /* 0x000fda0003f34200 */
[C---:B------:R-:W-:Y:S02]  /*0d50*/  @P1 VIADD R9, R10.reuse, 0x7 ;  /* 0x000000070a091836 */ /* 0x040fe40000000000 */
[----:B------:R-:W-:-:S05]  /*0d60*/  @!P1 VIADD R10, R10, 0x6 ;  /* 0x000000060a0a9836 */ /* 0x000fca0000000000 */
[----:B------:R-:W-:Y:S01]  /*0d70*/  @!P1 PRMT R9, R10, 0x7610, R9 ;  /* 0x000076100a099816 */ /* 0x000fe20000000009 */
[----:B------:R-:W-:Y:S06]  /*0d80*/  BRA `(.L_x_1356) ;  /* 0x00000000000c7947 */ /* 0x000fec0003800000 */
.L_x_1357:
[----:B------:R-:W-:-:S13]  /*0d90*/  FSETP.GT.FTZ.AND P1, PT, |R17|, 0.0026041700039058923721, PT ;  /* 0x3b2aaab91100780b */ /* 0x000fda0003f34200 */
[----:B------:R-:W-:-:S05]  /*0da0*/  @P1 VIADD R9, R10, 0x1 ;  /* 0x000000010a091836 */ /* 0x000fca0000000000 */
[----:B------:R-:W-:-:S07]  /*0db0*/  @!P1 PRMT R9, R10, 0x7610, R9 ;  /* 0x000076100a099816 */ /* 0x000fce0000000009 */
.L_x_1356:
[----:B------:R-:W-:Y:S05]  /*0dc0*/  BSYNC.RECONVERGENT B0 ;  /* 0x0000000000007941 */ /* 0x000fea0003800200 */
.L_x_1353:
        /* <DEDUP_REMOVED lines=13> */
.L_x_1360:
[----:B------:R-:W-:-:S13]  /*0ea0*/  FSETP.GT.FTZ.AND P1, PT, |R22|, 0.4166666865348815918, PT ;  /* 0x3ed555561600780b */ /* 0x000fda0003f34200 */
[C---:B------:R-:W-:Y:S02]  /*0eb0*/  @P1 VIADD R11, R10.reuse, 0x5 ;  /* 0x000000050a0b1836 */ /* 0x040fe40000000000 */
[----:B------:R-:W-:-:S05]  /*0ec0*/  @!P1 VIADD R10, R10, 0x4 ;  /* 0x000000040a0a9836 */ /* 0x000fca0000000000 */
[----:B------:R-:W-:Y:S01]  /*0ed0*/  @!P1 PRMT R11, R10, 0x7610, R11 ;  /* 0x000076100a0b9816 */ /* 0x000fe2000000000b */
[----:B------:R-:W-:Y:S06]  /*0ee0*/  BRA `(.L_x_1361) ;  /* 0x0000000000287947 */ /* 0x000fec0003800000 */
.L_x_1359:
[----:B------:R-:W-:-:S13]  /*0ef0*/  FSETP.GT.FTZ.AND P1, PT, |R22|, 0.0859375, PT ;  /* 0x3db000001600780b */ /* 0x000fda0003f34200 */
[----:B------:R-:W-:Y:S05]  /*0f00*/  @!P1 BRA `(.L_x_1362) ;  /* 0x0000000000149947 */ /* 0x000fea0003800000 */
[----:B------:R-:W-:-:S13]  /*0f10*/  FSETP.GT.FTZ.AND P1, PT, |R22|, 0.20833332836627960205, PT ;  /* 0x3e5555551600780b */ /* 0x000fda0003f34200 */
[C---:B------:R-:W-:Y:S02]  /*0f20*/  @P1 VIADD R11, R10.reuse, 0x7 ;  /* 0x000000070a0b1836 */ /* 0x040fe40000000000 */
[----:B------:R-:W-:-:S05]  /*0f30*/  @!P1 VIADD R10, R10, 0x6 ;  /* 0x000000060a0a9836 */ /* 0x000fca0000000000 */
[----:B------:R-:W-:Y:S01]  /*0f40*/  @!P1 PRMT R11, R10, 0x7610, R11 ;  /* 0x000076100a0b9816 */ /* 0x000fe2000000000b */
[----:B------:R-:W-:Y:S06]  /*0f50*/  BRA `(.L_x_1361) ;  /* 0x00000000000c7947 */ /* 0x000fec0003800000 */
.L_x_1362:
[----:B------:R-:W-:-:S13]  /*0f60*/  FSETP.GT.FTZ.AND P1, PT, |R22|, 0.0026041700039058923721, PT ;  /* 0x3b2aaab91600780b */ /* 0x000fda0003f34200 */
[----:B------:R-:W-:-:S05]  /*0f70*/  @P1 VIADD R11, R10, 0x1 ;  /* 0x000000010a0b1836 */ /* 0x000fca0000000000 */
[----:B------:R-:W-:-:S07]  /*0f80*/  @!P1 PRMT R11, R10, 0x7610, R11 ;  /* 0x000076100a0b9816 */ /* 0x000fce000000000b */
.L_x_1361:
[----:B------:R-:W-:Y:S05]  /*0f90*/  BSYNC.RECONVERGENT B0 ;  /* 0x0000000000007941 */ /* 0x000fea0003800200 */
.L_x_1358:
        /* <DEDUP_REMOVED lines=15> */
.L_x_1365:
[----:B------:R-:W-:-:S13]  /*1090*/  FSETP.GT.FTZ.AND P1, PT, |R21|, 0.20833332836627960205, PT ;  /* 0x3e5555551500780b */ /* 0x000fda0003f34200 */
[C---:B------:R-:W-:Y:S02]  /*10a0*/  @!P1 VIADD R10, R11.reuse, 0x6 ;  /* 0x000000060b0a9836 */ /* 0x040fe40000000000 */
[----:B------:R-:W-:-:S05]  /*10b0*/  @P1 VIADD R11, R11, 0x7 ;  /* 0x000000070b0b1836 */ /* 0x000fca0000000000 */
[----:B------:R-:W-:Y:S01]  /*10c0*/  @P1 PRMT R10, R11, 0x7610, R10 ;  /* 0x000076100b0a1816 */ /* 0x000fe2000000000a */
[----:B------:R-:W-:Y:S06]  /*10d0*/  BRA `(.L_x_1366) ;  /* 0x00000000002c7947 */ /* 0x000fec0003800000 */
.L_x_1364:
[----:B------:R-:W-:-:S13]  /*10e0*/  FSETP.GT.FTZ.AND P1, PT, |R21|, 0.58333301544189453125, PT ;  /* 0x3f1555501500780b */ /* 0x000fda0003f34200 */
[----:B------:R-:W-:Y:S05]  /*10f0*/  @P1 BRA `(.L_x_1367) ;  /* 0x0000000000141947 */ /* 0x000fea0003800000 */
[----:B------:R-:W-:-:S13]  /*1100*/  FSETP.GT.FTZ.AND P1, PT, |R21|, 0.4166666865348815918, PT ;  /* 0x3ed555561500780b */ /* 0x000fda0003f34200 */
[C---:B------:R-:W-:Y:S02]  /*1110*/  @!P1 VIADD R10, R11.reuse, 0x4 ;  /* 0x000000040b0a9836 */ /* 0x040fe40000000000 */
[----:B------:R-:W-:-:S05]  /*1120*/  @P1 VIADD R11, R11, 0x5 ;  /* 0x000000050b0b1836 */ /* 0x000fca0000000000 */
[----:B------:R-:W-:Y:S01]  /*1130*/  @P1 PRMT R10, R11, 0x7610, R10 ;  /* 0x000076100b0a1816 */ /* 0x000fe2000000000a */
[----:B------:R-:W-:Y:S06]  /*1140*/  BRA `(.L_x_1366) ;  /* 0x0000000000107947 */ /* 0x000fec0003800000 */
.L_x_1367:
[----:B------:R-:W-:-:S13]  /*1150*/  FSETP.GT.FTZ.AND P1, PT, |R21|, 0.8333333134651184082, PT ;  /* 0x3f5555551500780b */ /* 0x000fda0003f34200 */
[C---:B------:R-:W-:Y:S02]  /*1160*/  @!P1 VIADD R10, R11.reuse, 0x2 ;  /* 0x000000020b0a9836 */ /* 0x040fe40000000000 */
[----:B------:R-:W-:-:S05]  /*1170*/  @P1 VIADD R11, R11, 0x3 ;  /* 0x000000030b0b1836 */ /* 0x000fca0000000000 */
[----:B------:R-:W-:-:S07]  /*1180*/  @P1 PRMT R10, R11, 0x7610, R10 ;  /* 0x000076100b0a1816 */ /* 0x000fce000000000a */
.L_x_1366:
[----:B------:R-:W-:Y:S05]  /*1190*/  BSYNC.RECONVERGENT B0 ;  /* 0x0000000000007941 */ /* 0x000fea0003800200 */
.L_x_1363:
        /* <DEDUP_REMOVED lines=13> */
.L_x_1370:
[----:B------:R-:W-:-:S13]  /*1270*/  FSETP.GT.FTZ.AND P1, PT, |R8|, 0.20833332836627960205, PT ;  /* 0x3e5555550800780b */ /* 0x000fda0003f34200 */
[C---:B------:R-:W-:Y:S02]  /*1280*/  @!P1 VIADD R8, R11.reuse, 0x6 ;  /* 0x000000060b089836 */ /* 0x040fe40000000000 */
[----:B------:R-:W-:-:S05]  /*1290*/  @P1 VIADD R11, R11, 0x7 ;  /* 0x000000070b0b1836 */ /* 0x000fca0000000000 */
[----:B------:R-:W-:Y:S01]  /*12a0*/  @P1 PRMT R8, R11, 0x7610, R8 ;  /* 0x000076100b081816 */ /* 0x000fe20000000008 */
[----:B------:R-:W-:Y:S06]  /*12b0*/  BRA `(.L_x_1371) ;  /* 0x00000000002c7947 */ /* 0x000fec0003800000 */
.L_x_1369:
[----:B------:R-:W-:-:S13]  /*12c0*/  FSETP.GT.FTZ.AND P1, PT, |R8|, 0.58333301544189453125, PT ;  /* 0x3f1555500800780b */ /* 0x000fda0003f34200 */
[----:B------:R-:W-:Y:S05]  /*12d0*/  @P1 BRA `(.L_x_1372) ;  /* 0x0000000000141947 */ /* 0x000fea0003800000 */
[----:B------:R-:W-:-:S13]  /*12e0*/  FSETP.GT.FTZ.AND P1, PT, |R8|, 0.4166666865348815918, PT ;  /* 0x3ed555560800780b */ /* 0x000fda0003f34200 */
[C---:B------:R-:W-:Y:S02]  /*12f0*/  @!P1 VIADD R8, R11.reuse, 0x4 ;  /* 0x000000040b089836 */ /* 0x040fe40000000000 */
[----:B------:R-:W-:-:S05]  /*1300*/  @P1 VIADD R11, R11, 0x5 ;  /* 0x000000050b0b1836 */ /* 0x000fca0000000000 */
[----:B------:R-:W-:Y:S01]  /*1310*/  @P1 PRMT R8, R11, 0x7610, R8 ;  /* 0x000076100b081816 */ /* 0x000fe20000000008 */
[----:B------:R-:W-:Y:S06]  /*1320*/  BRA `(.L_x_1371) ;  /* 0x0000000000107947 */ /* 0x000fec0003800000 */
.L_x_1372:
[----:B------:R-:W-:-:S13]  /*1330*/  FSETP.GT.FTZ.AND P1, PT, |R8|, 0.8333333134651184082, PT ;  /* 0x3f5555550800780b */ /* 0x000fda0003f34200 */
[C---:B------:R-:W-:Y:S02]  /*1340*/  @!P1 VIADD R8, R11.reuse, 0x2 ;  /* 0x000000020b089836 */ /* 0x040fe40000000000 */
[----:B------:R-:W-:-:S05]  /*1350*/  @P1 VIADD R11, R11, 0x3 ;  /* 0x000000030b0b1836 */ /* 0x000fca0000000000 */
[----:B------:R-:W-:-:S07]  /*1360*/  @P1 PRMT R8, R11, 0x7610, R8 ;  /* 0x000076100b081816 */ /* 0x000fce0000000008 */
.L_x_1371:
[----:B------:R-:W-:Y:S05]  /*1370*/  BSYNC.RECONVERGENT B0 ;  /* 0x0000000000007941 */ /* 0x000fea0003800200 */
.L_x_1368:
        /* <DEDUP_REMOVED lines=34> */
.L_x_1374:
        /* <DEDUP_REMOVED lines=14> */
.L_x_2035:


//--------------------- .text._Z18kQuantizeBlockwiseI6__halfLi2048ELi4ELi0ELi1EEvPfPT_S1_PhS1_ii --------------------------
	.section	.text._Z18kQuantizeBlockwiseI6__halfLi2048ELi4ELi0ELi1EEvPfPT_S1_PhS1_ii,"ax",@progbits
	.align	128
        .global         _Z18kQuantizeBlockwiseI6__halfLi2048ELi4ELi0ELi1EEvPfPT_S1_PhS1_ii
        .type           _Z18kQuantizeBlockwiseI6__halfLi2048ELi4ELi0ELi1EEvPfPT_S1_PhS1_ii,@function
        .size           _Z18kQuantizeBlockwiseI6__halfLi2048ELi4ELi0ELi1EEvPfPT_S1_PhS1_ii,(.L_x_2036 - _Z18kQuantizeBlockwiseI6__halfLi2048ELi4ELi0ELi1EEvPfPT_S1_PhS1_ii)
        .other          _Z18kQuantizeBlockwiseI6__halfLi2048ELi4ELi0ELi1EEvPfPT_S1_PhS1_ii,@"STO_CUDA_ENTRY STV_DEFAULT"
_Z18kQuantizeBlockwiseI6__halfLi2048ELi4ELi0ELi1EEvPfPT_S1_PhS1_ii:
.text._Z18kQuantizeBlockwiseI6__halfLi2048ELi4ELi0ELi1EEvPfPT_S1_PhS1_ii:
        /* <DEDUP_REMOVED lines=31> */
.L_x_1399:
        /* <DEDUP_REMOVED lines=106> */
.L_x_1376:
        /* <DEDUP_REMOVED lines=85> */
.L_x_1378:
        /* <DEDUP_REMOVED lines=8> */
.L_x_1377:
[----:B------:R-:W-:Y:S05]  /*0e60*/  BSYNC.RECONVERGENT B0 ;  /* 0x0000000000007941 */ /* 0x000fea0003800200 */
.L_x_1375:
        /* <DEDUP_REMOVED lines=15> */
.L_x_1381:
[----:B------:R-:W-:-:S13]  /*0f60*/  FSETP.GT.FTZ.AND P1, PT, |R5|, 0.4166666865348815918, PT ;  /* 0x3ed555560500780b */ /* 0x000fda0003f34200 */
[C---:B------:R-:W-:Y:S02]  /*0f70*/  @P1 VIADD R5, R9.reuse, 0x5 ;  /* 0x0000000509051836 */ /* 0x040fe40000000000 */
[----:B------:R-:W-:-:S05]  /*0f80*/  @!P1 VIADD R9, R9, 0x4 ;  /* 0x0000000409099836 */ /* 0x000fca0000000000 */
[----:B------:R-:W-:Y:S01]  /*0f90*/  @!P1 PRMT R5, R9, 0x7610, R5 ;  /* 0x0000761009059816 */ /* 0x000fe20000000005 */
[----:B------:R-:W-:Y:S06]  /*0fa0*/  BRA `(.L_x_1382) ;  /* 0x0000000000287947 */ /* 0x000fec0003800000 */
.L_x_1380:
[----:B------:R-:W-:-:S13]  /*0fb0*/  FSETP.GT.FTZ.AND P1, PT, |R5|, 0.0859375, PT ;  /* 0x3db000000500780b */ /* 0x000fda0003f34200 */
[----:B------:R-:W-:Y:S05]  /*0fc0*/  @!P1 BRA `(.L_x_1383) ;  /* 0x0000000000149947 */ /* 0x000fea0003800000 */
[----:B------:R-:W-:-:S13]  /*0fd0*/  FSETP.GT.FTZ.AND P1, PT, |R5|, 0.20833332836627960205, PT ;  /* 0x3e5555550500780b */ /* 0x000fda0003f34200 */
[C---:B------:R-:W-:Y:S02]  /*0fe0*/  @P1 VIADD R5, R9.reuse, 0x7 ;  /* 0x0000000709051836 */ /* 0x040fe40000000000 */
[----:B------:R-:W-:-:S05]  /*0ff0*/  @!P1 VIADD R9, R9, 0x6 ;  /* 0x0000000609099836 */ /* 0x000fca0000000000 */
[----:B------:R-:W-:Y:S01]  /*1000*/  @!P1 PRMT R5, R9, 0x7610, R5 ;  /* 0x0000761009059816 */ /* 0x000fe20000000005 */
[----:B------:R-:W-:Y:S06]  /*1010*/  BRA `(.L_x_1382) ;  /* 0x00000000000c7947 */ /* 0x000fec0003800000 */
.L_x_1383:
[----:B------:R-:W-:-:S13]  /*1020*/  FSETP.GT.FTZ.AND P1, PT, |R5|, 0.0026041700039058923721, PT ;  /* 0x3b2aaab90500780b */ /* 0x000fda0003f34200 */
[----:B------:R-:W-:-:S05]  /*1030*/  @P1 VIADD R5, R9, 0x1 ;  /* 0x0000000109051836 */ /* 0x000fca0000000000 */
[----:B------:R-:W-:-:S07]  /*1040*/  @!P1 PRMT R5, R9, 0x7610, R5 ;  /* 0x0000761009059816 */ /* 0x000fce0000000005 */
.L_x_1382:
[----:B------:R-:W-:Y:S05]  /*1050*/  BSYNC.RECONVERGENT B0 ;  /* 0x0000000000007941 */ /* 0x000fea0003800200 */
.L_x_1379:
        /* <DEDUP_REMOVED lines=13> */
.L_x_1386:
[----:B------:R-:W-:-:S13]  /*1130*/  FSETP.GT.FTZ.AND P1, PT, |R24|, 0.4166666865348815918, PT ;  /* 0x3ed555561800780b */ /* 0x000fda0003f34200 */
[C---:B------:R-:W-:Y:S02]  /*1140*/  @P1 VIADD R10, R9.reuse, 0x5 ;  /* 0x00000005090a1836 */ /* 0x040fe40000000000 */
[----:B------:R-:W-:-:S05]  /*1150*/  @!P1 VIADD R9, R9, 0x4 ;  /* 0x0000000409099836 */ /* 0x000fca0000000000 */
[----:B------:R-:W-:Y:S01]  /*1160*/  @!P1 PRMT R10, R9, 0x7610, R10 ;  /* 0x00007610090a9816 */ /* 0x000fe2000000000a */
[----:B------:R-:W-:Y:S06]  /*1170*/  BRA `(.L_x_1387) ;  /* 0x0000000000287947 */ /* 0x000fec0003800000 */
.L_x_1385:
[----:B------:R-:W-:-:S13]  /*1180*/  FSETP.GT.FTZ.AND P1, PT, |R24|, 0.0859375, PT ;  /* 0x3db000001800780b */ /* 0x000fda0003f34200 */
[----:B------:R-:W-:Y:S05]  /*1190*/  @!P1 BRA `(.L_x_1388) ;  /* 0x0000000000149947 */ /* 0x000fea0003800000 */
[----:B------:R-:W-:-:S13]  /*11a0*/  FSETP.GT.FTZ.AND P1, PT, |R24|, 0.20833332836627960205, PT ;  /* 0x3e5555551800780b */ /* 0x000fda0003f34200 */
[C---:B------:R-:W-:Y:S02]  /*11b0*/  @P1 VIADD R10, R9.reuse, 0x7 ;  /* 0x00000007090a1836 */ /* 0x040fe40000000000 */
[----:B------:R-:W-:-:S05]  /*11c0*/  @!P1 VIADD R9, R9, 0x6 ;  /* 0x0000000609099836 */ /* 0x000fca0000000000 */
[----:B------:R-:W-:Y:S01]  /*11d0*/  @!P1 PRMT R10, R9, 0x7610, R10 ;  /* 0x00007610090a9816 */ /* 0x000fe2000000000a */
[----:B------:R-:W-:Y:S06]  /*11e0*/  BRA `(.L_x_1387) ;  /* 0x00000000000c7947 */ /* 0x000fec0003800000 */
.L_x_1388:
[----:B------:R-:W-:-:S13]  /*11f0*/  FSETP.GT.FTZ.AND P1, PT, |R24|, 0.0026041700039058923721, PT ;  /* 0x3b2aaab91800780b */ /* 0x000fda0003f34200 */
[----:B------:R-:W-:-:S05]  /*1200*/  @P1 VIADD R10, R9, 0x1 ;  /* 0x00000001090a1836 */ /* 0x000fca0000000000 */
[----:B------:R-:W-:-:S07]  /*1210*/  @!P1 PRMT R10, R9, 0x7610, R10 ;  /* 0x00007610090a9816 */ /* 0x000fce000000000a */
.L_x_1387:
[----:B------:R-:W-:Y:S05]  /*1220*/  BSYNC.RECONVERGENT B0 ;  /* 0x0000000000007941 */ /* 0x000fea0003800200 */
.L_x_1384:
        /* <DEDUP_REMOVED lines=15> */
.L_x_1391:
[----:B------:R-:W-:-:S13]  /*1320*/  FSETP.GT.FTZ.AND P1, PT, |R22|, 0.20833332836627960205, PT ;  /* 0x3e5555551600780b */ /* 0x000fda0003f34200 */
[C---:B------:R-:W-:Y:S02]  /*1330*/  @!P1 VIADD R9, R10.reuse, 0x6 ;  /* 0x000000060a099836 */ /* 0x040fe40000000000 */
[----:B------:R-:W-:-:S05]  /*1340*/  @P1 VIADD R10, R10, 0x7 ;  /* 0x000000070a0a1836 */ /* 0x000fca0000000000 */
[----:B------:R-:W-:Y:S01]  /*1350*/  @P1 PRMT R9, R10, 0x7610, R9 ;  /* 0x000076100a091816 */ /* 0x000fe20000000009 */
[----:B------:R-:W-:Y:S06]  /*1360*/  BRA `(.L_x_1392) ;  /* 0x00000000002c7947 */ /* 0x000fec0003800000 */
.L_x_1390:
[----:B------:R-:W-:-:S13]  /*1370*/  FSETP.GT.FTZ.AND P1, PT, |R22|, 0.58333301544189453125, PT ;  /* 0x3f1555501600780b */ /* 0x000fda0003f34200 */
[----:B------:R-:W-:Y:S05]  /*1380*/  @P1 BRA `(.L_x_1393) ;  /* 0x0000000000141947 */ /* 0x000fea0003800000 */
[----:B------:R-:W-:-:S13]  /*1390*/  FSETP.GT.FTZ.AND P1, PT, |R22|, 0.4166666865348815918, PT ;  /* 0x3ed555561600780b */ /* 0x000fda0003f34200 */
[C---:B------:R-:W-:Y:S02]  /*13a0*/  @!P1 VIADD R9, R10.reuse, 0x4 ;  /* 0x000000040a099836 */ /* 0x040fe40000000000 */
[----:B------:R-:W-:-:S05]  /*13b0*/  @P1 VIADD R10, R10, 0x5 ;  /* 0x000000050a0a1836 */ /* 0x000fca0000000000 */
[----:B------:R-:W-:Y:S01]  /*13c0*/  @P1 PRMT R9, R10, 0x7610, R9 ;  /* 0x000076100a091816 */ /* 0x000fe20000000009 */
[----:B------:R-:W-:Y:S06]  /*13d0*/  BRA `(.L_x_1392) ;  /* 0x0000000000107947 */ /* 0x000fec0003800000 */
.L_x_1393:
[----:B------:R-:W-:-:S13]  /*13e0*/  FSETP.GT.FTZ.AND P1, PT, |R22|, 0.8333333134651184082, PT ;  /* 0x3f5555551600780b */ /* 0x000fda0003f34200 */
[C---:B------:R-:W-:Y:S02]  /*13f0*/  @!P1 VIADD R9, R10.reuse, 0x2 ;  /* 0x000000020a099836 */ /* 0x040fe40000000000 */
[----:B------:R-:W-:-:S05]  /*1400*/  @P1 VIADD R10, R10, 0x3 ;  /* 0x000000030a0a1836 */ /* 0x000fca0000000000 */
[----:B------:R-:W-:-:S07]  /*1410*/  @P1 PRMT R9, R10, 0x7610, R9 ;  /* 0x000076100a091816 */ /* 0x000fce0000000009 */
.L_x_1392:
[----:B------:R-:W-:Y:S05]  /*1420*/  BSYNC.RECONVERGENT B0 ;  /* 0x0000000000007941 */ /* 0x000fea0003800200 */
.L_x_1389:
        /* <DEDUP_REMOVED lines=13> */
.L_x_1396:
[----:B------:R-:W-:-:S13]  /*1500*/  FSETP.GT.FTZ.AND P1, PT, |R8|, 0.20833332836627960205, PT ;  /* 0x3e5555550800780b */ /* 0x000fda0003f34200 */
[C---:B------:R-:W-:Y:S02]  /*1510*/  @!P1 VIADD R8, R10.reuse, 0x6 ;  /* 0x000000060a089836 */ /* 0x040fe40000000000 */
[----:B------:R-:W-:-:S05]  /*1520*/  @P1 VIADD R10, R10, 0x7 ;  /* 0x000000070a0a1836 */ /* 0x000fca0000000000 */
[----:B------:R-:W-:Y:S01]  /*1530*/  @P1 PRMT R8, R10, 0x7610, R8 ;  /* 0x000076100a081816 */ /* 0x000fe20000000008 */
[----:B------:R-:W-:Y:S06]  /*1540*/  BRA `(.L_x_1397) ;  /* 0x00000000002c7947 */ /* 0x000fec0003800000 */
.L_x_1395:
[----:B------:R-:W-:-:S13]  /*1550*/  FSETP.GT.FTZ.AND P1, PT, |R8|, 0.58333301544189453125, PT ;  /* 0x3f1555500800780b */ /* 0x000fda0003f34200 */
[----:B------:R-:W-:Y:S05]  /*1560*/  @P1 BRA `(.L_x_1398) ;  /* 0x0000000000141947 */ /* 0x000fea0003800000 */
[----:B------:R-:W-:-:S13]  /*1570*/  FSETP.GT.FTZ.AND P1, PT, |R8|, 0.4166666865348815918, PT ;  /* 0x3ed555560800780b */ /* 0x000fda0003f34200 */
[C---:B------:R-:W-:Y:S02]  /*1580*/  @!P1 VIADD R8, R10.reuse, 0x4 ;  /* 0x000000040a089836 */ /* 0x040fe40000000000 */
[----:B------:R-:W-:-:S05]  /*1590*/  @P1 VIADD R10, R10, 0x5 ;  /* 0x000000050a0a1836 */ /* 0x000fca0000000000 */
[----:B------:R-:W-:Y:S01]  /*15a0*/  @P1 PRMT R8, R10, 0x7610, R8 ;  /* 0x000076100a081816 */ /* 0x000fe20000000008 */
[----:B------:R-:W-:Y:S06]  /*15b0*/  BRA `(.L_x_1397) ;  /* 0x0000000000107947 */ /* 0x000fec0003800000 */
.L_x_1398:
[----:B------:R-:W-:-:S13]  /*15c0*/  FSETP.GT.FTZ.AND P1, PT, |R8|, 0.8333333134651184082, PT ;  /* 0x3f5555550800780b */ /* 0x000fda0003f34200 */
[C---:B------:R-:W-:Y:S02]  /*15d0*/  @!P1 VIADD R8, R10.reuse, 0x2 ;  /* 0x000000020a089836 */ /* 0x040fe40000000000 */
[----:B------:R-:W-:-:S05]  /*15e0*/  @P1 VIADD R10, R10, 0x3 ;  /* 0x000000030a0a1836 */ /* 0x000fca0000000000 */
[----:B------:R-:W-:-:S07]  /*15f0*/  @P1 PRMT R8, R10, 0x7610, R8 ;  /* 0x000076100a081816 */ /* 0x000fce0000000008 */
.L_x_1397:
[----:B------:R-:W-:Y:S05]  /*1600*/  BSYNC.RECONVERGENT B0 ;  /* 0x0000000000007941 */ /* 0x000fea0003800200 */
.L_x_1394:
        /* <DEDUP_REMOVED lines=34> */
.L_x_1400:
        /* <DEDUP_REMOVED lines=13> */
.L_x_2036:


//--------------------- .text._Z18kQuantizeBlockwiseI6__halfLi4096ELi4ELi0ELi1EEvPfPT_S1_PhS1_ii --------------------------
	.section	.text._Z18kQuantizeBlockwiseI6__halfLi4096ELi4ELi0ELi1EEvPfPT_S1_PhS1_ii,"ax",@progbits
	.align	128
        .global         _Z18kQuantizeBlockwiseI6__halfLi4096ELi4ELi0ELi1EEvPfPT_S1_PhS1_ii
        .type           _Z18kQuantizeBlockwiseI6__halfLi4096ELi4ELi0ELi1EEvPfPT_S1_PhS1_ii,@function
        .size           _Z18kQuantizeBlockwiseI6__halfLi4096ELi4ELi0ELi1EEvPfPT_S1_PhS1_ii,(.L_x_2037 - _Z18kQuantizeBlockwiseI6__halfLi4096ELi4ELi0ELi1EEvPfPT_S1_PhS1_ii)
        .other          _Z18kQuantizeBlockwiseI6__halfLi4096ELi4ELi0ELi1EEvPfPT_S1_PhS1_ii,@"STO_CUDA_ENTRY STV_DEFAULT"
_Z18kQuantizeBlockwiseI6__halfLi4096ELi4ELi0ELi1EEvPfPT_S1_PhS1_ii:
.text._Z18kQuantizeBlockwiseI6__halfLi4096ELi4ELi0ELi1EEvPfPT_S1_PhS1_ii:
        /* <DEDUP_REMOVED lines=31> */
.L_x_1425:
        /* <DEDUP_REMOVED lines=142> */
.L_x_1402:
        /* <DEDUP_REMOVED lines=137> */
.L_x_1404:
        /* <DEDUP_REMOVED lines=8> */
.L_x_1403:
[----:B------:R-:W-:Y:S05]  /*13e0*/  BSYNC.RECONVERGENT B0 ;  /* 0x0000000000007941 */ /* 0x000fea0003800200 */
.L_x_1401:
        /* <DEDUP_REMOVED lines=15> */
.L_x_1407:
[----:B------:R-:W-:-:S13]  /*14e0*/  FSETP.GT.FTZ.AND P1, PT, |R5|, 0.4166666865348815918, PT ;  /* 0x3ed555560500780b */ /* 0x000fda0003f34200 */
[C---:B------:R-:W-:Y:S02]  /*14f0*/  @P1 VIADD R5, R9.reuse, 0x5 ;  /* 0x0000000509051836 */ /* 0x040fe40000000000 */
[----:B------:R-:W-:-:S05]  /*1500*/  @!P1 VIADD R9, R9, 0x4 ;  /* 0x0000000409099836 */ /* 0x000fca0000000000 */
[----:B------:R-:W-:Y:S01]  /*1510*/  @!P1 PRMT R5, R9, 0x7610, R5 ;  /* 0x0000761009059816 */ /* 0x000fe20000000005 */
[----:B------:R-:W-:Y:S06]  /*1520*/  BRA `(.L_x_1408) ;  /* 0x0000000000287947 */ /* 0x000fec0003800000 */
.L_x_1406:
[----:B------:R-:W-:-:S13]  /*1530*/  FSETP.GT.FTZ.AND P1, PT, |R5|, 0.0859375, PT ;  /* 0x3db000000500780b */ /* 0x000fda0003f34200 */
[----:B------:R-:W-:Y:S05]  /*1540*/  @!P1 BRA `(.L_x_1409) ;  /* 0x0000000000149947 */ /* 0x000fea0003800000 */
[----:B------:R-:W-:-:S13]  /*1550*/  FSETP.GT.FTZ.AND P1, PT, |R5|, 0.20833332836627960205, PT ;  /* 0x3e5555550500780b */ /* 0x000fda0003f34200 */
[C---:B------:R-:W-:Y:S02]  /*1560*/  @P1 VIADD R5, R9.reuse, 0x7 ;  /* 0x0000000709051836 */ /* 0x040fe40000000000 */
[----:B------:R-:W-:-:S05]  /*1570*/  @!P1 VIADD R9, R9, 0x6 ;  /* 0x0000000609099836 */ /* 0x000fca0000000000 */
[----:B------:R-:W-:Y:S01]  /*1580*/  @!P1 PRMT R5, R9, 0x7610, R5 ;  /* 0x0000761009059816 */ /* 0x000fe20000000005 */
[----:B------:R-:W-:Y:S06]  /*1590*/  BRA `(.L_x_1408) ;  /* 0x00000000000c7947 */ /* 0x000fec0003800000 */
.L_x_1409:
[----:B------:R-:W-:-:S13]  /*15a0*/  FSETP.GT.FTZ.AND P1, PT, |R5|, 0.0026041700039058923721, PT ;  /* 0x3b2aaab90500780b */ /* 0x000fda0003f34200 */
[----:B------:R-:W-:-:S05]  /*15b0*/  @P1 VIADD R5, R9, 0x1 ;  /* 0x0000000109051836 */ /* 0x000fca0000000000 */
[----:B------:R-:W-:-:S07]  /*15c0*/  @!P1 PRMT R5, R9, 0x7610, R5 ;  /* 0x0000761009059816 */ /* 0x000fce0000000005 */
.L_x_1408:
[----:B------:R-:W-:Y:S05]  /*15d0*/  BSYNC.RECONVERGENT B0 ;  /* 0x0000000000007941 */ /* 0x000fea0003800200 */
.L_x_1405:
        /* <DEDUP_REMOVED lines=13> */
.L_x_1412:
[----:B------:R-:W-:-:S13]  /*16b0*/  FSETP.GT.FTZ.AND P1, PT, |R24|, 0.4166666865348815918, PT ;  /* 0x3ed555561800780b */ /* 0x000fda0003f34200 */
[C---:B------:R-:W-:Y:S02]  /*16c0*/  @P1 VIADD R10, R9.reuse, 0x5 ;  /* 0x00000005090a1836 */ /* 0x040fe40000000000 */
[----:B------:R-:W-:-:S05]  /*16d0*/  @!P1 VIADD R9, R9, 0x4 ;  /* 0x0000000409099836 */ /* 0x000fca0000000000 */
[----:B------:R-:W-:Y:S01]  /*16e0*/  @!P1 PRMT R10, R9, 0x7610, R10 ;  /* 0x00007610090a9816 */ /* 0x000fe2000000000a */
[----:B------:R-:W-:Y:S06]  /*16f0*/  BRA `(.L_x_1413) ;  /* 0x0000000000287947 */ /* 0x000fec0003800000 */
.L_x_1411:
[----:B------:R-:W-:-:S13]  /*1700*/  FSETP.GT.FTZ.AND P1, PT, |R24|, 0.0859375, PT ;  /* 0x3db000001800780b */ /* 0x000fda0003f34200 */
[----:B------:R-:W-:Y:S05]  /*1710*/  @!P1 BRA `(.L_x_1414) ;  /* 0x0000000000149947 */ /* 0x000fea0003800000 */
[----:B------:R-:W-:-:S13]  /*1720*/  FSETP.GT.FTZ.AND P1, PT, |R24|, 0.20833332836627960205, PT ;  /* 0x3e5555551800780b */ /* 0x000fda0003f34200 */
[C---:B------:R-:W-:Y:S02]  /*1730*/  @P1 VIADD R10, R9.reuse, 0x7 ;  /* 0x00000007090a1836 */ /* 0x040fe40000000000 */
[----:B------:R-:W-:-:S05]  /*1740*/  @!P1 VIADD R9, R9, 0x6 ;  /* 0x0000000609099836 */ /* 0x000fca0000000000 */
[----:B------:R-:W-:Y:S01]  /*1750*/  @!P1 PRMT R10, R9, 0x7610, R10 ;  /* 0x00007610090a9816 */ /* 0x000fe2000000000a */
[----:B------:R-:W-:Y:S06]  /*1760*/  BRA `(.L_x_1413) ;  /* 0x00000000000c7947 */ /* 0x000fec0003800000 */
.L_x_1414:
[----:B------:R-:W-:-:S13]  /*1770*/  FSETP.GT.FTZ.AND P1, PT, |R24|, 0.0026041700039058923721, PT ;  /* 0x3b2aaab91800780b */ /* 0x000fda0003f34200 */
[----:B------:R-:W-:-:S05]  /*1780*/  @P1 VIADD R10, R9, 0x1 ;  /* 0x00000001090a1836 */ /* 0x000fca0000000000 */
[----:B------:R-:W-:-:S07]  /*1790*/  @!P1 PRMT R10, R9, 0x7610, R10 ;  /* 0x00007610090a9816 */ /* 0x000fce000000000a */
.L_x_1413:
[----:B------:R-:W-:Y:S05]  /*17a0*/  BSYNC.RECONVERGENT B0 ;  /* 0x0000000000007941 */ /* 0x000fea0003800200 */
.L_x_1410:
        /* <DEDUP_REMOVED lines=15> */
.L_x_1417:
[----:B------:R-:W-:-:S13]  /*18a0*/  FSETP.GT.FTZ.AND P1, PT, |R22|, 0.20833332836627960205, PT ;  /* 0x3e5555551600780b */ /* 0x000fda0003f34200 */
[C---:B------:R-:W-:Y:S02]  /*18b0*/  @!P1 VIADD R9, R10.reuse, 0x6 ;  /* 0x000000060a099836 */ /* 0x040fe40000000000 */
[----:B------:R-:W-:-:S05]  /*18c0*/  @P1 VIADD R10, R10, 0x7 ;  /* 0x000000070a0a1836 */ /* 0x000fca0000000000 */
[----:B------:R-:W-:Y:S01]  /*18d0*/  @P1 PRMT R9, R10, 0x7610, R9 ;  /* 0x000076100a091816 */ /* 0x000fe20000000009 */
[----:B------:R-:W-:Y:S06]  /*18e0*/  BRA `(.L_x_1418) ;  /* 0x00000000002c7947 */ /* 0x000fec0003800000 */
.L_x_1416:
[----:B------:R-:W-:-:S13]  /*18f0*/  FSETP.GT.FTZ.AND P1, PT, |R22|, 0.58333301544189453125, PT ;  /* 0x3f1555501600780b */ /* 0x000fda0003f34200 */
[----:B------:R-:W-:Y:S05]  /*1900*/  @P1 BRA `(.L_x_1419) ;  /* 0x0000000000141947 */ /* 0x000fea0003800000 */
[----:B------:R-:W-:-:S13]  /*1910*/  FSETP.GT.FTZ.AND P1, PT, |R22|, 0.4166666865348815918, PT ;  /* 0x3ed555561600780b */ /* 0x000fda0003f34200 */
[C---:B------:R-:W-:Y:S02]  /*1920*/  @!P1 VIADD R9, R10.reuse, 0x4 ;  /* 0x000000040a099836 */ /* 0x040fe40000000000 */
[----:B------:R-:W-:-:S05]  /*1930*/  @P1 VIADD R10, R10, 0x5 ;  /* 0x000000050a0a1836 */ /* 0x000fca0000000000 */
[----:B------:R-:W-:Y:S01]  /*1940*/  @P1 PRMT R9, R10, 0x7610, R9 ;  /* 0x000076100a091816 */ /* 0x000fe20000000009 */
[----:B------:R-:W-:Y:S06]  /*1950*/  BRA `(.L_x_1418) ;  /* 0x0000000000107947 */ /* 0x000fec0003800000 */
.L_x_1419:
[----:B------:R-:W-:-:S13]  /*1960*/  FSETP.GT.FTZ.AND P1, PT, |R22|, 0.8333333134651184082, PT ;  /* 0x3f5555551600780b */ /* 0x000fda0003f34200 */
[C---:B------:R-:W-:Y:S02]  /*1970*/  @!P1 VIADD R9, R10.reuse, 0x2 ;  /* 0x000000020a099836 */ /* 0x040fe40000000000 */
[----:B------:R-:W-:-:S05]  /*1980*/  @P1 VIADD R10, R10, 0x3 ;  /* 0x000000030a0a1836 */ /* 0x000fca0000000000 */
[----:B------:R-:W-:-:S07]  /*1990*/  @P1 PRMT R9, R10, 0x7610, R9 ;  /* 0x000076100a091816 */ /* 0x000fce0000000009 */
.L_x_1418:
[----:B------:R-:W-:Y:S05]  /*19a0*/  BSYNC.RECONVERGENT B0 ;  /* 0x0000000000007941 */ /* 0x000fea0003800200 */
.L_x_1415:
        /* <DEDUP_REMOVED lines=13> */
.L_x_1422:
[----:B------:R-:W-:-:S13]  /*1a80*/  FSETP.GT.FTZ.AND P1, PT, |R8|, 0.20833332836627960205, PT ;  /* 0x3e5555550800780b */ /* 0x000fda0003f34200 */
[C---:B------:R-:W-:Y:S02]  /*1a90*/  @!P1 VIADD R8, R10.reuse, 0x6 ;  /* 0x000000060a089836 */ /* 0x040fe40000000000 */
[----:B------:R-:W-:-:S05]  /*1aa0*/  @P1 VIADD R10, R10, 0x7 ;  /* 0x000000070a0a1836 */ /* 0x000fca0000000000 */
[----:B------:R-:W-:Y:S01]  /*1ab0*/  @P1 PRMT R8, R10, 0x7610, R8 ;  /* 0x000076100a081816 */ /* 0x000fe20000000008 */
[----:B------:R-:W-:Y:S06]  /*1ac0*/  BRA `(.L_x_1423) ;  /* 0x00000000002c7947 */ /* 0x000fec0003800000 */
.L_x_1421:
[----:B------:R-:W-:-:S13]  /*1ad0*/  FSETP.GT.FTZ.AND P1, PT, |R8|, 0.58333301544189453125, PT ;  /* 0x3f1555500800780b */ /* 0x000fda0003f34200 */
[----:B------:R-:W-:Y:S05]  /*1ae0*/  @P1 BRA `(.L_x_1424) ;  /* 0x0000000000141947 */ /* 0x000fea0003800000 */
[----:B------:R-:W-:-:S13]  /*1af0*/  FSETP.GT.FTZ.AND P1, PT, |R8|, 0.4166666865348815918, PT ;  /* 0x3ed555560800780b */ /* 0x000fda0003f34200 */
[C---:B------:R-:W-:Y:S02]  /*1b00*/  @!P1 VIADD R8, R10.reuse, 0x4 ;  /* 0x000000040a089836 */ /* 0x040fe40000000000 */
[----:B------:R-:W-:-:S05]  /*1b10*/  @P1 VIADD R10, R10, 0x5 ;  /* 0x000000050a0a1836 */ /* 0x000fca0000000000 */
[----:B------:R-:W-:Y:S01]  /*1b20*/  @P1 PRMT R8, R10, 0x7610, R8 ;  /* 0x000076100a081816 */ /* 0x000fe20000000008 */
[----:B------:R-:W-:Y:S06]  /*1b30*/  BRA `(.L_x_1423) ;  /* 0x0000000000107947 */ /* 0x000fec0003800000 */
.L_x_1424:
[----:B------:R-:W-:-:S13]  /*1b40*/  FSETP.GT.FTZ.AND P1, PT, |R8|, 0.8333333134651184082, PT ;  /* 0x3f5555550800780b */ /* 0x000fda0003f34200 */
[C---:B------:R-:W-:Y:S02]  /*1b50*/  @!P1 VIADD R8, R10.reuse, 0x2 ;  /* 0x000000020a089836 */ /* 0x040fe40000000000 */
[----:B------:R-:W-:-:S05]  /*1b60*/  @P1 VIADD R10, R10, 0x3 ;  /* 0x000000030a0a1836 */ /* 0x000fca0000000000 */
[----:B------:R-:W-:-:S07]  /*1b70*/  @P1 PRMT R8, R10, 0x7610, R8 ;  /* 0x000076100a081816 */ /* 0x000fce0000000008 */
.L_x_1423:
[----:B------:R-:W-:Y:S05]  /*1b80*/  BSYNC.RECONVERGENT B0 ;  /* 0x0000000000007941 */ /* 0x000fea0003800200 */
.L_x_1420:
        /* <DEDUP_REMOVED lines=34> */
.L_x_1426:
        /* <DEDUP_REMOVED lines=13> */
.L_x_2037:


//--------------------- .text._Z18kQuantizeBlockwiseI6__halfLi64ELi2ELi0ELi0EEvPfPT_S1_PhS1_ii --------------------------
	.section	.text._Z18kQuantizeBlockwiseI6__halfLi64ELi2ELi0ELi0EEvPfPT_S1_PhS1_ii,"ax",@progbits
	.align	128
        .global         _Z18kQuantizeBlockwiseI6__halfLi64ELi2ELi0ELi0EEvPfPT_S1_PhS1_ii
        .type           _Z18kQuantizeBlockwiseI6__halfLi64ELi2ELi0ELi0EEvPfPT_S1_PhS1_ii,@function
        .size           _Z18kQuantizeBlockwiseI6__halfLi64ELi2ELi0ELi0EEvPfPT_S1_PhS1_ii,(.L_x_2038 - _Z18kQuantizeBlockwiseI6__halfLi64ELi2ELi0ELi0EEvPfPT_S1_PhS1_ii)
        .other          _Z18kQuantizeBlockwiseI6__halfLi64ELi2ELi0ELi0EEvPfPT_S1_PhS1_ii,@"STO_CUDA_ENTRY STV_DEFAULT"
_Z18kQuantizeBlockwiseI6__halfLi64ELi2ELi0ELi0EEvPfPT_S1_PhS1_ii:
.text._Z18kQuantizeBlockwiseI6__halfLi64ELi2ELi0ELi0EEvPfPT_S1_PhS1_ii:
        /* <DEDUP_REMOVED lines=52> */
.L_x_1431:
[----:B------:R0:W2:Y:S01]  /*0340*/  LDG.E R4, desc[UR10][R2.64] ;  /* 0x0000000a02047981 */ /* 0x0000a2000c1e1900 */
[----:B------:R-:W-:-:S05]  /*0350*/  VIADD R6, R6, 0x1 ;  /* 0x0000000106067836 */ /* 0x000fca0000000000 */
[----:B------:R-:W-:Y:S01]  /*0360*/  ISETP.NE.AND P0, PT, R6, RZ, PT ;  /* 0x000000ff0600720c */ /* 0x000fe20003f05270 */
[C---:B0-----:R-:W-:Y:S01]  /*0370*/  IMAD.WIDE.U32 R2, R0.reuse, 0x4, R2 ;  /* 0x0000000400027825 */ /* 0x041fe200078e0002 */
[----:B--2---:R0:W-:Y:S03]  /*0380*/  STS [R5], R4 ;  /* 0x0000000405007388 */ /* 0x0041e60000000800 */
[----:B0-----:R-:W-:-:S08]  /*0390*/  IMAD R5, R0, 0x4, R5 ;  /* 0x0000000400057824 */ /* 0x001fd000078e0205 */
[----:B------:R-:W-:Y:S05]  /*03a0*/  @P0 BRA `(.L_x_1431) ;  /* 0xfffffffc00e40947 */ /* 0x000fea000383ffff */
.L_x_1430:
[----:B------:R-:W-:Y:S05]  /*03b0*/  BSYNC.RECONVERGENT B1 ;  /* 0x0000000000017941 */ /* 0x000fea0003800200 */
.L_x_1429:
        /* <DEDUP_REMOVED lines=10> */
.L_x_1432:
        /* <DEDUP_REMOVED lines=8> */
[C-C-:B------:R-:W-:Y:S01]  /*04e0*/  IMAD R27, R0.reuse, 0x4, R25.reuse ;  /* 0x00000004001b7824 */ /* 0x140fe200078e0219 */
[C---:B------:R-:W-:Y:S01]  /*04f0*/  LEA R29, R0.reuse, R25, 0x3 ;  /* 0x00000019001d7211 */ /* 0x040fe200078e18ff */
        /* <DEDUP_REMOVED lines=13> */
.L_x_1428:
[----:B------:R-:W-:Y:S05]  /*05d0*/  BSYNC.RECONVERGENT B0 ;  /* 0x0000000000007941 */ /* 0x000fea0003800200 */
.L_x_1427:
        /* <DEDUP_REMOVED lines=12> */
.L_x_1435:
        /* <DEDUP_REMOVED lines=52> */
.L_x_1433:
        /* <DEDUP_REMOVED lines=27> */
.L_x_1434:
        /* <DEDUP_REMOVED lines=17> */
[----:B------:R-:W-:-:S03]  /*0ca0*/  IMAD.MOV.U32 R3, RZ, RZ, 0x7f ;  /* 0x0000007fff037424 */ /* 0x000fc600078e00ff */
        /* <DEDUP_REMOVED lines=18> */
[----:B------:R-:W-:Y:S01]  /*0dd0*/  @P5 IADD3 R23, PT, PT, R24, 0x20, RZ ;  /* 0x0000002018175810 */ /* 0x000fe20007ffe0ff */
[----:B------:R-:W-:Y:S02]  /*0de0*/  @P5 IMAD.MOV.U32 R3, RZ, RZ, R24 ;  /* 0x000000ffff035224 */ /* 0x000fe400078e0018 */
[----:B------:R-:W-:Y:S01]  /*0df0*/  @P5 IMAD.MOV.U32 R24, RZ, RZ, R20 ;  /* 0x000000ffff185224 */ /* 0x000fe200078e0014 */
[----:B------:R-:W-:Y:S01]  /*0e00*/  LEA R0, R23, UR7, 0x2 ;  /* 0x0000000717007c11 */ /* 0x000fe2000f8e10ff */
[----:B------:R-:W-:Y:S01]  /*0e10*/  IMAD.MOV.U32 R20, RZ, RZ, 0x3f800000 ;  /* 0x3f800000ff147424 */ /* 0x000fe200078e00ff */
[----:B------:R-:W-:Y:S01]  /*0e20*/  @!P4 MOV R20, R17 ;  /* 0x000000110014c202 */ /* 0x000fe20000000f00 */
[----:B------:R-:W-:-:S03]  /*0e30*/  @P5 IMAD.MOV.U32 R6, RZ, RZ, R2 ;  /* 0x000000ffff065224 */ /* 0x000fc600078e0002 */
[----:B------:R-:W1:Y:S01]  /*0e40*/  LDS R0, [R0] ;  /* 0x0000000000007984 */ /* 0x000e620000000800 */
[----:B------:R-:W-:Y:S01]  /*0e50*/  @P5 IMAD.MOV.U32 R2, RZ, RZ, R20 ;  /* 0x000000ffff025224 */ /* 0x000fe200078e0014 */
[----:B0-----:R-:W-:-:S13]  /*0e60*/  FSETP.GT.FTZ.AND P3, PT, R16, R19, PT ;  /* 0x000000131000720b */ /* 0x001fda0003f74000 */
[C---:B------:R-:W-:Y:S01]  /*0e70*/  @!P3 VIADD R4, R5.reuse, 0xffffffe0 ;  /* 0xffffffe00504b836 */ /* 0x040fe20000000000 */
[----:B------:R-:W-:-:S04]  /*0e80*/  @P3 IADD3 R4, PT, PT, R5, 0x20, RZ ;  /* 0x0000002005043810 */ /* 0x000fc80007ffe0ff */
[----:B------:R-:W-:-:S06]  /*0e90*/  LEA R21, R4, UR7, 0x2 ;  /* 0x0000000704157c11 */ /* 0x000fcc000f8e10ff */
[----:B------:R-:W0:Y:S01]  /*0ea0*/  LDS R21, [R21] ;  /* 0x0000000015157984 */ /* 0x000e220000000800 */
        /* <DEDUP_REMOVED lines=10> */
[C---:B------:R-:W-:Y:S01]  /*0f50*/  @!P5 IADD3 R2, PT, PT, R4.reuse, -0x10, RZ ;  /* 0xfffffff00402d810 */ /* 0x040fe20007ffe0ff */
        /* <DEDUP_REMOVED lines=142> */
.L_x_1436:
        /* <DEDUP_REMOVED lines=12> */
.L_x_2038:


//--------------------- .text._Z18kQuantizeBlockwiseI6__halfLi128ELi2ELi0ELi0EEvPfPT_S1_PhS1_ii --------------------------
	.section	.text._Z18kQuantizeBlockwiseI6__halfLi128ELi2ELi0ELi0EEvPfPT_S1_PhS1_ii,"ax",@progbits
	.align	128
        .global         _Z18kQuantizeBlockwiseI6__halfLi128ELi2ELi0ELi0EEvPfPT_S1_PhS1_ii
        .type           _Z18kQuantizeBlockwiseI6__halfLi128ELi2ELi0ELi0EEvPfPT_S1_PhS1_ii,@function
        .size           _Z18kQuantizeBlockwiseI6__halfLi128ELi2ELi0ELi0EEvPfPT_S1_PhS1_ii,(.L_x_2039 - _Z18kQuantizeBlockwiseI6__halfLi128ELi2ELi0ELi0EEvPfPT_S1_PhS1_ii)
        .other          _Z18kQuantizeBlockwiseI6__halfLi128ELi2ELi0ELi0EEvPfPT_S1_PhS1_ii,@"STO_CUDA_ENTRY STV_DEFAULT"
_Z18kQuantizeBlockwiseI6__halfLi128ELi2ELi0ELi0EEvPfPT_S1_PhS1_ii:
.text._Z18kQuantizeBlockwiseI6__halfLi128ELi2ELi0ELi0EEvPfPT_S1_PhS1_ii:
        /* <DEDUP_REMOVED lines=52> */
.L_x_1441:
[----:B------:R0:W2:Y:S01]  /*0340*/  LDG.E R9, desc[UR12][R4.64] ;  /* 0x0000000c04097981 */ /* 0x0000a2000c1e1900 */
[----:B------:R-:W-:-:S04]  /*0350*/  IADD3 R7, PT, PT, R7, 0x1, RZ ;  /* 0x0000000107077810 */ /* 0x000fc80007ffe0ff */
[----:B------:R-:W-:Y:S01]  /*0360*/  ISETP.NE.AND P0, PT, R7, RZ, PT ;  /* 0x000000ff0700720c */ /* 0x000fe20003f05270 */
[C---:B0-----:R-:W-:Y:S01]  /*0370*/  IMAD.WIDE.U32 R4, R3.reuse, 0x4, R4 ;  /* 0x0000000403047825 */ /* 0x041fe200078e0004 */
[----:B--2---:R0:W-:Y:S03]  /*0380*/  STS [R6], R9 ;  /* 0x0000000906007388 */ /* 0x0041e60000000800 */
[----:B0-----:R-:W-:-:S08]  /*0390*/  IMAD R6, R3, 0x4, R6 ;  /* 0x0000000403067824 */ /* 0x001fd000078e0206 */
[----:B------:R-:W-:Y:S05]  /*03a0*/  @P0 BRA `(.L_x_1441) ;  /* 0xfffffffc00e40947 */ /* 0x000fea000383ffff */
.L_x_1440:
[----:B------:R-:W-:Y:S05]  /*03b0*/  BSYNC.RECONVERGENT B1 ;  /* 0x0000000000017941 */ /* 0x000fea0003800200 */
.L_x_1439:
        /* <DEDUP_REMOVED lines=10> */
.L_x_1442:
        /* <DEDUP_REMOVED lines=23> */
.L_x_1438:
[----:B------:R-:W-:Y:S05]  /*05d0*/  BSYNC.RECONVERGENT B0 ;  /* 0x0000000000007941 */ /* 0x000fea0003800200 */
.L_x_1437:
        /* <DEDUP_REMOVED lines=24> */
.L_x_1447:
[----:B-1----:R-:W-:Y:S02]  /*0760*/  UIADD3 UR17, UPT, UPT, -UR7, UR16, URZ ;  /* 0x0000001007117290 */ /* 0x002fe4000fffe1ff */
[----:B0-----:R-:W-:Y:S02]  /*0770*/  IADD3 R10, P2, PT, R4, UR7, RZ ;  /* 0x00000007040a7c10 */ /* 0x001fe4000ff5e0ff */
[----:B------:R-:W-:Y:S01]  /*0780*/  PRMT R15, RZ, 0x7610, R15 ;  /* 0x00007610ff0f7816 */ /* 0x000fe2000000000f */
[----:B------:R-:W-:Y:S01]  /*0790*/  UISETP.LT.AND UP0, UPT, UR17, 0x80, UPT ;  /* 0x000000801100788c */ /* 0x000fe2000bf01270 */
[----:B------:R-:W-:Y:S02]  /*07a0*/  IADD3.X R7, PT, PT, RZ, UR15, RZ, P2, !PT ;  /* 0x0000000fff077c10 */ /* 0x000fe400097fe4ff */
[----:B------:R-:W-:Y:S01]  /*07b0*/  PRMT R14, RZ, 0x7610, R14 ;  /* 0x00007610ff0e7816 */ /* 0x000fe2000000000e */
[----:B------:R-:W-:Y:S01]  /*07c0*/  USEL UR24, UR17, 0x80, UP0 ;  /* 0x0000008011187887 */ /* 0x000fe20008000000 */
[C---:B--2---:R-:W-:Y:S01]  /*07d0*/  LEA R12, P2, R10.reuse, UR18, 0x1 ;  /* 0x000000120a0c7c11 */ /* 0x044fe2000f8408ff */
[----:B------:R-:W0:Y:S03]  /*07e0*/  S2R R9, SR_LANEID ;  /* 0x0000000000097919 */ /* 0x000e260000000000 */
[----:B------:R-:W-:Y:S01]  /*07f0*/  LEA.HI.X R13, R10, UR19, R7, 0x1, P2 ;  /* 0x000000130a0d7c11 */ /* 0x000fe200090f0c07 */
[----:B------:R-:W1:Y:S08]  /*0800*/  S2UR UR9, SR_CgaCtaId ;  /* 0x00000000000979c3 */ /* 0x000e700000008800 */
[----:B------:R-:W-:Y:S01]  /*0810*/  BAR.SYNC.DEFER_BLOCKING 0x0 ;  /* 0x0000000000007b1d */ /* 0x000fe20000010000 */
[----:B------:R-:W-:-:S02]  /*0820*/  ISETP.GE.AND P0, PT, R4, UR24, PT ;  /* 0x0000001804007c0c */ /* 0x000fc4000bf06270 */
[----:B------:R-:W-:-:S11]  /*0830*/  ISETP.GE.AND P1, PT, R6, UR24, PT ;  /* 0x0000001806007c0c */ /* 0x000fd6000bf26270 */
[----:B------:R-:W2:Y:S04]  /*0840*/  @!P0 LDG.E.U16.CONSTANT R15, desc[UR12][R12.64] ;  /* 0x0000000c0c0f8981 */ /* 0x000ea8000c1e9500 */
[----:B------:R-:W5:Y:S01]  /*0850*/  @!P1 LDG.E.U16.CONSTANT R14, desc[UR12][R12.64+0x40] ;  /* 0x0000400c0c0e9981 */ /* 0x000f62000c1e9500 */
[----:B------:R-:W-:Y:S01]  /*0860*/  UMOV UR8, 0x400 ;  /* 0x0000040000087882 */ /* 0x000fe20000000000 */
[----:B------:R-:W-:Y:S01]  /*0870*/  UISETP.GE.AND UP0, UPT, UR17, 0x40, UPT ;  /* 0x000000401100788c */ /* 0x000fe2000bf06270 */
[----:B------:R-:W-:Y:S01]  /*0880*/  BSSY.RECONVERGENT B0, `(.L_x_1443) ;  /* 0x000005e000007945 */ /* 0x000fe20003800200 */
[----:B-1----:R-:W-:Y:S01]  /*0890*/  ULEA UR11, UR9, UR8, 0x18 ;  /* 0x00000008090b7291 */ /* 0x002fe2000f8ec0ff */
[----:B0-----:R-:W-:-:S05]  /*08a0*/  IMAD.IADD R8, R3, 0x1, R9 ;  /* 0x0000000103087824 */ /* 0x001fca00078e0209 */
[----:B------:R-:W-:-:S05]  /*08b0*/  LEA R18, R8, UR11, 0x1 ;  /* 0x0000000b08127c11 */ /* 0x000fca000f8e08ff */
[----:B------:R-:W-:Y:S01]  /*08c0*/  IMAD R17, R9, 0x2, R18 ;  /* 0x0000000209117824 */ /* 0x000fe200078e0212 */
[----:B--2---:R-:W-:Y:S04]  /*08d0*/  STS.U16 [R18], R15 ;  /* 0x0000000f12007388 */ /* 0x004fe80000000400 */
[----:B-----5:R-:W-:Y:S01]  /*08e0*/  STS.U16 [R18+0x40], R14 ;  /* 0x0000400e12007388 */ /* 0x020fe20000000400 */
[----:B------:R-:W-:-:S03]  /*08f0*/  NOP ;  /* 0x0000000000007918 */ /* 0x000fc60000000000 */
[----:B------:R-:W0:Y:S02]  /*0900*/  LDS R17, [R17] ;  /* 0x0000000011117984 */ /* 0x000e240000000800 */
[--C-:B0-----:R-:W-:Y:S02]  /*0910*/  HADD2.F32 R16, -RZ, R17.reuse.H0_H0 ;  /* 0x20000011ff107230 */ /* 0x101fe40000004100 */
[----:B------:R-:W-:-:S05]  /*0920*/  HADD2.F32 R11, -RZ, R17.H1_H1 ;  /* 0x30000011ff0b7230 */ /* 0x000fca0000004100 */
        /* <DEDUP_REMOVED lines=35> */
.L_x_1444:
        /* <DEDUP_REMOVED lines=39> */
.L_x_1446:
        /* <DEDUP_REMOVED lines=9> */
.L_x_1445:
[----:B---34-:R-:W-:Y:S05]  /*0e60*/  BSYNC.RECONVERGENT B0 ;  /* 0x0000000000007941 */ /* 0x018fea0003800200 */
.L_x_1443:
[----:B------:R-:W-:Y:S01]  /*0e70*/  BAR.SYNC.DEFER_BLOCKING 0x0 ;  /* 0x0000000000007b1d */ /* 0x000fe20000010000 */
[----:B------:R-:W-:Y:S01]  /*0e80*/  UIADD3 UR5, UPT, UPT, UR8, 0x1a0, URZ ;  /* 0x000001a008057890 */ /* 0x000fe2000fffe0ff */
[----:B-1----:R-:W-:Y:S01]  /*0e90*/  IMAD.MOV.U32 R12, RZ, RZ, 0xbf ;  /* 0x000000bfff0c7424 */ /* 0x002fe200078e00ff */
        /* <DEDUP_REMOVED lines=15> */
[----:B------:R-:W-:Y:S01]  /*0f90*/  @!P3 MOV R12, 0x3f ;  /* 0x0000003f000cb802 */ /* 0x000fe20000000f00 */
        /* <DEDUP_REMOVED lines=8> */
[----:B------:R-:W-:Y:S01]  /*1020*/  @P4 IMAD.MOV.U32 R21, RZ, RZ, R23 ;  /* 0x000000ffff154224 */ /* 0x000fe200078e0017 */
[----:B------:R-:W-:Y:S01]  /*1030*/  @P4 MOV R23, R11 ;  /* 0x0000000b00174202 */ /* 0x000fe20000000f00 */
[----:B------:R-:W-:Y:S01]  /*1040*/  IMAD.MOV.U32 R11, RZ, RZ, 0x7f ;  /* 0x0000007fff0b7424 */ /* 0x000fe200078e00ff */
[----:B------:R-:W-:Y:S01]  /*1050*/  LEA R27, R20, UR5, 0x2 ;  /* 0x00000005141b7c11 */ /* 0x000fe2000f8e10ff */
[----:B------:R-:W-:Y:S02]  /*1060*/  @!P3 IMAD.MOV.U32 R11, RZ, RZ, RZ ;  /* 0x000000ffff0bb224 */ /* 0x000fe400078e00ff */
[----:B------:R-:W-:-:S02]  /*1070*/  @P4 IMAD.MOV.U32 R11, RZ, RZ, R12 ;  /* 0x000000ffff0b4224 */ /* 0x000fc400078e000c */
        /* <DEDUP_REMOVED lines=33> */
[C---:B------:R-:W-:Y:S01]  /*1290*/  @!P3 VIADD R12, R22.reuse, 0xfffffffe ;  /* 0xfffffffe160cb836 */ /* 0x040fe20000000000 */
[----:B------:R-:W-:Y:S01]  /*12a0*/  @P3 MOV R11, R22 ;  /* 0x00000016000b3202 */ /* 0x000fe20000000f00 */
[----:B------:R-:W-:Y:S02]  /*12b0*/  @P3 VIADD R12, R22, 0x2 ;  /* 0x00000002160c3836 */ /* 0x000fe40000000000 */
[----:B------:R-:W-:Y:S01]  /*12c0*/  @P3 IMAD.MOV.U32 R22, RZ, RZ, R18 ;  /* 0x000000ffff163224 */ /* 0x000fe200078e0012 */
[----:B------:R-:W-:Y:S01]  /*12d0*/  LEA R18, R26, UR5, 0x2 ;  /* 0x000000051a127c11 */ /* 0x000fe2000f8e10ff */
[----:B------:R-:W-:Y:S01]  /*12e0*/  @P3 IMAD.MOV.U32 R21, RZ, RZ, R23 ;  /* 0x000000ffff153224 */ /* 0x000fe200078e0017 */
[----:B------:R-:W-:Y:S01]  /*12f0*/  LEA R20, R12, UR5, 0x2 ;  /* 0x000000050c147c11 */ /* 0x000fe2000f8e10ff */
[----:B------:R-:W-:Y:S02]  /*1300*/  @P3 IMAD.MOV.U32 R23, RZ, RZ, R17 ;  /* 0x000000ffff173224 */ /* 0x000fe400078e0011 */
[----:B------:R-:W-:Y:S04]  /*1310*/  LDS R17, [UR11+0x59c] ;  /* 0x00059c0bff117984 */ /* 0x000fe80008000800 */
[----:B------:R-:W0:Y:S04]  /*1320*/  LDS R20, [R20] ;  /* 0x0000000014147984 */ /* 0x000e280000000800 */
[----:B------:R-:W1:Y:S01]  /*1330*/  LDS R18, [R18] ;  /* 0x0000000012127984 */ /* 0x000e620000000800 */
[----:B0-----:R-:W-:-:S02]  /*1340*/  FSETP.GT.FTZ.AND P4, PT, R16, R20, PT ;  /* 0x000000141000720b */ /* 0x001fc40003f94000 */
        /* <DEDUP_REMOVED lines=14> */
[----:B------:R-:W-:Y:S02]  /*1430*/  @P3 IADD3 R20, PT, PT, R26, 0x20, RZ ;  /* 0x000000201a143810 */ /* 0x000fe40007ffe0ff */
[----:B------:R-:W-:Y:S01]  /*1440*/  @!P2 FSEL R28, R19, R21, !P5 ;  /* 0x00000015131ca208 */ /* 0x000fe20006800000 */
[----:B------:R-:W-:Y:S01]  /*1450*/  @P2 FADD.FTZ R21, R27, R22 ;  /* 0x000000161b152221 */ /* 0x000fe20000010000 */
[----:B------:R-:W-:-:S03]  /*1460*/  LEA R22, R20, UR5, 0x2 ;  /* 0x0000000514167c11 */ /* 0x000fc6000f8e10ff */
[----:B------:R-:W-:Y:S01]  /*1470*/  @!P2 FADD.FTZ R28, R27, R28 ;  /* 0x0000001c1b1ca221 */ /* 0x000fe20000010000 */
[----:B------:R-:W-:Y:S02]  /*1480*/  @P2 FMUL.FTZ R21, R21, 0.5 ;  /* 0x3f00000015152820 */ /* 0x000fe40000410000 */
[----:B------:R-:W0:Y:S01]  /*1490*/  LDS R22, [R22] ;  /* 0x0000000016167984 */ /* 0x000e220000000800 */
[----:B------:R-:W-:Y:S02]  /*14a0*/  @!P2 FMUL.FTZ R23, R28, 0.5 ;  /* 0x3f0000001c17a820 */ /* 0x000fe40000410000 */
        /* <DEDUP_REMOVED lines=13> */
[----:B------:R-:W-:Y:S01]  /*1580*/  @P1 IMAD.MOV.U32 R21, RZ, RZ, 0x7f ;  /* 0x0000007fff151424 */ /* 0x000fe200078e00ff */
[----:B------:R-:W-:Y:S01]  /*1590*/  @P3 MOV R21, R26 ;  /* 0x0000001a00153202 */ /* 0x000fe20000000f00 */
        /* <DEDUP_REMOVED lines=79> */
.L_x_1448:
        /* <DEDUP_REMOVED lines=15> */
.L_x_2039:


//--------------------- .text._Z18kQuantizeBlockwiseI6__halfLi256ELi2ELi0ELi0EEvPfPT_S1_PhS1_ii --------------------------
	.section	.text._Z18kQuantizeBlockwiseI6__halfLi256ELi2ELi0ELi0EEvPfPT_S1_PhS1_ii,"ax",@progbits
	.align	128
        .global         _Z18kQuantizeBlockwiseI6__halfLi256ELi2ELi0ELi0EEvPfPT_S1_PhS1_ii
        .type           _Z18kQuantizeBlockwiseI6__halfLi256ELi2ELi0ELi0EEvPfPT_S1_PhS1_ii,@function
        .size           _Z18kQuantizeBlockwiseI6__halfLi256ELi2ELi0ELi0EEvPfPT_S1_PhS1_ii,(.L_x_2040 - _Z18kQuantizeBlockwiseI6__halfLi256ELi2ELi0ELi0EEvPfPT_S1_PhS1_ii)
        .other          _Z18kQuantizeBlockwiseI6__halfLi256ELi2ELi0ELi0EEvPfPT_S1_PhS1_ii,@"STO_CUDA_ENTRY STV_DEFAULT"
_Z18kQuantizeBlockwiseI6__halfLi256ELi2ELi0ELi0EEvPfPT_S1_PhS1_ii:
.text._Z18kQuantizeBlockwiseI6__halfLi256ELi2ELi0ELi0EEvPfPT_S1_PhS1_ii:
        /* <DEDUP_REMOVED lines=52> */
.L_x_1453:
[----:B------:R0:W2:Y:S01]  /*0340*/  LDG.E R9, desc[UR12][R4.64] ;  /* 0x0000000c04097981 */ /* 0x0000a2000c1e1900 */
[----:B------:R-:W-:-:S05]  /*0350*/  VIADD R7, R7, 0x1 ;  /* 0x0000000107077836 */ /* 0x000fca0000000000 */
[----:B------:R-:W-:Y:S01]  /*0360*/  ISETP.NE.AND P0, PT, R7, RZ, PT ;  /* 0x000000ff0700720c */ /* 0x000fe20003f05270 */
[C---:B0-----:R-:W-:Y:S01]  /*0370*/  IMAD.WIDE.U32 R4, R3.reuse, 0x4, R4 ;  /* 0x0000000403047825 */ /* 0x041fe200078e0004 */
[----:B--2---:R0:W-:Y:S03]  /*0380*/  STS [R6], R9 ;  /* 0x0000000906007388 */ /* 0x0041e60000000800 */
[----:B0-----:R-:W-:-:S08]  /*0390*/  IMAD R6, R3, 0x4, R6 ;  /* 0x0000000403067824 */ /* 0x001fd000078e0206 */
[----:B------:R-:W-:Y:S05]  /*03a0*/  @P0 BRA `(.L_x_1453) ;  /* 0xfffffffc00e40947 */ /* 0x000fea000383ffff */
.L_x_1452:
[----:B------:R-:W-:Y:S05]  /*03b0*/  BSYNC.RECONVERGENT B1 ;  /* 0x0000000000017941 */ /* 0x000fea0003800200 */
.L_x_1451:
        /* <DEDUP_REMOVED lines=10> */
.L_x_1454:
        /* <DEDUP_REMOVED lines=23> */
.L_x_1450:
[----:B------:R-:W-:Y:S05]  /*05d0*/  BSYNC.RECONVERGENT B0 ;  /* 0x0000000000007941 */ /* 0x000fea0003800200 */
.L_x_1449:
        /* <DEDUP_REMOVED lines=24> */
.L_x_1459:
        /* <DEDUP_REMOVED lines=68> */
.L_x_1456:
        /* <DEDUP_REMOVED lines=48> */
.L_x_1458:
        /* <DEDUP_REMOVED lines=9> */
.L_x_1457:
[----:B---34-:R-:W-:Y:S05]  /*0f30*/  BSYNC.RECONVERGENT B0 ;  /* 0x0000000000007941 */ /* 0x018fea0003800200 */
.L_x_1455:
[----:B------:R-:W-:Y:S01]  /*0f40*/  BAR.SYNC.DEFER_BLOCKING 0x0 ;  /* 0x0000000000007b1d */ /* 0x000fe20000010000 */
[----:B------:R-:W-:Y:S01]  /*0f50*/  UIADD3 UR5, UPT, UPT, UR8, 0x328, URZ ;  /* 0x0000032808057890 */ /* 0x000fe2000fffe0ff */
[----:B-12---:R-:W-:Y:S02]  /*0f60*/  IMAD.MOV.U32 R12, RZ, RZ, 0xbf ;  /* 0x000000bfff0c7424 */ /* 0x006fe400078e00ff */
[----:B------:R-:W-:Y:S02]  /*0f70*/  HFMA2 R26, -RZ, RZ, 0, 3.755092620849609375e-06 ;  /* 0x0000003fff1a7431 */ /* 0x000fe400000001ff */
[----:B------:R-:W-:Y:S01]  /*0f80*/  IMAD.MOV.U32 R22, RZ, RZ, 0xff ;  /* 0x000000ffff167424 */ /* 0x000fe200078e00ff */
[----:B------:R-:W-:Y:S01]  /*0f90*/  ULEA UR5, UR9, UR5, 0x18 ;  /* 0x0000000509057291 */ /* 0x000fe2000f8ec0ff */
[----:B------:R-:W-:Y:S01]  /*0fa0*/  IMAD.IADD R9, R2, 0x1, R9 ;  /* 0x0000000102097824 */ /* 0x000fe200078e0209 */
[----:B------:R-:W-:-:S04]  /*0fb0*/  UIADD3 UR7, UP0, UPT, UR4, UR7, URZ ;  /* 0x0000000704077290 */ /* 0x000fc8000ff1e0ff */
[----:B------:R-:W-:Y:S02]  /*0fc0*/  UIADD3.X UR15, UPT, UPT, URZ, UR15, URZ, UP0, !UPT ;  /* 0x0000000fff0f7290 */ /* 0x000fe400087fe4ff */
        /* <DEDUP_REMOVED lines=27> */
[C---:B------:R-:W-:Y:S01]  /*1180*/  @!P5 IADD3 R15, PT, PT, R20.reuse, -0x10, RZ ;  /* 0xfffffff0140fd810 */ /* 0x040fe20007ffe0ff */
[----:B------:R-:W-:Y:S01]  /*1190*/  @P5 VIADD R15, R20, 0x10 ;  /* 0x00000010140f5836 */ /* 0x000fe20000000000 */
[----:B------:R-:W-:Y:S01]  /*11a0*/  @P5 MOV R21, R27 ;  /* 0x0000001b00155202 */ /* 0x000fe20000000f00 */
[----:B------:R-:W-:Y:S02]  /*11b0*/  @P5 IMAD.MOV.U32 R27, RZ, RZ, R25 ;  /* 0x000000ffff1b5224 */ /* 0x000fe400078e0019 */
[----:B------:R-:W-:Y:S01]  /*11c0*/  @P5 IMAD.MOV.U32 R11, RZ, RZ, R20 ;  /* 0x000000ffff0b5224 */ /* 0x000fe200078e0014 */
[----:B------:R-:W-:Y:S01]  /*11d0*/  LEA R19, R15, UR5, 0x2 ;  /* 0x000000050f137c11 */ /* 0x000fe2000f8e10ff */
[----:B------:R-:W-:-:S05]  /*11e0*/  @P5 IMAD.MOV.U32 R20, RZ, RZ, R12 ;  /* 0x000000ffff145224 */ /* 0x000fca00078e000c */
[----:B------:R-:W1:Y:S02]  /*11f0*/  LDS R19, [R19] ;  /* 0x0000000013137984 */ /* 0x000e640000000800 */
[----:B-1----:R-:W-:-:S13]  /*1200*/  FSETP.GT.FTZ.AND P1, PT, R16, R19, PT ;  /* 0x000000131000720b */ /* 0x002fda0003f34000 */
[C---:B------:R-:W-:Y:S02]  /*1210*/  @!P1 VIADD R18, R15.reuse, 0xfffffff8 ;  /* 0xfffffff80f129836 */ /* 0x040fe40000000000 */
[----:B------:R-:W-:Y:S02]  /*1220*/  @P1 VIADD R18, R15, 0x8 ;  /* 0x000000080f121836 */ /* 0x000fe40000000000 */
[----:B------:R-:W-:Y:S02]  /*1230*/  @P1 IMAD.MOV.U32 R11, RZ, RZ, R15 ;  /* 0x000000ffff0b1224 */ /* 0x000fe400078e000f */
[----:B------:R-:W-:Y:S01]  /*1240*/  @P1 IMAD.MOV.U32 R15, RZ, RZ, R20 ;  /* 0x000000ffff0f1224 */ /* 0x000fe200078e0014 */
[----:B0-----:R-:W-:Y:S01]  /*1250*/  LEA R17, R18, UR5, 0x2 ;  /* 0x0000000512117c11 */ /* 0x001fe2000f8e10ff */
        /* <DEDUP_REMOVED lines=56> */
[----:B------:R-:W-:Y:S01]  /*15e0*/  @!P2 SEL R12, R11, R15, !P5 ;  /* 0x0000000f0b0ca207 */ /* 0x000fe20006800000 */
[----:B------:R-:W-:Y:S02]  /*15f0*/  @P1 IMAD.MOV.U32 R14, RZ, RZ, 0x3f800000 ;  /* 0x3f800000ff0e1424 */ /* 0x000fe400078e00ff */
        /* <DEDUP_REMOVED lines=8> */
[C---:B------:R-:W-:Y:S01]  /*1680*/  @!P6 IADD3 R14, PT, PT, R20.reuse, -0x10, RZ ;  /* 0xfffffff0140ee810 */ /* 0x040fe20007ffe0ff */
        /* <DEDUP_REMOVED lines=77> */
.L_x_1460:
        /* <DEDUP_REMOVED lines=10> */
.L_x_2040:


//--------------------- .text._Z18kQuantizeBlockwiseI6__halfLi512ELi2ELi0ELi0EEvPfPT_S1_PhS1_ii --------------------------
	.section	.text._Z18kQuantizeBlockwiseI6__halfLi512ELi2ELi0ELi0EEvPfPT_S1_PhS1_ii,"ax",@progbits
	.align	128
        .global         _Z18kQuantizeBlockwiseI6__halfLi512ELi2ELi0ELi0EEvPfPT_S1_PhS1_ii
        .type           _Z18kQuantizeBlockwiseI6__halfLi512ELi2ELi0ELi0EEvPfPT_S1_PhS1_ii,@function
        .size           _Z18kQuantizeBlockwiseI6__halfLi512ELi2ELi0ELi0EEvPfPT_S1_PhS1_ii,(.L_x_2041 - _Z18kQuantizeBlockwiseI6__halfLi512ELi2ELi0ELi0EEvPfPT_S1_PhS1_ii)
        .other          _Z18kQuantizeBlockwiseI6__halfLi512ELi2ELi0ELi0EEvPfPT_S1_PhS1_ii,@"STO_CUDA_ENTRY STV_DEFAULT"
_Z18kQuantizeBlockwiseI6__halfLi512ELi2ELi0ELi0EEvPfPT_S1_PhS1_ii:
.text._Z18kQuantizeBlockwiseI6__halfLi512ELi2ELi0ELi0EEvPfPT_S1_PhS1_ii:
        /* <DEDUP_REMOVED lines=52> */
.L_x_1465:
[----:B------:R0:W2:Y:S01]  /*0340*/  LDG.E R9, desc[UR12][R4.64] ;  /* 0x0000000c04097981 */ /* 0x0000a2000c1e1900 */
[----:B------:R-:W-:-:S05]  /*0350*/  VIADD R7, R7, 0x1 ;  /* 0x0000000107077836 */ /* 0x000fca0000000000 */
[----:B------:R-:W-:Y:S01]  /*0360*/  ISETP.NE.AND P0, PT, R7, RZ, PT ;  /* 0x000000ff0700720c */ /* 0x000fe20003f05270 */
[C---:B0-----:R-:W-:Y:S01]  /*0370*/  IMAD.WIDE.U32 R4, R3.reuse, 0x4, R4 ;  /* 0x0000000403047825 */ /* 0x041fe200078e0004 */
[----:B--2---:R0:W-:Y:S03]  /*0380*/  STS [R6], R9 ;  /* 0x0000000906007388 */ /* 0x0041e60000000800 */
[----:B0-----:R-:W-:-:S08]  /*0390*/  IMAD R6, R3, 0x4, R6 ;  /* 0x0000000403067824 */ /* 0x001fd000078e0206 */
[----:B------:R-:W-:Y:S05]  /*03a0*/  @P0 BRA `(.L_x_1465) ;  /* 0xfffffffc00e40947 */ /* 0x000fea000383ffff */
.L_x_1464:
[----:B------:R-:W-:Y:S05]  /*03b0*/  BSYNC.RECONVERGENT B1 ;  /* 0x0000000000017941 */ /* 0x000fea0003800200 */
.L_x_1463:
        /* <DEDUP_REMOVED lines=10> */
.L_x_1466:
        /* <DEDUP_REMOVED lines=23> */
.L_x_1462:
[----:B------:R-:W-:Y:S05]  /*05d0*/  BSYNC.RECONVERGENT B0 ;  /* 0x0000000000007941 */ /* 0x000fea0003800200 */
.L_x_1461:
        /* <DEDUP_REMOVED lines=24> */
.L_x_1471:
        /* <DEDUP_REMOVED lines=77> */
.L_x_1468:
        /* <DEDUP_REMOVED lines=66> */
.L_x_1470:
        /* <DEDUP_REMOVED lines=9> */
.L_x_1469:
[----:B---34-:R-:W-:Y:S05]  /*10e0*/  BSYNC.RECONVERGENT B0 ;  /* 0x0000000000007941 */ /* 0x018fea0003800200 */
.L_x_1467:
        /* <DEDUP_REMOVED lines=193> */
.L_x_1472:
        /* <DEDUP_REMOVED lines=16> */
.L_x_2041:


//--------------------- .text._Z18kQuantizeBlockwiseI6__halfLi1024ELi4ELi0ELi0EEvPfPT_S1_PhS1_ii --------------------------
	.section	.text._Z18kQuantizeBlockwiseI6__halfLi1024ELi4ELi0ELi0EEvPfPT_S1_PhS1_ii,"ax",@progbits
	.align	128
        .global         _Z18kQuantizeBlockwiseI6__halfLi1024ELi4ELi0ELi0EEvPfPT_S1_PhS1_ii
        .type           _Z18kQuantizeBlockwiseI6__halfLi1024ELi4ELi0ELi0EEvPfPT_S1_PhS1_ii,@function
        .size           _Z18kQuantizeBlockwiseI6__halfLi1024ELi4ELi0ELi0EEvPfPT_S1_PhS1_ii,(.L_x_2042 - _Z18kQuantizeBlockwiseI6__halfLi1024ELi4ELi0ELi0EEvPfPT_S1_PhS1_ii)
        .other          _Z18kQuantizeBlockwiseI6__halfLi1024ELi4ELi0ELi0EEvPfPT_S1_PhS1_ii,@"STO_CUDA_ENTRY STV_DEFAULT"
_Z18kQuantizeBlockwiseI6__halfLi1024ELi4ELi0ELi0EEvPfPT_S1_PhS1_ii:
.text._Z18kQuantizeBlockwiseI6__halfLi1024ELi4ELi0ELi0EEvPfPT_S1_PhS1_ii:
        /* <DEDUP_REMOVED lines=52> */
.L_x_1477:
[----:B------:R0:W2:Y:S01]  /*0340*/  LDG.E R9, desc[UR10][R4.64] ;  /* 0x0000000a04097981 */ /* 0x0000a2000c1e1900 */
[----:B------:R-:W-:-:S05]  /*0350*/  VIADD R7, R7, 0x1 ;  /* 0x0000000107077836 */ /* 0x000fca0000000000 */
[----:B------:R-:W-:Y:S01]  /*0360*/  ISETP.NE.AND P0, PT, R7, RZ, PT ;  /* 0x000000ff0700720c */ /* 0x000fe20003f05270 */
[C---:B0-----:R-:W-:Y:S01]  /*0370*/  IMAD.WIDE.U32 R4, R3.reuse, 0x4, R4 ;  /* 0x0000000403047825 */ /* 0x041fe200078e0004 */
[----:B--2---:R0:W-:Y:S03]  /*0380*/  STS [R6], R9 ;  /* 0x0000000906007388 */ /* 0x0041e60000000800 */
[----:B0-----:R-:W-:-:S08]  /*0390*/  IMAD R6, R3, 0x4, R6 ;  /* 0x0000000403067824 */ /* 0x001fd000078e0206 */
[----:B------:R-:W-:Y:S05]  /*03a0*/  @P0 BRA `(.L_x_1477) ;  /* 0xfffffffc00e40947 */ /* 0x000fea000383ffff */
.L_x_1476:
[----:B------:R-:W-:Y:S05]  /*03b0*/  BSYNC.RECONVERGENT B1 ;  /* 0x0000000000017941 */ /* 0x000fea0003800200 */
.L_x_1475:
        /* <DEDUP_REMOVED lines=10> */
.L_x_1478:
        /* <DEDUP_REMOVED lines=23> */
.L_x_1474:
[----:B------:R-:W-:Y:S05]  /*05d0*/  BSYNC.RECONVERGENT B0 ;  /* 0x0000000000007941 */ /* 0x000fea0003800200 */
.L_x_1473:
        /* <DEDUP_REMOVED lines=17> */
.L_x_1483:
[----:B-1----:R-:W-:Y:S02]  /*06f0*/  IADD3 R21, PT, PT, -R11, UR9, RZ ;  /* 0x000000090b157c10 */ /* 0x002fe4000fffe1ff */
[C---:B------:R-:W-:Y:S02]  /*0700*/  IADD3 R2, P3, PT, R8.reuse, R11, RZ ;  /* 0x0000000b08027210 */ /* 0x040fe40007f7e0ff */
[C---:B------:R-:W-:Y:S02]  /*0710*/  LOP3.LUT R4, R8.reuse, 0x40, RZ, 0xfc, !PT ;  /* 0x0000004008047812 */ /* 0x040fe400078efcff */
[C---:B------:R-:W-:Y:S01]  /*0720*/  LOP3.LUT R6, R8.reuse, 0x20, RZ, 0xfc, !PT ;  /* 0x0000002008067812 */ /* 0x040fe200078efcff */
[----:B------:R-:W-:Y:S01]  /*0730*/  IMAD.X R3, RZ, RZ, R10, P3 ;  /* 0x000000ffff037224 */ /* 0x000fe200018e060a */
[----:B------:R-:W-:Y:S02]  /*0740*/  VIMNMX R13, PT, PT, R21, 0x400, PT ;  /* 0x00000400150d7848 */ /* 0x000fe40003fe0100 */
[----:B------:R-:W-:-:S02]  /*0750*/  LOP3.LUT R12, R8, 0x60, RZ, 0xfc, !PT ;  /* 0x00000060080c7812 */ /* 0x000fc400078efcff */
        /* <DEDUP_REMOVED lines=8> */
[C---:B--2---:R-:W-:Y:S02]  /*07e0*/  LEA R4, P4, R2.reuse, UR12, 0x1 ;  /* 0x0000000c02047c11 */ /* 0x044fe4000f8808ff */
[----:B------:R-:W-:Y:S02]  /*07f0*/  PRMT R6, RZ, 0x7610, R6 ;  /* 0x00007610ff067816 */ /* 0x000fe40000000006 */
[----:B------:R-:W-:-:S02]  /*0800*/  LEA.HI.X R5, R2, UR13, R3, 0x1, P4 ;  /* 0x0000000d02057c11 */ /* 0x000fc4000a0f0c03 */
[----:B------:R-:W-:-:S03]  /*0810*/  PRMT R3, RZ, 0x7610, R3 ;  /* 0x00007610ff037816 */ /* 0x000fc60000000003 */
[----:B------:R-:W2:Y:S04]  /*0820*/  @!P1 LDG.E.U16.CONSTANT R7, desc[UR10][R4.64+0x40] ;  /* 0x0000400a04079981 */ /* 0x000ea8000c1e9500 */
[----:B------:R-:W4:Y:S04]  /*0830*/  @!P0 LDG.E.U16.CONSTANT R3, desc[UR10][R4.64] ;  /* 0x0000000a04038981 */ /* 0x000f28000c1e9500 */
[----:B------:R-:W5:Y:S04]  /*0840*/  @!P2 LDG.E.U16.CONSTANT R20, desc[UR10][R4.64+0x80] ;  /* 0x0000800a0414a981 */ /* 0x000f68000c1e9500 */
[----:B------:R-:W3:Y:S01]  /*0850*/  @!P3 LDG.E.U16.CONSTANT R6, desc[UR10][R4.64+0xc0] ;  /* 0x0000c00a0406b981 */ /* 0x000ee2000c1e9500 */
[----:B------:R-:W1:Y:S01]  /*0860*/  S2R R2, SR_LANEID ;  /* 0x0000000000027919 */ /* 0x000e620000000000 */
[C---:B------:R-:W-:Y:S01]  /*0870*/  IMAD.SHL.U32 R12, R0.reuse, 0x4, RZ ;  /* 0x00000004000c7824 */ /* 0x040fe200078e00ff */
[----:B------:R-:W-:Y:S01]  /*0880*/  LOP3.LUT R23, R0, 0x3e0, RZ, 0xc0, !PT ;  /* 0x000003e000177812 */ /* 0x000fe200078ec0ff */
[----:B------:R-:W-:-:S03]  /*0890*/  UMOV UR6, 0x400 ;  /* 0x0000040000067882 */ /* 0x000fc60000000000 */
[----:B------:R-:W-:Y:S01]  /*08a0*/  LOP3.LUT R15, R12, 0xf80, RZ, 0xc0, !PT ;  /* 0x00000f800c0f7812 */ /* 0x000fe200078ec0ff */
[----:B0-----:R-:W-:-:S04]  /*08b0*/  ULEA UR6, UR8, UR6, 0x18 ;  /* 0x0000000608067291 */ /* 0x001fc8000f8ec0ff */
[--C-:B-1----:R-:W-:Y:S02]  /*08c0*/  IMAD.IADD R12, R15, 0x1, R2.reuse ;  /* 0x000000010f0c7824 */ /* 0x102fe400078e0202 */
[----:B------:R-:W-:-:S03]  /*08d0*/  IMAD.IADD R14, R23, 0x1, R2 ;  /* 0x00000001170e7824 */ /* 0x000fc600078e0202 */
[----:B------:R-:W-:Y:S02]  /*08e0*/  LEA R22, R12, UR6, 0x1 ;  /* 0x000000060c167c11 */ /* 0x000fe4000f8e08ff */
[----:B------:R-:W-:Y:S02]  /*08f0*/  LEA R19, R14, UR6, 0x3 ;  /* 0x000000060e137c11 */ /* 0x000fe4000f8e18ff */
[----:B------:R-:W-:Y:S01]  /*0900*/  ISETP.GE.AND P0, PT, R21, 0x100, PT ;  /* 0x000001001500780c */ /* 0x000fe20003f06270 */
[----:B------:R-:W-:Y:S01]  /*0910*/  BSSY.RECONVERGENT B0, `(.L_x_1479) ;  /* 0x0000081000007945 */ /* 0x000fe20003800200 */
[----:B--2---:R-:W-:Y:S04]  /*0920*/  STS.U16 [R22+0x40], R7 ;  /* 0x0000400716007388 */ /* 0x004fe80000000400 */
[----:B----4-:R-:W-:Y:S04]  /*0930*/  STS.U16 [R22], R3 ;  /* 0x0000000316007388 */ /* 0x010fe80000000400 */
[----:B-----5:R-:W-:Y:S04]  /*0940*/  STS.U16 [R22+0x80], R20 ;  /* 0x0000801416007388 */ /* 0x020fe80000000400 */
[----:B---3--:R-:W-:Y:S01]  /*0950*/  STS.U16 [R22+0xc0], R6 ;  /* 0x0000c00616007388 */ /* 0x008fe20000000400 */
        /* <DEDUP_REMOVED lines=55> */
.L_x_1480:
        /* <DEDUP_REMOVED lines=61> */
.L_x_1482:
        /* <DEDUP_REMOVED lines=8> */
.L_x_1481:
[----:B------:R-:W-:Y:S05]  /*1120*/  BSYNC.RECONVERGENT B0 ;  /* 0x0000000000007941 */ /* 0x000fea0003800200 */
.L_x_1479:
        /* <DEDUP_REMOVED lines=26> */
[----:B------:R-:W-:Y:S01]  /*12d0*/  IMAD.MOV.U32 R6, RZ, RZ, 0x7f ;  /* 0x0000007fff067424 */ /* 0x000fe200078e00ff */
[----:B------:R-:W-:Y:S01]  /*12e0*/  @!P1 MOV R6, RZ ;  /* 0x000000ff00069202 */ /* 0x000fe20000000f00 */
        /* <DEDUP_REMOVED lines=26> */
[----:B------:R-:W-:-:S04]  /*1490*/  @P1 MOV R5, 0xbf ;  /* 0x000000bf00051802 */ /* 0x000fc80000000f00 */
        /* <DEDUP_REMOVED lines=43> */
[C---:B------:R-:W-:Y:S01]  /*1750*/  @!P4 IADD3 R25, PT, PT, R7.reuse, -0x10, RZ ;  /* 0xfffffff00719c810 */ /* 0x040fe20007ffe0ff */
[----:B------:R-:W-:Y:S01]  /*1760*/  @P5 FMUL.FTZ R24, R24, 0.5 ;  /* 0x3f00000018185820 */ /* 0x000fe20000410000 */
[----:B------:R-:W-:Y:S02]  /*1770*/  @P4 VIADD R25, R7, 0x10 ;  /* 0x0000001007194836 */ /* 0x000fe40000000000 */
[----:B------:R-:W-:Y:S02]  /*1780*/  @!P5 FMUL.FTZ R26, R26, 0.5 ;  /* 0x3f0000001a1ad820 */ /* 0x000fe40000410000 */
[----:B------:R-:W-:Y:S02]  /*1790*/  @P5 FSETP.GEU.FTZ.AND P3, PT, R24, R17, PT ;  /* 0x000000111800520b */ /* 0x000fe40003f7e000 */
[----:B------:R-:W-:-:S02]  /*17a0*/  LEA R24, R25, UR7, 0x2 ;  /* 0x0000000719187c11 */ /* 0x000fc4000f8e10ff */
[-C--:B------:R-:W-:Y:S01]  /*17b0*/  @P5 SEL R19, R22, R23.reuse, !P3 ;  /* 0x0000001716135207 */ /* 0x080fe20005800000 */
[----:B------:R-:W-:Y:S01]  /*17c0*/  IMAD.MOV.U32 R22, RZ, RZ, 0x7f ;  /* 0x0000007fff167424 */ /* 0x000fe200078e00ff */
[----:B------:R-:W-:Y:S01]  /*17d0*/  @!P5 FSETP.GEU.FTZ.AND P6, PT, R17, R26, PT ;  /* 0x0000001a1100d20b */ /* 0x000fe20003fde000 */
[----:B------:R-:W-:Y:S01]  /*17e0*/  IMAD.MOV.U32 R17, RZ, RZ, -0x40800000 ;  /* 0xbf800000ff117424 */ /* 0x000fe200078e00ff */
[----:B------:R-:W0:Y:S01]  /*17f0*/  LDS R24, [R24] ;  /* 0x0000000018187984 */ /* 0x000e220000000800 */
[--C-:B------:R-:W-:Y:S01]  /*1800*/  @P1 IMAD.MOV.U32 R17, RZ, RZ, R4.reuse ;  /* 0x000000ffff111224 */ /* 0x100fe200078e0004 */
[----:B------:R-:W-:Y:S01]  /*1810*/  @!P5 SEL R19, R6, R23, !P6 ;  /* 0x000000170613d207 */ /* 0x000fe20007000000 */
[----:B------:R-:W-:Y:S02]  /*1820*/  IMAD.MOV.U32 R6, RZ, RZ, R4 ;  /* 0x000000ffff067224 */ /* 0x000fe400078e0004 */
[----:B------:R-:W-:Y:S02]  /*1830*/  @P1 IMAD.MOV.U32 R6, RZ, RZ, 0x3f800000 ;  /* 0x3f800000ff061424 */ /* 0x000fe400078e00ff */
[----:B------:R-:W-:-:S02]  /*1840*/  @P2 IMAD.MOV.U32 R17, RZ, RZ, R18 ;  /* 0x000000ffff112224 */ /* 0x000fc400078e0012 */
[----:B------:R-:W-:Y:S02]  /*1850*/  @P2 IMAD.MOV.U32 R18, RZ, RZ, R6 ;  /* 0x000000ffff122224 */ /* 0x000fe400078e0006 */
[----:B------:R-:W-:Y:S02]  /*1860*/  IMAD.MOV.U32 R6, RZ, RZ, RZ ;  /* 0x000000ffff067224 */ /* 0x000fe400078e00ff */
[----:B------:R-:W-:Y:S02]  /*1870*/  @P1 IMAD.MOV.U32 R6, RZ, RZ, 0x7f ;  /* 0x0000007fff061424 */ /* 0x000fe400078e00ff */
[----:B------:R-:W-:Y:S02]  /*1880*/  @P1 IMAD.MOV.U32 R22, RZ, RZ, 0xff ;  /* 0x000000ffff161424 */ /* 0x000fe400078e00ff */
[----:B------:R-:W-:Y:S01]  /*1890*/  @P4 IMAD.MOV.U32 R17, RZ, RZ, R28 ;  /* 0x000000ffff114224 */ /* 0x000fe200078e001c */
[----:B------:R-:W-:Y:S01]  /*18a0*/  @P4 MOV R28, R18 ;  /* 0x00000012001c4202 */ /* 0x000fe20000000f00 */
[----:B------:R-:W-:-:S02]  /*18b0*/  @P2 IMAD.MOV.U32 R6, RZ, RZ, R5 ;  /* 0x000000ffff062224 */ /* 0x000fc400078e0005 */
        /* <DEDUP_REMOVED lines=34> */
[----:B------:R-:W-:Y:S02]  /*1ae0*/  @P2 IMAD.MOV.U32 R18, RZ, RZ, R23 ;  /* 0x000000ffff122224 */ /* 0x000fe400078e0017 */
[----:B------:R-:W-:-:S02]  /*1af0*/  IMAD.MOV.U32 R23, RZ, RZ, 0x7f ;  /* 0x0000007fff177424 */ /* 0x000fc400078e00ff */
[----:B------:R-:W-:Y:S01]  /*1b00*/  @P3 IMAD.MOV.U32 R23, RZ, RZ, 0xff ;  /* 0x000000ffff173424 */ /* 0x000fe200078e00ff */
        /* <DEDUP_REMOVED lines=32> */
[----:B------:R-:W-:Y:S02]  /*1d10*/  LEA R26, R21, UR7, 0x2 ;  /* 0x00000007151a7c11 */ /* 0x000fe4000f8e10ff */
[----:B------:R-:W-:Y:S01]  /*1d20*/  @P4 MOV R7, R28 ;  /* 0x0000001c00074202 */ /* 0x000fe20000000f00 */
        /* <DEDUP_REMOVED lines=39> */
[----:B------:R-:W-:Y:S01]  /*1fa0*/  @P3 MOV R16, 0xbf ;  /* 0x000000bf00103802 */ /* 0x000fe20000000f00 */
        /* <DEDUP_REMOVED lines=36> */
[----:B------:R-:W-:-:S02]  /*21f0*/  @P5 IMAD.MOV.U32 R6, RZ, RZ, R16 ;  /* 0x000000ffff065224 */ /* 0x000fc400078e0010 */
        /* <DEDUP_REMOVED lines=101> */
.L_x_1484:
        /* <DEDUP_REMOVED lines=11> */
.L_x_2042:


//--------------------- .text._Z18kQuantizeBlockwiseI6__halfLi2048ELi4ELi0ELi0EEvPfPT_S1_PhS1_ii --------------------------
	.section	.text._Z18kQuantizeBlockwiseI6__halfLi2048ELi4ELi0ELi0EEvPfPT_S1_PhS1_ii,"ax",@progbits
	.align	128
        .global         _Z18kQuantizeBlockwiseI6__halfLi2048ELi4ELi0ELi0EEvPfPT_S1_PhS1_ii
        .type           _Z18kQuantizeBlockwiseI6__halfLi2048ELi4ELi0ELi0EEvPfPT_S1_PhS1_ii,@function
        .size           _Z18kQuantizeBlockwiseI6__halfLi2048ELi4ELi0ELi0EEvPfPT_S1_PhS1_ii,(.L_x_2043 - _Z18kQuantizeBlockwiseI6__halfLi2048ELi4ELi0ELi0EEvPfPT_S1_PhS1_ii)
        .other          _Z18kQuantizeBlockwiseI6__halfLi2048ELi4ELi0ELi0EEvPfPT_S1_PhS1_ii,@"STO_CUDA_ENTRY STV_DEFAULT"
_Z18kQuantizeBlockwiseI6__halfLi2048ELi4ELi0ELi0EEvPfPT_S1_PhS1_ii:
.text._Z18kQuantizeBlockwiseI6__halfLi2048ELi4ELi0ELi0EEvPfPT_S1_PhS1_ii:
        /* <DEDUP_REMOVED lines=52> */
.L_x_1489:
[----:B------:R0:W2:Y:S01]  /*0340*/  LDG.E R9, desc[UR10][R6.64] ;  /* 0x0000000a06097981 */ /* 0x0000a2000c1e1900 */
[----:B------:R-:W-:-:S05]  /*0350*/  VIADD R4, R4, 0x1 ;  /* 0x0000000104047836 */ /* 0x000fca0000000000 */
[----:B------:R-:W-:Y:S01]  /*0360*/  ISETP.NE.AND P0, PT, R4, RZ, PT ;  /* 0x000000ff0400720c */ /* 0x000fe20003f05270 */
[C---:B0-----:R-:W-:Y:S01]  /*0370*/  IMAD.WIDE.U32 R6, R5.reuse, 0x4, R6 ;  /* 0x0000000405067825 */ /* 0x041fe200078e0006 */
[----:B--2---:R0:W-:Y:S03]  /*0380*/  STS [R2], R9 ;  /* 0x0000000902007388 */ /* 0x0041e60000000800 */
[----:B0-----:R-:W-:-:S08]  /*0390*/  IMAD R2, R5, 0x4, R2 ;  /* 0x0000000405027824 */ /* 0x001fd000078e0202 */
[----:B------:R-:W-:Y:S05]  /*03a0*/  @P0 BRA `(.L_x_1489) ;  /* 0xfffffffc00e40947 */ /* 0x000fea000383ffff */
.L_x_1488:
[----:B------:R-:W-:Y:S05]  /*03b0*/  BSYNC.RECONVERGENT B1 ;  /* 0x0000000000017941 */ /* 0x000fea0003800200 */
.L_x_1487:
        /* <DEDUP_REMOVED lines=10> */
.L_x_1490:
        /* <DEDUP_REMOVED lines=23> */
.L_x_1486:
[----:B------:R-:W-:Y:S05]  /*05d0*/  BSYNC.RECONVERGENT B0 ;  /* 0x0000000000007941 */ /* 0x000fea0003800200 */
.L_x_1485:
        /* <DEDUP_REMOVED lines=17> */
.L_x_1495:
[----:B------:R-:W-:Y:S02]  /*06f0*/  IADD3 R25, PT, PT, -R3, UR9, RZ ;  /* 0x0000000903197c10 */ /* 0x000fe4000fffe1ff */
[C---:B------:R-:W-:Y:S02]  /*0700*/  LOP3.LUT R5, R24.reuse, 0x40, RZ, 0xfc, !PT ;  /* 0x0000004018057812 */ /* 0x040fe400078efcff */
[C---:B------:R-:W-:Y:S02]  /*0710*/  IADD3 R4, P3, PT, R24.reuse, R3, RZ ;  /* 0x0000000318047210 */ /* 0x040fe40007f7e0ff */
[C---:B------:R-:W-:Y:S02]  /*0720*/  LOP3.LUT R7, R24.reuse, 0x20, RZ, 0xfc, !PT ;  /* 0x0000002018077812 */ /* 0x040fe400078efcff */
[----:B------:R-:W-:Y:S02]  /*0730*/  LOP3.LUT R9, R24, 0x60, RZ, 0xfc, !PT ;  /* 0x0000006018097812 */ /* 0x000fe400078efcff */
[----:B------:R-:W-:-:S02]  /*0740*/  PRMT R10, RZ, 0x7610, R10 ;  /* 0x00007610ff0a7816 */ /* 0x000fc4000000000a */
[----:B------:R-:W-:Y:S01]  /*0750*/  PRMT R8, RZ, 0x7610, R8 ;  /* 0x00007610ff087816 */ /* 0x000fe20000000008 */
[----:B------:R-:W0:Y:S01]  /*0760*/  S2UR UR8, SR_CgaCtaId ;  /* 0x00000000000879c3 */ /* 0x000e220000008800 */
[----:B------:R-:W-:-:S07]  /*0770*/  VIMNMX R2, PT, PT, R25, 0x800, PT ;  /* 0x0000080019027848 */ /* 0x000fce0003fe0100 */
[----:B------:R-:W-:Y:S01]  /*0780*/  BAR.SYNC.DEFER_BLOCKING 0x0 ;  /* 0x0000000000007b1d */ /* 0x000fe20000010000 */
[----:B--2---:R-:W-:Y:S02]  /*0790*/  LEA R6, P4, R4, UR12, 0x1 ;  /* 0x0000000c04067c11 */ /* 0x004fe4000f8808ff */
[-C--:B------:R-:W-:Y:S01]  /*07a0*/  ISETP.GE.AND P2, PT, R5, R2.reuse, PT ;  /* 0x000000020500720c */ /* 0x080fe20003f46270 */
[----:B------:R-:W-:Y:S01]  /*07b0*/  IMAD.X R5, RZ, RZ, R0, P3 ;  /* 0x000000ffff057224 */ /* 0x000fe200018e0600 */
[-C--:B------:R-:W-:Y:S02]  /*07c0*/  ISETP.GE.AND P0, PT, R24, R2.reuse, PT ;  /* 0x000000021800720c */ /* 0x080fe40003f06270 */
[-C--:B------:R-:W-:Y:S02]  /*07d0*/  ISETP.GE.AND P1, PT, R7, R2.reuse, PT ;  /* 0x000000020700720c */ /* 0x080fe40003f26270 */
[----:B------:R-:W-:Y:S02]  /*07e0*/  ISETP.GE.AND P3, PT, R9, R2, PT ;  /* 0x000000020900720c */ /* 0x000fe40003f66270 */
[----:B------:R-:W-:-:S02]  /*07f0*/  LEA.HI.X R7, R4, UR13, R5, 0x1, P4 ;  /* 0x0000000d04077c11 */ /* 0x000fc4000a0f0c05 */
[----:B------:R-:W-:Y:S02]  /*0800*/  PRMT R5, RZ, 0x7610, R5 ;  /* 0x00007610ff057816 */ /* 0x000fe40000000005 */
[----:B------:R-:W-:Y:S01]  /*0810*/  PRMT R9, RZ, 0x7610, R9 ;  /* 0x00007610ff097816 */ /* 0x000fe20000000009 */
[----:B------:R-:W2:Y:S04]  /*0820*/  @!P2 LDG.E.U16.CONSTANT R10, desc[UR10][R6.64+0x80] ;  /* 0x0000800a060aa981 */ /* 0x000ea8000c1e9500 */
[----:B------:R-:W4:Y:S04]  /*0830*/  @!P0 LDG.E.U16.CONSTANT R5, desc[UR10][R6.64] ;  /* 0x0000000a06058981 */ /* 0x000f28000c1e9500 */
[----:B------:R-:W5:Y:S04]  /*0840*/  @!P1 LDG.E.U16.CONSTANT R9, desc[UR10][R6.64+0x40] ;  /* 0x0000400a06099981 */ /* 0x000f68000c1e9500 */
[----:B------:R1:W3:Y:S01]  /*0850*/  @!P3 LDG.E.U16.CONSTANT R8, desc[UR10][R6.64+0xc0] ;  /* 0x0000c00a0608b981 */ /* 0x0002e2000c1e9500 */
        /* <DEDUP_REMOVED lines=88> */
.L_x_1492:
        /* <DEDUP_REMOVED lines=85> */
.L_x_1494:
        /* <DEDUP_REMOVED lines=8> */
.L_x_1493:
[----:B------:R-:W-:Y:S05]  /*13b0*/  BSYNC.RECONVERGENT B0 ;  /* 0x0000000000007941 */ /* 0x000fea0003800200 */
.L_x_1491:
        /* <DEDUP_REMOVED lines=370> */
.L_x_1496:
        /* <DEDUP_REMOVED lines=10> */
.L_x_2043:


//--------------------- .text._Z18kQuantizeBlockwiseI6__halfLi4096ELi4ELi1ELi0EEvPfPT_S1_PhS1_ii --------------------------
	.section	.text._Z18kQuantizeBlockwiseI6__halfLi4096ELi4ELi1ELi0EEvPfPT_S1_PhS1_ii,"ax",@progbits
	.align	128
        .global         _Z18kQuantizeBlockwiseI6__halfLi4096ELi4ELi1ELi0EEvPfPT_S1_PhS1_ii
        .type           _Z18kQuantizeBlockwiseI6__halfLi4096ELi4ELi1ELi0EEvPfPT_S1_PhS1_ii,@function
        .size           _Z18kQuantizeBlockwiseI6__halfLi4096ELi4ELi1ELi0EEvPfPT_S1_PhS1_ii,(.L_x_2044 - _Z18kQuantizeBlockwiseI6__halfLi4096ELi4ELi1ELi0EEvPfPT_S1_PhS1_ii)
        .other          _Z18kQuantizeBlockwiseI6__halfLi4096ELi4ELi1ELi0EEvPfPT_S1_PhS1_ii,@"STO_CUDA_ENTRY STV_DEFAULT"
_Z18kQuantizeBlockwiseI6__halfLi4096ELi4ELi1ELi0EEvPfPT_S1_PhS1_ii:
.text._Z18kQuantizeBlockwiseI6__halfLi4096ELi4ELi1ELi0EEvPfPT_S1_PhS1_ii:
        /* <DEDUP_REMOVED lines=52> */
.L_x_1501:
[----:B------:R0:W2:Y:S01]  /*0340*/  LDG.E R2, desc[UR10][R4.64] ;  /* 0x0000000a04027981 */ /* 0x0000a2000c1e1900 */
[----:B------:R-:W-:-:S05]  /*0350*/  VIADD R6, R6, 0x1 ;  /* 0x0000000106067836 */ /* 0x000fca0000000000 */
[----:B------:R-:W-:Y:S01]  /*0360*/  ISETP.NE.AND P0, PT, R6, RZ, PT ;  /* 0x000000ff0600720c */ /* 0x000fe20003f05270 */
[C---:B0-----:R-:W-:Y:S01]  /*0370*/  IMAD.WIDE.U32 R4, R0.reuse, 0x4, R4 ;  /* 0x0000000400047825 */ /* 0x041fe200078e0004 */
[----:B--2---:R0:W-:Y:S03]  /*0380*/  STS [R7], R2 ;  /* 0x0000000207007388 */ /* 0x0041e60000000800 */
[----:B0-----:R-:W-:-:S08]  /*0390*/  IMAD R7, R0, 0x4, R7 ;  /* 0x0000000400077824 */ /* 0x001fd000078e0207 */
[----:B------:R-:W-:Y:S05]  /*03a0*/  @P0 BRA `(.L_x_1501) ;  /* 0xfffffffc00e40947 */ /* 0x000fea000383ffff */
.L_x_1500:
[----:B------:R-:W-:Y:S05]  /*03b0*/  BSYNC.RECONVERGENT B1 ;  /* 0x0000000000017941 */ /* 0x000fea0003800200 */
.L_x_1499:
        /* <DEDUP_REMOVED lines=10> */
.L_x_1502:
        /* <DEDUP_REMOVED lines=23> */
.L_x_1498:
[----:B------:R-:W-:Y:S05]  /*05d0*/  BSYNC.RECONVERGENT B0 ;  /* 0x0000000000007941 */ /* 0x000fea0003800200 */
.L_x_1497:
        /* <DEDUP_REMOVED lines=25> */
.L_x_1507:
        /* <DEDUP_REMOVED lines=145> */
.L_x_1504:
        /* <DEDUP_REMOVED lines=138> */
.L_x_1506:
        /* <DEDUP_REMOVED lines=8> */
.L_x_1505:
[----:B------:R-:W-:Y:S05]  /*19a0*/  BSYNC.RECONVERGENT B0 ;  /* 0x0000000000007941 */ /* 0x000fea0003800200 */
.L_x_1503:
        /* <DEDUP_REMOVED lines=389> */
.L_x_1508:
        /* <DEDUP_REMOVED lines=16> */
.L_x_2044:


//--------------------- .text._Z18kQuantizeBlockwiseI6__halfLi4096ELi4ELi0ELi0EEvPfPT_S1_PhS1_ii --------------------------
	.section	.text._Z18kQuantizeBlockwiseI6__halfLi4096ELi4ELi0ELi0EEvPfPT_S1_PhS1_ii,"ax",@progbits
	.align	128
        .global         _Z18kQuantizeBlockwiseI6__halfLi4096ELi4ELi0ELi0EEvPfPT_S1_PhS1_ii
        .type           _Z18kQuantizeBlockwiseI6__halfLi4096ELi4ELi0ELi0EEvPfPT_S1_PhS1_ii,@function
        .size           _Z18kQuantizeBlockwiseI6__halfLi4096ELi4ELi0ELi0EEvPfPT_S1_PhS1_ii,(.L_x_2045 - _Z18kQuantizeBlockwiseI6__halfLi4096ELi4ELi0ELi0EEvPfPT_S1_PhS1_ii)
        .other          _Z18kQuantizeBlockwiseI6__halfLi4096ELi4ELi0ELi0EEvPfPT_S1_PhS1_ii,@"STO_CUDA_ENTRY STV_DEFAULT"
_Z18kQuantizeBlockwiseI6__halfLi4096ELi4ELi0ELi0EEvPfPT_S1_PhS1_ii:
.text._Z18kQuantizeBlockwiseI6__halfLi4096ELi4ELi0ELi0EEvPfPT_S1_PhS1_ii:
        /* <DEDUP_REMOVED lines=52> */
.L_x_1513:
[----:B------:R0:W2:Y:S01]  /*0340*/  LDG.E R9, desc[UR10][R6.64] ;  /* 0x0000000a06097981 */ /* 0x0000a2000c1e1900 */
[----:B------:R-:W-:-:S05]  /*0350*/  VIADD R4, R4, 0x1 ;  /* 0x0000000104047836 */ /* 0x000fca0000000000 */
[----:B------:R-:W-:Y:S01]  /*0360*/  ISETP.NE.AND P0, PT, R4, RZ, PT ;  /* 0x000000ff0400720c */ /* 0x000fe20003f05270 */
[C---:B0-----:R-:W-:Y:S01]  /*0370*/  IMAD.WIDE.U32 R6, R5.reuse, 0x4, R6 ;  /* 0x0000000405067825 */ /* 0x041fe200078e0006 */
[----:B--2---:R0:W-:Y:S03]  /*0380*/  STS [R2], R9 ;  /* 0x0000000902007388 */ /* 0x0041e60000000800 */
[----:B0-----:R-:W-:-:S08]  /*0390*/  IMAD R2, R5, 0x4, R2 ;  /* 0x0000000405027824 */ /* 0x001fd000078e0202 */
[----:B------:R-:W-:Y:S05]  /*03a0*/  @P0 BRA `(.L_x_1513) ;  /* 0xfffffffc00e40947 */ /* 0x000fea000383ffff */
.L_x_1512:
[----:B------:R-:W-:Y:S05]  /*03b0*/  BSYNC.RECONVERGENT B1 ;  /* 0x0000000000017941 */ /* 0x000fea0003800200 */
.L_x_1511:
        /* <DEDUP_REMOVED lines=10> */
.L_x_1514:
        /* <DEDUP_REMOVED lines=23> */
.L_x_1510:
[----:B------:R-:W-:Y:S05]  /*05d0*/  BSYNC.RECONVERGENT B0 ;  /* 0x0000000000007941 */ /* 0x000fea0003800200 */
.L_x_1509:
        /* <DEDUP_REMOVED lines=17> */
.L_x_1519:
        /* <DEDUP_REMOVED lines=147> */
.L_x_1516:
        /* <DEDUP_REMOVED lines=137> */
.L_x_1518:
        /* <DEDUP_REMOVED lines=8> */
.L_x_1517:
[----:B------:R-:W-:Y:S05]  /*1930*/  BSYNC.RECONVERGENT B0 ;  /* 0x0000000000007941 */ /* 0x000fea0003800200 */
.L_x_1515:
        /* <DEDUP_REMOVED lines=370> */
.L_x_1520:
        /* <DEDUP_REMOVED lines=10> */
.L_x_2045:


//--------------------- .text._Z21kOptimizer32bit2StateI13__nv_bfloat16Li6EEvPT_S2_PfS3_S3_ffffffffiffbi --------------------------
	.section	.text._Z21kOptimizer32bit2StateI13__nv_bfloat16Li6EEvPT_S2_PfS3_S3_ffffffffiffbi,"ax",@progbits
	.align	128
        .global         _Z21kOptimizer32bit2StateI13__nv_bfloat16Li6EEvPT_S2_PfS3_S3_ffffffffiffbi
        .type           _Z21kOptimizer32bit2StateI13__nv_bfloat16Li6EEvPT_S2_PfS3_S3_ffffffffiffbi,@function
        .size           _Z21kOptimizer32bit2StateI13__nv_bfloat16Li6EEvPT_S2_PfS3_S3_ffffffffiffbi,(.L_x_2046 - _Z21kOptimizer32bit2StateI13__nv_bfloat16Li6EEvPT_S2_PfS3_S3_ffffffffiffbi)
        .other          _Z21kOptimizer32bit2StateI13__nv_bfloat16Li6EEvPT_S2_PfS3_S3_ffffffffiffbi,@"STO_CUDA_ENTRY STV_DEFAULT"
_Z21kOptimizer32bit2StateI13__nv_bfloat16Li6EEvPT_S2_PfS3_S3_ffffffffiffbi:
.text._Z21kOptimizer32bit2StateI13__nv_bfloat16Li6EEvPT_S2_PfS3_S3_ffffffffiffbi:
[----:B------:R-:W-:Y:S01]  /*0000*/  LDC R1, c[0x0][0x37c] ;  /* 0x0000df00ff017b82 */ /* 0x000fe20000000800 */
[----:B------:R-:W0:Y:S07]  /*0010*/  LDCU UR6, c[0x0][0x3d8] ;  /* 0x00007b00ff0677ac */ /* 0x000e2e0008000800 */
[----:B------:R-:W1:Y:S08]  /*0020*/  S2UR UR5, SR_CTAID.X ;  /* 0x00000000000579c3 */ /* 0x000e700000002500 */
[----:B------:R-:W1:Y:S01]  /*0030*/  LDC R0, c[0x0][0x360] ;  /* 0x0000d800ff007b82 */ /* 0x000e620000000800 */
[----:B0-----:R-:W-:-:S02]  /*0040*/  USHF.R.S32.HI UR4, URZ, 0x1f, UR6 ;  /* 0x0000001fff047899 */ /* 0x001fc40008011406 */
[----:B------:R-:W-:Y:S02]  /*0050*/  ULOP3.LUT UP0, URZ, UR6, 0xfff, URZ, 0xc0, !UPT ;  /* 0x00000fff06ff7892 */ /* 0x000fe4000f80c0ff */
[----:B------:R-:W-:-:S04]  /*0060*/  ULEA.HI UR4, UR4, UR6, URZ, 0xc ;  /* 0x0000000604047291 */ /* 0x000fc8000f8f60ff */
[----:B------:R-:W-:-:S04]  /*0070*/  ULOP3.LUT UR4, UR4, 0xfffff000, URZ, 0xc0, !UPT ;  /* 0xfffff00004047892 */ /* 0x000fc8000f8ec0ff */
[----:B------:R-:W-:Y:S02]  /*0080*/  UIADD3 UR6, UPT, UPT, UR4, 0x1000, URZ ;  /* 0x0000100004067890 */ /* 0x000fe4000fffe0ff */
[----:B------:R-:W-:Y:S01]  /*0090*/  @!UP0 UIADD3 UR6, UPT, UPT, UR4, URZ, URZ ;  /* 0x000000ff04068290 */ /* 0x000fe2000fffe0ff */
[----:B-1----:R-:W-:-:S04]  /*00a0*/  IMAD R0, R0, UR5, RZ ;  /* 0x0000000500007c24 */ /* 0x002fc8000f8e02ff */
[----:B------:R-:W-:-:S05]  /*00b0*/  IMAD.SHL.U32 R30, R0, 0x4, RZ ;  /* 0x00000004001e7824 */ /* 0x000fca00078e00ff */
[----:B------:R-:W-:-:S13]  /*00c0*/  ISETP.GE.U32.AND P0, PT, R30, UR6, PT ;  /* 0x000000061e007c0c */ /* 0x000fda000bf06070 */
[----:B------:R-:W-:Y:S05]  /*00d0*/  @P0 EXIT ;  /* 0x000000000000094d */ /* 0x000fea0003800000 */
[----:B------:R-:W0:Y:S01]  /*00e0*/  LDC.64 R6, c[0x0][0x3b0] ;  /* 0x0000ec00ff067b82 */ /* 0x000e220000000a00 */
[----:B------:R-:W1:Y:S01]  /*00f0*/  S2R R39, SR_TID.X ;  /* 0x0000000000277919 */ /* 0x000e620000002100 */
[----:B------:R-:W2:Y:S01]  /*0100*/  LDCU.64 UR8, c[0x0][0x358] ;  /* 0x00006b00ff0877ac */ /* 0x000ea20008000a00 */
[----:B------:R-:W3:Y:S05]  /*0110*/  LDCU UR19, c[0x0][0x3c4] ;  /* 0x00007880ff1377ac */ /* 0x000eea0008000800 */
[----:B------:R-:W4:Y:S01]  /*0120*/  LDC.64 R8, c[0x0][0x3c8] ;  /* 0x0000f200ff087b82 */ /* 0x000f220000000a00 */
[----:B------:R-:W0:Y:S01]  /*0130*/  LDCU UR7, c[0x0][0x3d0] ;  /* 0x00007a00ff0777ac */ /* 0x000e220008000800 */
[----:B------:R-:W0:Y:S06]  /*0140*/  LDCU UR18, c[0x0][0x3c0] ;  /* 0x00007800ff1277ac */ /* 0x000e2c0008000800 */
[----:B------:R-:W5:Y:S01]  /*0150*/  LDC R34, c[0x0][0x3c4] ;  /* 0x0000f100ff227b82 */ /* 0x000f620000000800 */
[----:B------:R-:W0:Y:S01]  /*0160*/  LDCU UR24, c[0x0][0x3cc] ;  /* 0x00007980ff1877ac */ /* 0x000e220008000800 */
[----:B------:R-:W0:Y:S02]  /*0170*/  LDCU.64 UR10, c[0x0][0x380] ;  /* 0x00007000ff0a77ac */ /* 0x000e240008000a00 */
[----:B0-----:R-:W0:Y:S04]  /*0180*/  MUFU.LG2 R5, R7 ;  /* 0x0000000700057308 */ /* 0x001e280000000c00 */
[----:B------:R-:W2:Y:S01]  /*0190*/  LDC R29, c[0x0][0x3b8] ;  /* 0x0000ee00ff1d7b82 */ /* 0x000ea20000000800 */
[----:B------:R-:W-:Y:S01]  /*01a0*/  FADD.FTZ R32, -R6, 1 ;  /* 0x3f80000006207421 */ /* 0x000fe20000010100 */
[----:B------:R-:W-:Y:S01]  /*01b0*/  FADD.FTZ R31, -R7, 1 ;  /* 0x3f800000071f7421 */ /* 0x000fe20000010100 */
[----:B------:R-:W2:Y:S01]  /*01c0*/  LDCU.64 UR12, c[0x0][0x390] ;  /* 0x00007200ff0c77ac */ /* 0x000ea20008000a00 */
[----:B----4-:R-:W-:Y:S01]  /*01d0*/  I2FP.F32.S32 R0, R8 ;  /* 0x0000000800007245 */ /* 0x010fe20000201400 */
[----:B------:R-:W4:Y:S03]  /*01e0*/  MUFU.LG2 R3, R6 ;  /* 0x0000000600037308 */ /* 0x000f260000000c00 */
[----:B------:R-:W3:Y:S01]  /*01f0*/  LDC R37, c[0x0][0x370] ;  /* 0x0000dc00ff257b82 */ /* 0x000ee20000000800 */
[----:B-1----:R-:W-:Y:S01]  /*0200*/  IMAD.SHL.U32 R36, R39, 0x4, RZ ;  /* 0x0000000427247824 */ /* 0x002fe200078e00ff */
[----:B------:R-:W1:Y:S04]  /*0210*/  LDCU.64 UR14, c[0x0][0x398] ;  /* 0x00007300ff0e77ac */ /* 0x000e680008000a00 */
[----:B------:R-:W-:Y:S01]  /*0220*/  LOP3.LUT R36, R36, 0xf80, RZ, 0xc0, !PT ;  /* 0x00000f8024247812 */ /* 0x000fe200078ec0ff */
[----:B-----5:R-:W-:Y:S01]  /*0230*/  FFMA.FTZ R34, -R34, R9, 1 ;  /* 0x3f80000022227423 */ /* 0x020fe20000010109 */
[----:B0-----:R-:W-:Y:S01]  /*0240*/  FMUL.FTZ R5, R0, R5 ;  /* 0x0000000500057220 */ /* 0x001fe20000410000 */
[----:B------:R-:W0:Y:S01]  /*0250*/  LDCU.64 UR16, c[0x0][0x388] ;  /* 0x00007100ff1077ac */ /* 0x000e220008000a00 */
[----:B------:R-:W-:Y:S01]  /*0260*/  LOP3.LUT R33, R36, 0x1f, R39, 0xf8, !PT ;  /* 0x0000001f24217812 */ /* 0x000fe200078ef827 */
[----:B------:R-:W0:Y:S03]  /*0270*/  LDCU.128 UR20, c[0x0][0x3b0] ;  /* 0x00007600ff1477ac */ /* 0x000e260008000c00 */
[----:B------:R-:W5:Y:S01]  /*0280*/  MUFU.EX2 R5, R5 ;  /* 0x0000000500057308 */ /* 0x000f620000000800 */
[----:B--2---:R-:W-:Y:S01]  /*0290*/  FADD.FTZ R29, -R29, 1 ;  /* 0x3f8000001d1d7421 */ /* 0x004fe20000010100 */
[C---:B------:R-:W-:Y:S01]  /*02a0*/  LOP3.LUT R28, R33.reuse, 0x20, RZ, 0xfc, !PT ;  /* 0x00000020211c7812 */ /* 0x040fe200078efcff */
[----:B----4-:R-:W-:Y:S01]  /*02b0*/  FMUL.FTZ R3, R0, R3 ;  /* 0x0000000300037220 */ /* 0x010fe20000410000 */
[----:B------:R-:W-:-:S02]  /*02c0*/  LOP3.LUT R27, R33, 0x40, RZ, 0xfc, !PT ;  /* 0x00000040211b7812 */ /* 0x000fc400078efcff */
[----:B------:R-:W-:Y:S01]  /*02d0*/  LOP3.LUT R26, R33, 0x60, RZ, 0xfc, !PT ;  /* 0x00000060211a7812 */ /* 0x000fe200078efcff */
[----:B------:R-:W2:Y:S01]  /*02e0*/  MUFU.EX2 R0, R3 ;  /* 0x0000000300007308 */ /* 0x000ea20000000800 */
[----:B-----5:R-:W-:-:S06]  /*02f0*/  FADD.FTZ R35, -R5, 1 ;  /* 0x3f80000005237421 */ /* 0x020fcc0000010100 */
[----:B------:R-:W4:Y:S01]  /*0300*/  MUFU.SQRT R35, R35 ;  /* 0x0000002300237308 */ /* 0x000f220000002000 */
[----:B0123--:R-:W-:-:S07]  /*0310*/  FADD.FTZ R0, -R0, 1 ;  /* 0x3f80000000007421 */ /* 0x00ffce0000010100 */
.L_x_1521:
[----:B0-----:R-:W0:Y:S01]  /*0320*/  LDC R9, c[0x0][0x3d8] ;  /* 0x0000f600ff097b82 */ /* 0x001e220000000800 */
[----:B------:R-:W-:-:S07]  /*0330*/  IADD3 R38, PT, PT, -R30, RZ, RZ ;  /* 0x000000ff1e267210 */ /* 0x000fce0007ffe1ff */
[----:B------:R-:W-:Y:S01]  /*0340*/  BAR.SYNC.DEFER_BLOCKING 0x0 ;  /* 0x0000000000007b1d */ /* 0x000fe20000010000 */
[----:B------:R-:W-:-:S04]  /*0350*/  IADD3 R8, P0, PT, R33, R30, RZ ;  /* 0x0000001e21087210 */ /* 0x000fc80007f1e0ff */
[----:B------:R-:W-:Y:S01]  /*0360*/  LEA R4, P4, R8, UR10, 0x1 ;  /* 0x0000000a08047c11 */ /* 0x000fe2000f8808ff */
[----:B------:R-:W-:-:S05]  /*0370*/  IMAD.X R19, RZ, RZ, RZ, P0 ;  /* 0x000000ffff137224 */ /* 0x000fca00000e06ff */
[----:B------:R-:W-:Y:S02]  /*0380*/  LEA.HI.X R5, R8, UR11, R19, 0x1, P4 ;  /* 0x0000000b08057c11 */ /* 0x000fe4000a0f0c13 */
[----:B0-----:R-:W-:-:S04]  /*0390*/  VIADDMNMX.U32 R38, R38, R9, 0x1000, PT ;  /* 0x0000100026267446 */ /* 0x001fc80003800009 */
[-C--:B------:R-:W-:Y:S02]  /*03a0*/  ISETP.GE.U32.AND P3, PT, R33, R38.reuse, PT ;  /* 0x000000262100720c */ /* 0x080fe40003f66070 */
[-C--:B------:R-:W-:Y:S02]  /*03b0*/  ISETP.GE.U32.AND P2, PT, R28, R38.reuse, PT ;  /* 0x000000261c00720c */ /* 0x080fe40003f46070 */
[-C--:B------:R-:W-:Y:S02]  /*03c0*/  ISETP.GE.U32.AND P1, PT, R27, R38.reuse, PT ;  /* 0x000000261b00720c */ /* 0x080fe40003f26070 */
[----:B------:R-:W-:-:S07]  /*03d0*/  ISETP.GE.U32.AND P0, PT, R26, R38, PT ;  /* 0x000000261a00720c */ /* 0x000fce0003f06070 */
[----:B------:R-:W2:Y:S04]  /*03e0*/  @!P3 LDG.E.U16 R7, desc[UR8][R4.64] ;  /* 0x000000080407b981 */ /* 0x000ea8000c1e1500 */
[----:B------:R-:W3:Y:S04]  /*03f0*/  @!P2 LDG.E.U16 R45, desc[UR8][R4.64+0x40] ;  /* 0x00004008042da981 */ /* 0x000ee8000c1e1500 */
[----:B------:R-:W5:Y:S04]  /*0400*/  @!P1 LDG.E.U16 R47, desc[UR8][R4.64+0x80] ;  /* 0x00008008042f9981 */ /* 0x000f68000c1e1500 */
[----:B------:R-:W4:Y:S01]  /*0410*/  @!P0 LDG.E.U16 R49, desc[UR8][R4.64+0xc0] ;  /* 0x0000c00804318981 */ /* 0x000f22000c1e1500 */
[----:B------:R-:W0:Y:S01]  /*0420*/  S2UR UR5, SR_CgaCtaId ;  /* 0x00000000000579c3 */ /* 0x000e220000008800 */
[----:B------:R-:W-:Y:S01]  /*0430*/  UMOV UR4, 0x400 ;  /* 0x0000040000047882 */ /* 0x000fe20000000000 */
[----:B------:R-:W-:Y:S01]  /*0440*/  LOP3.LUT R3, R39, 0x3e0, RZ, 0xc0, !PT ;  /* 0x000003e027037812 */ /* 0x000fe200078ec0ff */
[----:B------:R-:W1:Y:S01]  /*0450*/  S2R R6, SR_LANEID ;  /* 0x0000000000067919 */ /* 0x000e620000000000 */
[----:B------:R-:W-:Y:S01]  /*0460*/  LEA R2, P4, R8, UR12, 0x2 ;  /* 0x0000000c08027c11 */ /* 0x000fe2000f8810ff */
[----:B0-----:R-:W-:Y:S01]  /*0470*/  ULEA UR4, UR5, UR4, 0x18 ;  /* 0x0000000405047291 */ /* 0x001fe2000f8ec0ff */
[----:B-1----:R-:W-:Y:S01]  /*0480*/  IADD3 R11, PT, PT, R36, R6, RZ ;  /* 0x00000006240b7210 */ /* 0x002fe20007ffe0ff */
[----:B------:R-:W-:Y:S01]  /*0490*/  IMAD.IADD R6, R3, 0x1, R6 ;  /* 0x0000000103067824 */ /* 0x000fe200078e0206 */
[----:B------:R-:W-:-:S03]  /*04a0*/  LEA.HI.X R3, R8, UR13, R19, 0x2, P4 ;  /* 0x0000000d08037c11 */ /* 0x000fc6000a0f1413 */
[----:B------:R-:W-:Y:S02]  /*04b0*/  LEA R40, R11, UR4, 0x1 ;  /* 0x000000040b287c11 */ /* 0x000fe4000f8e08ff */
[----:B------:R-:W-:-:S03]  /*04c0*/  LEA R41, R6, UR4, 0x3 ;  /* 0x0000000406297c11 */ /* 0x000fc6000f8e18ff */
[----:B--2---:R-:W-:Y:S04]  /*04d0*/  STS.U16 [R40], R7 ;  /* 0x0000000728007388 */ /* 0x004fe80000000400 */
[----:B---3--:R-:W-:Y:S04]  /*04e0*/  STS.U16 [R40+0x40], R45 ;  /* 0x0000402d28007388 */ /* 0x008fe80000000400 */
[----:B-----5:R-:W-:Y:S04]  /*04f0*/  STS.U16 [R40+0x80], R47 ;  /* 0x0000802f28007388 */ /* 0x020fe80000000400 */
[----:B----4-:R-:W-:Y:S01]  /*0500*/  STS.U16 [R40+0xc0], R49 ;  /* 0x0000c03128007388 */ /* 0x010fe20000000400 */
[----:B------:R-:W-:-:S03]  /*0510*/  NOP ;  /* 0x0000000000007918 */ /* 0x000fc60000000000 */
[----:B------:R-:W0:Y:S01]  /*0520*/  LDS.64 R24, [R41] ;  /* 0x0000000029187984 */ /* 0x000e220000000a00 */
[----:B------:R-:W-:Y:S06]  /*0530*/  BAR.SYNC.DEFER_BLOCKING 0x0 ;  /* 0x0000000000007b1d */ /* 0x000fec0000010000 */
[----:B------:R-:W2:Y:S04]  /*0540*/  @!P3 LDG.E R60, desc[UR8][R2.64] ;  /* 0x00000008023cb981 */ /* 0x000ea8000c1e1900 */
[----:B------:R-:W3:Y:S04]  /*0550*/  @!P2 LDG.E R58, desc[UR8][R2.64+0x80] ;  /* 0x00008008023aa981 */ /* 0x000ee8000c1e1900 */
[----:B------:R-:W4:Y:S04]  /*0560*/  @!P1 LDG.E R56, desc[UR8][R2.64+0x100] ;  /* 0x0001000802389981 */ /* 0x000f28000c1e1900 */
[----:B------:R-:W5:Y:S01]  /*0570*/  @!P0 LDG.E R54, desc[UR8][R2.64+0x180] ;  /* 0x0001800802368981 */ /* 0x000f62000c1e1900 */
[----:B------:R-:W-:Y:S01]  /*0580*/  LEA R42, R11, R40, 0x1 ;  /* 0x000000280b2a7211 */ /* 0x000fe200078e08ff */
[----:B------:R-:W-:Y:S01]  /*0590*/  IMAD R43, R6, 0x8, R41 ;  /* 0x00000008062b7824 */ /* 0x000fe200078e0229 */
[----:B------:R-:W-:-:S04]  /*05a0*/  LEA R16, P4, R8, UR14, 0x2 ;  /* 0x0000000e08107c11 */ /* 0x000fc8000f8810ff */
[----:B------:R-:W-:Y:S01]  /*05b0*/  LEA.HI.X R17, R8, UR15, R19, 0x2, P4 ;  /* 0x0000000f08117c11 */ /* 0x000fe2000a0f1413 */
[----:B--2---:R-:W-:Y:S04]  /*05c0*/  STS [R42], R60 ;  /* 0x0000003c2a007388 */ /* 0x004fe80000000800 */
[----:B---3--:R-:W-:Y:S04]  /*05d0*/  STS [R42+0x80], R58 ;  /* 0x0000803a2a007388 */ /* 0x008fe80000000800 */
[----:B----4-:R-:W-:Y:S04]  /*05e0*/  STS [R42+0x100], R56 ;  /* 0x000100382a007388 */ /* 0x010fe80000000800 */
[----:B-----5:R-:W-:Y:S01]  /*05f0*/  STS [R42+0x180], R54 ;  /* 0x000180362a007388 */ /* 0x020fe20000000800 */
[----:B------:R-:W-:-:S03]  /*0600*/  NOP ;  /* 0x0000000000007918 */ /* 0x000fc60000000000 */
[----:B------:R-:W1:Y:S01]  /*0610*/  LDS.128 R12, [R43] ;  /* 0x000000002b0c7984 */ /* 0x000e620000000c00 */
[----:B------:R-:W-:Y:S06]  /*0620*/  BAR.SYNC.DEFER_BLOCKING 0x0 ;  /* 0x0000000000007b1d */ /* 0x000fec0000010000 */
[----:B------:R-:W2:Y:S04]  /*0630*/  @!P3 LDG.E R48, desc[UR8][R16.64] ;  /* 0x000000081030b981 */ /* 0x000ea8000c1e1900 */
[----:B------:R-:W3:Y:S04]  /*0640*/  @!P2 LDG.E R23, desc[UR8][R16.64+0x80] ;  /* 0x000080081017a981 */ /* 0x000ee8000c1e1900 */
[----:B------:R-:W4:Y:S04]  /*0650*/  @!P1 LDG.E R22, desc[UR8][R16.64+0x100] ;  /* 0x0001000810169981 */ /* 0x000f28000c1e1900 */
[----:B------:R-:W5:Y:S01]  /*0660*/  @!P0 LDG.E R46, desc[UR8][R16.64+0x180] ;  /* 0x00018008102e8981 */ /* 0x000f62000c1e1900 */
[----:B------:R-:W-:-:S04]  /*0670*/  LEA R18, P4, R8, UR16, 0x1 ;  /* 0x0000001008127c11 */ /* 0x000fc8000f8808ff */
[----:B------:R-:W-:Y:S01]  /*0680*/  LEA.HI.X R19, R8, UR17, R19, 0x1, P4 ;  /* 0x0000001108137c11 */ /* 0x000fe2000a0f0c13 */
[----:B--2---:R2:W-:Y:S04]  /*0690*/  STS [R42], R48 ;  /* 0x000000302a007388 */ /* 0x0045e80000000800 */
[----:B---3--:R-:W-:Y:S04]  /*06a0*/  STS [R42+0x80], R23 ;  /* 0x000080172a007388 */ /* 0x008fe80000000800 */
[----:B----4-:R-:W-:Y:S04]  /*06b0*/  STS [R42+0x100], R22 ;  /* 0x000100162a007388 */ /* 0x010fe80000000800 */
[----:B-----5:R3:W-:Y:S01]  /*06c0*/  STS [R42+0x180], R46 ;  /* 0x0001802e2a007388 */ /* 0x0207e20000000800 */
[----:B------:R-:W-:-:S03]  /*06d0*/  NOP ;  /* 0x0000000000007918 */ /* 0x000fc60000000000 */
[----:B------:R-:W4:Y:S01]  /*06e0*/  LDS.128 R4, [R43] ;  /* 0x000000002b047984 */ /* 0x000f220000000c00 */
[----:B------:R-:W-:Y:S06]  /*06f0*/  BAR.SYNC.DEFER_BLOCKING 0x0 ;  /* 0x0000000000007b1d */ /* 0x000fec0000010000 */
[----:B------:R-:W5:Y:S04]  /*0700*/  @!P3 LDG.E.U16 R57, desc[UR8][R18.64] ;  /* 0x000000081239b981 */ /* 0x000f68000c1e1500 */
[----:B------:R-:W2:Y:S04]  /*0710*/  @!P2 LDG.E.U16 R55, desc[UR8][R18.64+0x40] ;  /* 0x000040081237a981 */ /* 0x000ea8000c1e1500 */
[----:B------:R-:W3:Y:S04]  /*0720*/  @!P1 LDG.E.U16 R53, desc[UR8][R18.64+0x80] ;  /* 0x0000800812359981 */ /* 0x000ee8000c1e1500 */
[----:B------:R-:W4:Y:S01]  /*0730*/  @!P0 LDG.E.U16 R51, desc[UR8][R18.64+0xc0] ;  /* 0x0000c00812338981 */ /* 0x000f22000c1e1500 */
[----:B------:R-:W-:-:S04]  /*0740*/  IADD3 R8, PT, PT, R30, R9, RZ ;  /* 0x000000091e087210 */ /* 0x000fc80007ffe0ff */
[----:B------:R-:W-:-:S05]  /*0750*/  IADD3 R8, P4, PT, R33, R8, RZ ;  /* 0x0000000821087210 */ /* 0x000fca0007f9e0ff */
[----:B------:R-:W-:Y:S01]  /*0760*/  IMAD.X R9, RZ, RZ, RZ, P4 ;  /* 0x000000ffff097224 */ /* 0x000fe200020e06ff */
[----:B------:R-:W-:-:S04]  /*0770*/  LEA R20, P4, R8, UR12, 0x2 ;  /* 0x0000000c08147c11 */ /* 0x000fc8000f8810ff */
[----:B------:R-:W-:Y:S01]  /*0780*/  LEA.HI.X R21, R8, UR13, R9, 0x2, P4 ;  /* 0x0000000d08157c11 */ /* 0x000fe2000a0f1409 */
[----:B-----5:R-:W-:Y:S04]  /*0790*/  STS.U16 [R40], R57 ;  /* 0x0000003928007388 */ /* 0x020fe80000000400 */
[----:B--2---:R-:W-:Y:S04]  /*07a0*/  STS.U16 [R40+0x40], R55 ;  /* 0x0000403728007388 */ /* 0x004fe80000000400 */
[----:B---3--:R-:W-:Y:S04]  /*07b0*/  STS.U16 [R40+0x80], R53 ;  /* 0x0000803528007388 */ /* 0x008fe80000000400 */
[----:B----4-:R2:W-:Y:S01]  /*07c0*/  STS.U16 [R40+0xc0], R51 ;  /* 0x0000c03328007388 */ /* 0x0105e20000000400 */
[----:B------:R-:W-:-:S03]  /*07d0*/  NOP ;  /* 0x0000000000007918 */ /* 0x000fc60000000000 */
[----:B------:R-:W-:Y:S01]  /*07e0*/  LDS.64 R22, [R41] ;  /* 0x0000000029167984 */ /* 0x000fe20000000a00 */
[----:B------:R-:W-:Y:S06]  /*07f0*/  BAR.SYNC.DEFER_BLOCKING 0x0 ;  /* 0x0000000000007b1d */ /* 0x000fec0000010000 */
[----:B------:R-:W3:Y:S04]  /*0800*/  @!P3 LDG.E R59, desc[UR8][R20.64] ;  /* 0x00000008143bb981 */ /* 0x000ee8000c1e1900 */
[----:B------:R-:W4:Y:S04]  /*0810*/  @!P2 LDG.E R61, desc[UR8][R20.64+0x80] ;  /* 0x00008008143da981 */ /* 0x000f28000c1e1900 */
[----:B------:R-:W5:Y:S04]  /*0820*/  @!P1 LDG.E R52, desc[UR8][R20.64+0x100] ;  /* 0x0001000814349981 */ /* 0x000f68000c1e1900 */
[----:B------:R-:W5:Y:S01]  /*0830*/  @!P0 LDG.E R50, desc[UR8][R20.64+0x180] ;  /* 0x0001800814328981 */ /* 0x000f62000c1e1900 */
[----:B0-----:R-:W-:Y:S01]  /*0840*/  SHF.L.U32 R8, R24, 0x10, RZ ;  /* 0x0000001018087819 */ /* 0x001fe200000006ff */
[----:B------:R-:W-:Y:S01]  /*0850*/  MUFU.RCP R48, R35 ;  /* 0x0000002300307308 */ /* 0x000fe20000001000 */
[----:B------:R-:W-:-:S02]  /*0860*/  SHF.L.U32 R47, R25, 0x10, RZ ;  /* 0x00000010192f7819 */ /* 0x000fc400000006ff */
[----:B------:R-:W-:Y:S01]  /*0870*/  PRMT R25, R25, 0x7632, R25 ;  /* 0x0000763219197816 */ /* 0x000fe20000000019 */
[----:B------:R-:W-:Y:S01]  /*0880*/  FMUL.FTZ R44, R8, UR7 ;  /* 0x00000007082c7c20 */ /* 0x000fe20008410000 */
[----:B------:R-:W-:Y:S02]  /*0890*/  FSETP.LT.FTZ.AND P0, PT, RZ, UR19, PT ;  /* 0x00000013ff007c0b */ /* 0x000fe4000bf11000 */
[----:B------:R-:W-:Y:S01]  /*08a0*/  LEA R30, R37, R30, 0xc ;  /* 0x0000001e251e7211 */ /* 0x000fe200078e60ff */
[----:B------:R-:W-:Y:S01]  /*08b0*/  MUFU.RCP R46, R0 ;  /* 0x00000000002e7308 */ /* 0x000fe20000001000 */
[----:B------:R-:W-:-:S07]  /*08c0*/  IMAD.U32 R25, R25, 0x10000, RZ ;  /* 0x0001000019197824 */ /* 0x000fce00078e00ff */
[----:B------:R-:W0:Y:S02]  /*08d0*/  F2F.BF16.F32 R44, R44 ;  /* 0x0000002c002c7304 */ /* 0x000e240000202000 */
[----:B0-----:R-:W-:-:S04]  /*08e0*/  IMAD.U32 R54, R44, 0x10000, RZ ;  /* 0x000100002c367824 */ /* 0x001fc800078e00ff */
[-C--:B------:R-:W-:Y:S01]  /*08f0*/  FMUL.FTZ R45, R31, R54.reuse ;  /* 0x000000361f2d7220 */ /* 0x080fe20000410000 */
[----:B------:R-:W-:-:S03]  /*0900*/  FMUL.FTZ R49, R32, R54 ;  /* 0x0000003620317220 */ /* 0x000fc60000410000 */
[----:B------:R-:W-:Y:S01]  /*0910*/  FMUL.FTZ R45, R54, R45 ;  /* 0x0000002d362d7220 */ /* 0x000fe20000410000 */
[----:B-1----:R-:W-:Y:S01]  /*0920*/  FFMA.FTZ R12, R12, UR20, R49 ;  /* 0x000000140c0c7c23 */ /* 0x002fe20008010031 */
[----:B------:R-:W-:Y:S02]  /*0930*/  FMUL.FTZ R49, R29, R54 ;  /* 0x000000361d317220 */ /* 0x000fe40000410000 */
[----:B------:R-:W-:-:S04]  /*0940*/  FFMA.FTZ R4, R4, UR21, R45 ;  /* 0x0000001504047c23 */ /* 0x000fc8000801002d */
[----:B------:R-:W2:Y:S02]  /*0950*/  MUFU.SQRT R45, R4 ;  /* 0x00000004002d7308 */ /* 0x000ea40000002000 */
[----:B--2---:R-:W-:Y:S01]  /*0960*/  FFMA.FTZ R51, R45, R48, UR18 ;  /* 0x000000122d337e23 */ /* 0x004fe20008010030 */
[----:B------:R-:W-:-:S05]  /*0970*/  PRMT R45, R24, 0x7632, R45 ;  /* 0x00007632182d7816 */ /* 0x000fca000000002d */
[----:B------:R-:W0:Y:S01]  /*0980*/  MUFU.RCP R24, R51 ;  /* 0x0000003300187308 */ /* 0x000e220000001000 */
[----:B------:R-:W-:-:S04]  /*0990*/  IMAD.U32 R45, R45, 0x10000, RZ ;  /* 0x000100002d2d7824 */ /* 0x000fc800078e00ff */
[----:B------:R-:W-:Y:S01]  /*09a0*/  FMUL.FTZ R45, R45, UR7 ;  /* 0x000000072d2d7c20 */ /* 0x000fe20008410000 */
[----:B---3--:R-:W-:Y:S04]  /*09b0*/  STS [R42], R59 ;  /* 0x0000003b2a007388 */ /* 0x008fe80000000800 */
[----:B----4-:R-:W-:Y:S04]  /*09c0*/  STS [R42+0x80], R61 ;  /* 0x0000803d2a007388 */ /* 0x010fe80000000800 */
[----:B-----5:R-:W-:Y:S04]  /*09d0*/  STS [R42+0x100], R52 ;  /* 0x000100342a007388 */ /* 0x020fe80000000800 */
[----:B------:R1:W-:Y:S01]  /*09e0*/  STS [R42+0x180], R50 ;  /* 0x000180322a007388 */ /* 0x0003e20000000800 */
[----:B------:R-:W-:-:S03]  /*09f0*/  NOP ;  /* 0x0000000000007918 */ /* 0x000fc60000000000 */
[----:B------:R-:W2:Y:S01]  /*0a00*/  LDS.128 R8, [R43] ;  /* 0x000000002b087984 */ /* 0x000ea20000000c00 */
[----:B-1----:R-:W-:Y:S01]  /*0a10*/  FMUL.FTZ R50, R47, UR7 ;  /* 0x000000072f327c20 */ /* 0x002fe20008410000 */
[----:B------:R-:W-:-:S04]  /*0a20*/  FMUL.FTZ R47, R12, R46 ;  /* 0x0000002e0c2f7220 */ /* 0x000fc80000410000 */
[----:B------:R-:W-:-:S04]  /*0a30*/  F2FP.BF16.F32.PACK_AB R45, R50, R45 ;  /* 0x0000002d322d723e */ /* 0x000fc800000010ff */
[----:B------:R-:W-:Y:S01]  /*0a40*/  SHF.L.U32 R50, R45, 0x10, RZ ;  /* 0x000000102d327819 */ /* 0x000fe200000006ff */
[----:B--2---:R-:W-:-:S04]  /*0a50*/  FFMA.FTZ R8, R8, UR22, R49 ;  /* 0x0000001608087c23 */ /* 0x004fc80008010031 */
[----:B------:R-:W-:Y:S01]  /*0a60*/  FFMA.FTZ R49, R8, UR23, R47 ;  /* 0x0000001708317c23 */ /* 0x000fe2000801002f */
[C---:B------:R-:W-:Y:S02]  /*0a70*/  SHF.L.U32 R47, R22.reuse, 0x10, RZ ;  /* 0x00000010162f7819 */ /* 0x040fe400000006ff */
[----:B------:R-:W-:Y:S01]  /*0a80*/  PRMT R22, R22, 0x7632, R22 ;  /* 0x0000763216167816 */ /* 0x000fe20000000016 */
[----:B0-----:R-:W-:Y:S01]  /*0a90*/  FMUL.FTZ R24, R49, R24 ;  /* 0x0000001831187220 */ /* 0x001fe20000410000 */
[----:B------:R-:W-:Y:S01]  /*0aa0*/  FMUL.FTZ R49, R25, UR7 ;  /* 0x0000000719317c20 */ /* 0x000fe20008410000 */
[----:B------:R-:W-:Y:S02]  /*0ab0*/  FMUL.FTZ R25, R31, R50 ;  /* 0x000000321f197220 */ /* 0x000fe40000410000 */
[--C-:B------:R-:W-:Y:S01]  /*0ac0*/  FFMA.FTZ R24, -R24, UR24, R47.reuse ;  /* 0x0000001818187c23 */ /* 0x100fe2000801012f */
[----:B------:R-:W-:Y:S01]  /*0ad0*/  PRMT R47, R45, 0x7632, R47 ;  /* 0x000076322d2f7816 */ /* 0x000fe2000000002f */
[----:B------:R-:W-:Y:S01]  /*0ae0*/  FMUL.FTZ R54, R50, R25 ;  /* 0x0000001932367220 */ /* 0x000fe20000410000 */
[----:B------:R-:W-:-:S02]  /*0af0*/  IMAD.U32 R22, R22, 0x10000, RZ ;  /* 0x0001000016167824 */ /* 0x000fc400078e00ff */
[----:B------:R-:W-:Y:S01]  /*0b00*/  F2FP.BF16.F32.PACK_AB R49, R24, R49 ;  /* 0x000000311831723e */ /* 0x000fe200000010ff */
[----:B------:R-:W-:Y:S02]  /*0b10*/  IMAD.U32 R52, R47, 0x10000, RZ ;  /* 0x000100002f347824 */ /* 0x000fe400078e00ff */
[----:B------:R-:W-:Y:S01]  /*0b20*/  FFMA.FTZ R5, R5, UR21, R54 ;  /* 0x0000001505057c23 */ /* 0x000fe20008010036 */
[----:B------:R-:W-:Y:S01]  /*0b30*/  SHF.L.U32 R54, R49, 0x10, RZ ;  /* 0x0000001031367819 */ /* 0x000fe200000006ff */
[----:B------:R-:W-:-:S04]  /*0b40*/  FMUL.FTZ R25, R31, R52 ;  /* 0x000000341f197220 */ /* 0x000fc80000410000 */
[----:B------:R-:W-:Y:S02]  /*0b50*/  FMUL.FTZ R51, R52, R25 ;  /* 0x0000001934337220 */ /* 0x000fe40000410000 */
[----:B------:R-:W0:Y:S02]  /*0b60*/  MUFU.SQRT R25, R5 ;  /* 0x0000000500197308 */ /* 0x000e240000002000 */
[----:B------:R-:W-:Y:S01]  /*0b70*/  FFMA.FTZ R6, R6, UR21, R51 ;  /* 0x0000001506067c23 */ /* 0x000fe20008010033 */
[----:B------:R-:W-:-:S04]  /*0b80*/  FMUL.FTZ R51, R31, R54 ;  /* 0x000000361f337220 */ /* 0x000fc80000410000 */
[----:B------:R-:W-:Y:S01]  /*0b90*/  FMUL.FTZ R24, R54, R51 ;  /* 0x0000003336187220 */ /* 0x000fe20000410000 */
[----:B------:R-:W1:Y:S03]  /*0ba0*/  MUFU.SQRT R53, R6 ;  /* 0x0000000600357308 */ /* 0x000e660000002000 */
[----:B------:R-:W-:Y:S01]  /*0bb0*/  FFMA.FTZ R7, R7, UR21, R24 ;  /* 0x0000001507077c23 */ /* 0x000fe20008010018 */
[-C--:B------:R-:W-:Y:S01]  /*0bc0*/  FMUL.FTZ R24, R32, R50.reuse ;  /* 0x0000003220187220 */ /* 0x080fe20000410000 */
[----:B------:R-:W-:-:S03]  /*0bd0*/  FMUL.FTZ R50, R29, R50 ;  /* 0x000000321d327220 */ /* 0x000fc60000410000 */
[----:B------:R-:W2:Y:S01]  /*0be0*/  MUFU.SQRT R51, R7 ;  /* 0x0000000700337308 */ /* 0x000ea20000002000 */
[----:B------:R-:W-:Y:S01]  /*0bf0*/  FFMA.FTZ R13, R13, UR20, R24 ;  /* 0x000000140d0d7c23 */ /* 0x000fe20008010018 */
[----:B0-----:R-:W-:Y:S01]  /*0c00*/  FFMA.FTZ R25, R25, R48, UR18 ;  /* 0x0000001219197e23 */ /* 0x001fe20008010030 */
[----:B------:R-:W-:Y:S02]  /*0c10*/  FFMA.FTZ R9, R9, UR22, R50 ;  /* 0x0000001609097c23 */ /* 0x000fe40008010032 */
[----:B------:R-:W-:-:S03]  /*0c20*/  FMUL.FTZ R50, R13, R46 ;  /* 0x0000002e0d327220 */ /* 0x000fc60000410000 */
[----:B------:R-:W0:Y:S01]  /*0c30*/  MUFU.RCP R25, R25 ;  /* 0x0000001900197308 */ /* 0x000e220000001000 */
[----:B------:R-:W-:Y:S01]  /*0c40*/  FFMA.FTZ R50, R9, UR23, R50 ;  /* 0x0000001709327c23 */ /* 0x000fe20008010032 */
[----:B-1----:R-:W-:Y:S01]  /*0c50*/  FFMA.FTZ R55, R53, R48, UR18 ;  /* 0x0000001235377e23 */ /* 0x002fe20008010030 */
[----:B------:R-:W-:-:S04]  /*0c60*/  FMUL.FTZ R53, R32, R52 ;  /* 0x0000003420357220 */ /* 0x000fc80000410000 */
[----:B------:R-:W-:Y:S01]  /*0c70*/  FFMA.FTZ R14, R14, UR20, R53 ;  /* 0x000000140e0e7c23 */ /* 0x000fe20008010035 */
[----:B------:R-:W1:Y:S01]  /*0c80*/  MUFU.RCP R24, R55 ;  /* 0x0000003700187308 */ /* 0x000e620000001000 */
[----:B--2---:R-:W-:Y:S01]  /*0c90*/  FFMA.FTZ R48, R51, R48, UR18 ;  /* 0x0000001233307e23 */ /* 0x004fe20008010030 */
[C---:B------:R-:W-:Y:S01]  /*0ca0*/  FMUL.FTZ R51, R29.reuse, R52 ;  /* 0x000000341d337220 */ /* 0x040fe20000410000 */
[-C--:B------:R-:W-:Y:S01]  /*0cb0*/  FMUL.FTZ R52, R32, R54.reuse ;  /* 0x0000003620347220 */ /* 0x080fe20000410000 */
[----:B------:R-:W-:Y:S02]  /*0cc0*/  FMUL.FTZ R54, R29, R54 ;  /* 0x000000361d367220 */ /* 0x000fe40000410000 */
[----:B------:R-:W-:Y:S02]  /*0cd0*/  FFMA.FTZ R10, R10, UR22, R51 ;  /* 0x000000160a0a7c23 */ /* 0x000fe40008010033 */
[----:B------:R-:W2:Y:S01]  /*0ce0*/  MUFU.RCP R48, R48 ;  /* 0x0000003000307308 */ /* 0x000ea20000001000 */
[-C--:B------:R-:W-:Y:S01]  /*0cf0*/  FMUL.FTZ R51, R14, R46.reuse ;  /* 0x0000002e0e337220 */ /* 0x080fe20000410000 */
[----:B------:R-:W-:Y:S01]  /*0d00*/  FFMA.FTZ R15, R15, UR20, R52 ;  /* 0x000000140f0f7c23 */ /* 0x000fe20008010034 */
[----:B0-----:R-:W-:Y:S01]  /*0d10*/  FMUL.FTZ R25, R50, R25 ;  /* 0x0000001932197220 */ /* 0x001fe20000410000 */
[----:B------:R-:W-:Y:S01]  /*0d20*/  FFMA.FTZ R11, R11, UR22, R54 ;  /* 0x000000160b0b7c23 */ /* 0x000fe20008010036 */
[----:B------:R-:W-:Y:S01]  /*0d30*/  FFMA.FTZ R51, R10, UR23, R51 ;  /* 0x000000170a337c23 */ /* 0x000fe20008010033 */
[----:B------:R-:W-:Y:S01]  /*0d40*/  FMUL.FTZ R50, R15, R46 ;  /* 0x0000002e0f327220 */ /* 0x000fe20000410000 */
[----:B------:R-:W-:Y:S01]  /*0d50*/  FFMA.FTZ R22, -R25, UR24, R22 ;  /* 0x0000001819167c23 */ /* 0x000fe20008010116 */
[----:B------:R-:W-:Y:S01]  /*0d60*/  BAR.SYNC.DEFER_BLOCKING 0x0 ;  /* 0x0000000000007b1d */ /* 0x000fe20000010000 */
[----:B-1----:R-:W-:Y:S01]  /*0d70*/  FMUL.FTZ R46, R51, R24 ;  /* 0x00000018332e7220 */ /* 0x002fe20000410000 */
[----:B------:R-:W-:Y:S01]  /*0d80*/  PRMT R24, R23, 0x7632, R24 ;  /* 0x0000763217187816 */ /* 0x000fe20000000018 */
[----:B------:R-:W-:Y:S01]  /*0d90*/  FFMA.FTZ R51, R11, UR23, R50 ;  /* 0x000000170b337c23 */ /* 0x000fe20008010032 */
[----:B------:R-:W-:-:S02]  /*0da0*/  SHF.L.U32 R23, R23, 0x10, RZ ;  /* 0x0000001017177819 */ /* 0x000fc400000006ff */
[----:B------:R-:W-:Y:S01]  /*0db0*/  F2FP.BF16.F32.PACK_AB R25, RZ, R22 ;  /* 0x00000016ff19723e */ /* 0x000fe200000010ff */
[----:B------:R-:W-:Y:S01]  /*0dc0*/  IMAD.U32 R24, R24, 0x10000, RZ ;  /* 0x0001000018187824 */ /* 0x000fe200078e00ff */
[----:B------:R-:W-:Y:S01]  /*0dd0*/  PRMT R22, R49, 0x7632, R22 ;  /* 0x0000763231167816 */ /* 0x000fe20000000016 */
[----:B--2---:R-:W-:Y:S01]  /*0de0*/  FMUL.FTZ R51, R51, R48 ;  /* 0x0000003033337220 */ /* 0x004fe20000410000 */
[----:B------:R-:W-:-:S03]  /*0df0*/  FFMA.FTZ R23, -R46, UR24, R23 ;  /* 0x000000182e177c23 */ /* 0x000fc60008010117 */
[----:B------:R-:W-:Y:S01]  /*0e00*/  FFMA.FTZ R24, -R51, UR24, R24 ;  /* 0x0000001833187c23 */ /* 0x000fe20008010118 */
[----:B------:R-:W-:Y:S01]  /*0e10*/  @P0 IMAD.U32 R51, R25, 0x10000, RZ ;  /* 0x0001000019330824 */ /* 0x000fe200078e00ff */
[----:B------:R-:W-:-:S03]  /*0e20*/  F2FP.BF16.F32.PACK_AB R23, RZ, R23 ;  /* 0x00000017ff17723e */ /* 0x000fc600000010ff */
[----:B------:R-:W-:Y:S01]  /*0e30*/  F2FP.BF16.F32.PACK_AB R55, RZ, R24 ;  /* 0x00000018ff37723e */ /* 0x000fe200000010ff */
[----:B------:R-:W-:Y:S01]  /*0e40*/  @P0 FMUL.FTZ R51, R34, R51 ;  /* 0x0000003322330220 */ /* 0x000fe20000410000 */
[----:B------:R-:W-:Y:S02]  /*0e50*/  PRMT R24, R23, 0x7610, R24 ;  /* 0x0000761017187816 */ /* 0x000fe40000000018 */
[----:B------:R-:W-:Y:S01]  /*0e60*/  @P0 SHF.L.U32 R23, R22, 0x10, RZ ;  /* 0x0000001016170819 */ /* 0x000fe200000006ff */
[----:B------:R-:W-:Y:S01]  /*0e70*/  @P0 IMAD.U32 R57, R55, 0x10000, RZ ;  /* 0x0001000037390824 */ /* 0x000fe200078e00ff */
[----:B------:R-:W-:Y:S02]  /*0e80*/  @P0 SHF.L.U32 R53, R24, 0x10, RZ ;  /* 0x0000001018350819 */ /* 0x000fe400000006ff */
[----:B------:R-:W-:Y:S01]  /*0e90*/  @P0 F2FP.BF16.F32.PACK_AB R51, RZ, R51 ;  /* 0x00000033ff33023e */ /* 0x000fe200000010ff */
[C---:B------:R-:W-:Y:S01]  /*0ea0*/  @P0 FMUL.FTZ R23, R34.reuse, R23 ;  /* 0x0000001722170220 */ /* 0x040fe20000410000 */
[C---:B------:R-:W-:Y:S01]  /*0eb0*/  @P0 FMUL.FTZ R57, R34.reuse, R57 ;  /* 0x0000003922390220 */ /* 0x040fe20000410000 */
[----:B------:R-:W-:Y:S01]  /*0ec0*/  @P0 FMUL.FTZ R53, R34, R53 ;  /* 0x0000003522350220 */ /* 0x000fe20000410000 */
[----:B------:R-:W-:-:S02]  /*0ed0*/  @P0 PRMT R25, R51, 0x7610, R25 ;  /* 0x0000761033190816 */ /* 0x000fc40000000019 */
[----:B------:R-:W-:Y:S02]  /*0ee0*/  @P0 F2FP.BF16.F32.PACK_AB R23, RZ, R23 ;  /* 0x00000017ff17023e */ /* 0x000fe400000010ff */
[----:B------:R-:W-:Y:S02]  /*0ef0*/  @P0 F2FP.BF16.F32.PACK_AB R53, RZ, R53 ;  /* 0x00000035ff35023e */ /* 0x000fe400000010ff */
[----:B------:R-:W-:Y:S02]  /*0f00*/  @P0 F2FP.BF16.F32.PACK_AB R57, RZ, R57 ;  /* 0x00000039ff39023e */ /* 0x000fe400000010ff */
[----:B------:R-:W-:Y:S02]  /*0f10*/  @P0 PRMT R22, R23, 0x7610, R22 ;  /* 0x0000761017160816 */ /* 0x000fe40000000016 */
[----:B------:R-:W-:Y:S02]  /*0f20*/  @P0 PRMT R24, R53, 0x7610, R24 ;  /* 0x0000761035180816 */ /* 0x000fe40000000018 */
[----:B------:R-:W-:-:S02]  /*0f30*/  @P0 PRMT R55, R57, 0x7610, R55 ;  /* 0x0000761039370816 */ /* 0x000fc40000000037 */
[----:B------:R-:W-:Y:S02]  /*0f40*/  ISETP.NE.AND P0, PT, R39, RZ, PT ;  /* 0x000000ff2700720c */ /* 0x000fe40003f05270 */
[----:B------:R-:W-:Y:S02]  /*0f50*/  PRMT R22, R22, 0x5410, R25 ;  /* 0x0000541016167816 */ /* 0x000fe40000000019 */
[----:B------:R-:W-:-:S05]  /*0f60*/  PRMT R23, R24, 0x5410, R55 ;  /* 0x0000541018177816 */ /* 0x000fca0000000037 */
[----:B------:R-:W-:Y:S01]  /*0f70*/  STS.64 [R41], R22 ;  /* 0x0000001629007388 */ /* 0x000fe20000000a00 */
[----:B------:R-:W-:-:S03]  /*0f80*/  NOP ;  /* 0x0000000000007918 */ /* 0x000fc60000000000 */
[----:B------:R-:W-:Y:S04]  /*0f90*/  LDS.U16 R57, [R40] ;  /* 0x0000000028397984 */ /* 0x000fe80000000400 */
[----:B------:R-:W-:Y:S04]  /*0fa0*/  LDS.U16 R55, [R40+0x40] ;  /* 0x0000400028377984 */ /* 0x000fe80000000400 */
[----:B------:R-:W-:Y:S04]  /*0fb0*/  LDS.U16 R53, [R40+0x80] ;  /* 0x0000800028357984 */ /* 0x000fe80000000400 */
[----:B------:R-:W-:Y:S04]  /*0fc0*/  LDS.U16 R51, [R40+0xc0] ;  /* 0x0000c00028337984 */ /* 0x000fe80000000400 */
[----:B------:R-:W-:Y:S01]  /*0fd0*/  @!P0 STS [UR4+0x2000], R38 ;  /* 0x00200026ff008988 */ /* 0x000fe20008000804 */
[----:B------:R-:W-:Y:S06]  /*0fe0*/  BAR.SYNC.DEFER_BLOCKING 0x0 ;  /* 0x0000000000007b1d */ /* 0x000fec0000010000 */
[----:B------:R-:W0:Y:S02]  /*0ff0*/  LDS R24, [UR4+0x2000] ;  /* 0x00200004ff187984 */ /* 0x000e240008000800 */
[----:B0-----:R-:W-:-:S02]  /*1000*/  ISETP.GE.AND P1, PT, R33, R24, PT ;  /* 0x000000182100720c */ /* 0x001fc40003f26270 */
[-C--:B------:R-:W-:Y:S02]  /*1010*/  ISETP.GE.AND P2, PT, R28, R24.reuse, PT ;  /* 0x000000181c00720c */ /* 0x080fe40003f46270 */
[-C--:B------:R-:W-:Y:S02]  /*1020*/  ISETP.GE.AND P3, PT, R27, R24.reuse, PT ;  /* 0x000000181b00720c */ /* 0x080fe40003f66270 */
[----:B------:R-:W-:-:S07]  /*1030*/  ISETP.GE.AND P4, PT, R26, R24, PT ;  /* 0x000000181a00720c */ /* 0x000fce0003f86270 */
[----:B------:R-:W-:Y:S04]  /*1040*/  @!P1 STG.E.U16 desc[UR8][R18.64], R57 ;  /* 0x0000003912009986 */ /* 0x000fe8000c101508 */
[----:B------:R-:W-:Y:S04]  /*1050*/  @!P2 STG.E.U16 desc[UR8][R18.64+0x40], R55 ;  /* 0x000040371200a986 */ /* 0x000fe8000c101508 */
[----:B------:R-:W-:Y:S04]  /*1060*/  @!P3 STG.E.U16 desc[UR8][R18.64+0x80], R53 ;  /* 0x000080351200b986 */ /* 0x000fe8000c101508 */
[----:B------:R-:W-:Y:S01]  /*1070*/  @!P4 STG.E.U16 desc[UR8][R18.64+0xc0], R51 ;  /* 0x0000c0331200c986 */ /* 0x000fe2000c101508 */
[----:B------:R-:W-:Y:S06]  /*1080*/  BAR.SYNC.DEFER_BLOCKING 0x0 ;  /* 0x0000000000007b1d */ /* 0x000fec0000010000 */
[----:B------:R-:W-:Y:S01]  /*1090*/  STS.128 [R43], R12 ;  /* 0x0000000c2b007388 */ /* 0x000fe20000000c00 */
[----:B------:R-:W-:-:S03]  /*10a0*/  NOP ;  /* 0x0000000000007918 */ /* 0x000fc60000000000 */
[----:B------:R-:W-:Y:S04]  /*10b0*/  LDS R60, [R42] ;  /* 0x000000002a3c7984 */ /* 0x000fe80000000800 */
[----:B------:R-:W-:Y:S04]  /*10c0*/  LDS R58, [R42+0x80] ;  /* 0x000080002a3a7984 */ /* 0x000fe80000000800 */
[----:B------:R-:W-:Y:S04]  /*10d0*/  LDS R56, [R42+0x100] ;  /* 0x000100002a387984 */ /* 0x000fe80000000800 */
[----:B------:R-:W-:Y:S04]  /*10e0*/  LDS R54, [R42+0x180] ;  /* 0x000180002a367984 */ /* 0x000fe80000000800 */
[----:B------:R-:W-:Y:S01]  /*10f0*/  @!P0 STS [UR4+0x4000], R38 ;  /* 0x00400026ff008988 */ /* 0x000fe20008000804 */
[----:B------:R-:W-:Y:S06]  /*1100*/  BAR.SYNC.DEFER_BLOCKING 0x0 ;  /* 0x0000000000007b1d */ /* 0x000fec0000010000 */
[----:B------:R-:W0:Y:S02]  /*1110*/  LDS R22, [UR4+0x4000] ;  /* 0x00400004ff167984 */ /* 0x000e240008000800 */
[----:B0-----:R-:W-:-:S02]  /*1120*/  ISETP.GE.AND P1, PT, R33, R22, PT ;  /* 0x000000162100720c */ /* 0x001fc40003f26270 */
[-C--:B------:R-:W-:Y:S02]  /*1130*/  ISETP.GE.AND P2, PT, R28, R22.reuse, PT ;  /* 0x000000161c00720c */ /* 0x080fe40003f46270 */
[-C--:B------:R-:W-:Y:S02]  /*1140*/  ISETP.GE.AND P3, PT, R27, R22.reuse, PT ;  /* 0x000000161b00720c */ /* 0x080fe40003f66270 */
[----:B------:R-:W-:-:S07]  /*1150*/  ISETP.GE.AND P4, PT, R26, R22, PT ;  /* 0x000000161a00720c */ /* 0x000fce0003f86270 */
[----:B------:R-:W-:Y:S04]  /*1160*/  @!P1 STG.E desc[UR8][R2.64], R60 ;  /* 0x0000003c02009986 */ /* 0x000fe8000c101908 */
[----:B------:R-:W-:Y:S04]  /*1170*/  @!P2 STG.E desc[UR8][R2.64+0x80], R58 ;  /* 0x0000803a0200a986 */ /* 0x000fe8000c101908 */
[----:B------:R-:W-:Y:S04]  /*1180*/  @!P3 STG.E desc[UR8][R2.64+0x100], R56 ;  /* 0x000100380200b986 */ /* 0x000fe8000c101908 */
[----:B------:R-:W-:Y:S01]  /*1190*/  @!P4 STG.E desc[UR8][R2.64+0x180], R54 ;  /* 0x000180360200c986 */ /* 0x000fe2000c101908 */
[----:B------:R-:W-:Y:S06]  /*11a0*/  BAR.SYNC.DEFER_BLOCKING 0x0 ;  /* 0x0000000000007b1d */ /* 0x000fec0000010000 */
[----:B------:R0:W-:Y:S01]  /*11b0*/  STS.128 [R43], R4 ;  /* 0x000000042b007388 */ /* 0x0001e20000000c00 */
[----:B------:R-:W-:-:S03]  /*11c0*/  NOP ;  /* 0x0000000000007918 */ /* 0x000fc60000000000 */
[----:B------:R-:W-:Y:S04]  /*11d0*/  LDS R48, [R42] ;  /* 0x000000002a307984 */ /* 0x000fe80000000800 */
[----:B------:R-:W-:Y:S04]  /*11e0*/  LDS R23, [R42+0x80] ;  /* 0x000080002a177984 */ /* 0x000fe80000000800 */
[----:B------:R-:W-:Y:S01]  /*11f0*/  LDS R22, [R42+0x100] ;  /* 0x000100002a167984 */ /* 0x000fe20000000800 */
[----:B0-----:R-:W-:-:S03]  /*1200*/  PRMT R7, R44, 0x7610, R7 ;  /* 0x000076102c077816 */ /* 0x001fc60000000007 */
        /* <DEDUP_REMOVED lines=26> */
[----:B------:R0:W-:Y:S01]  /*13b0*/  @!P0 STG.E desc[UR8][R20.64], R59 ;  /* 0x0000003b14008986 */ /* 0x0001e2000c101908 */
[----:B------:R-:W-:-:S03]  /*13c0*/  ISETP.GE.U32.AND P0, PT, R30, UR6, PT ;  /* 0x000000061e007c0c */ /* 0x000fc6000bf06070 */
[----:B------:R0:W-:Y:S04]  /*13d0*/  @!P1 STG.E desc[UR8][R20.64+0x80], R61 ;  /* 0x0000803d14009986 */ /* 0x0001e8000c101908 */
[----:B------:R0:W-:Y:S04]  /*13e0*/  @!P2 STG.E desc[UR8][R20.64+0x100], R52 ;  /* 0x000100341400a986 */ /* 0x0001e8000c101908 */
[----:B------:R0:W-:Y:S02]  /*13f0*/  @!P3 STG.E desc[UR8][R20.64+0x180], R50 ;  /* 0x000180321400b986 */ /* 0x0001e4000c101908 */
[----:B------:R-:W-:Y:S05]  /*1400*/  @!P0 BRA `(.L_x_1521) ;  /* 0xffffffec00c48947 */ /* 0x000fea000383ffff */
[----:B------:R-:W-:Y:S05]  /*1410*/  EXIT ;  /* 0x000000000000794d */ /* 0x000fea0003800000 */
.L_x_1522:
        /* <DEDUP_REMOVED lines=14> */
.L_x_2046:


//--------------------- .text._Z21kOptimizer32bit2StateI6__halfLi6EEvPT_S2_PfS3_S3_ffffffffiffbi --------------------------
	.section	.text._Z21kOptimizer32bit2StateI6__halfLi6EEvPT_S2_PfS3_S3_ffffffffiffbi,"ax",@progbits
	.align	128
        .global         _Z21kOptimizer32bit2StateI6__halfLi6EEvPT_S2_PfS3_S3_ffffffffiffbi
        .type           _Z21kOptimizer32bit2StateI6__halfLi6EEvPT_S2_PfS3_S3_ffffffffiffbi,@function
        .size           _Z21kOptimizer32bit2StateI6__halfLi6EEvPT_S2_PfS3_S3_ffffffffiffbi,(.L_x_2047 - _Z21kOptimizer32bit2StateI6__halfLi6EEvPT_S2_PfS3_S3_ffffffffiffbi)
        .other          _Z21kOptimizer32bit2StateI6__halfLi6EEvPT_S2_PfS3_S3_ffffffffiffbi,@"STO_CUDA_ENTRY STV_DEFAULT"
_Z21kOptimizer32bit2StateI6__halfLi6EEvPT_S2_PfS3_S3_ffffffffiffbi:
.text._Z21kOptimizer32bit2StateI6__halfLi6EEvPT_S2_PfS3_S3_ffffffffiffbi:
        /* <DEDUP_REMOVED lines=10> */
[----:B-1----:R-:W-:-:S05]  /*00a0*/  IMAD R0, R0, UR5, RZ ;  /* 0x0000000500007c24 */ /* 0x002fca000f8e02ff */
[----:B------:R-:W-:-:S04]  /*00b0*/  SHF.L.U32 R39, R0, 0x2, RZ ;  /* 0x0000000200277819 */ /* 0x000fc800000006ff */
        /* <DEDUP_REMOVED lines=20> */
[----:B-1----:R-:W-:Y:S01]  /*0200*/  SHF.L.U32 R25, R0, 0x2, RZ ;  /* 0x0000000200197819 */ /* 0x002fe200000006ff */
[----:B------:R-:W1:Y:S03]  /*0210*/  LDCU.64 UR14, c[0x0][0x398] ;  /* 0x00007300ff0e77ac */ /* 0x000e660008000a00 */
[----:B------:R-:W-:Y:S01]  /*0220*/  LOP3.LUT R25, R25, 0xf80, RZ, 0xc0, !PT ;  /* 0x00000f8019197812 */ /* 0x000fe200078ec0ff */
[----:B-----5:R-:W-:Y:S01]  /*0230*/  FFMA.FTZ R27, -R4, R27, 1 ;  /* 0x3f800000041b7423 */ /* 0x020fe2000001011b */
[----:B------:R-:W1:Y:S01]  /*0240*/  LDCU.64 UR16, c[0x0][0x388] ;  /* 0x00007100ff1077ac */ /* 0x000e620008000a00 */
[C---:B0-----:R-:W-:Y:S01]  /*0250*/  FMUL.FTZ R5, R2.reuse, R5 ;  /* 0x0000000502057220 */ /* 0x041fe20000410000 */
[----:B------:R-:W-:Y:S01]  /*0260*/  LOP3.LUT R29, R25, 0x1f, R0, 0xf8, !PT ;  /* 0x0000001f191d7812 */ /* 0x000fe200078ef800 */
[----:B------:R-:W0:Y:S03]  /*0270*/  LDCU.128 UR20, c[0x0][0x3b0] ;  /* 0x00007600ff1477ac */ /* 0x000e260008000c00 */
[----:B------:R-:W-:Y:S01]  /*0280*/  LOP3.LUT R33, R29, 0x20, RZ, 0xfc, !PT ;  /* 0x000000201d217812 */ /* 0x000fe200078efcff */
[----:B------:R-:W5:Y:S01]  /*0290*/  MUFU.EX2 R5, R5 ;  /* 0x0000000500057308 */ /* 0x000f620000000800 */
[----:B--2---:R-:W-:Y:S01]  /*02a0*/  FADD.FTZ R31, -R31, 1 ;  /* 0x3f8000001f1f7421 */ /* 0x004fe20000010100 */
[C---:B------:R-:W-:Y:S01]  /*02b0*/  LOP3.LUT R35, R29.reuse, 0x40, RZ, 0xfc, !PT ;  /* 0x000000401d237812 */ /* 0x040fe200078efcff */
[----:B----4-:R-:W-:Y:S01]  /*02c0*/  FMUL.FTZ R3, R2, R3 ;  /* 0x0000000302037220 */ /* 0x010fe20000410000 */
[----:B------:R-:W-:-:S05]  /*02d0*/  LOP3.LUT R37, R29, 0x60, RZ, 0xfc, !PT ;  /* 0x000000601d257812 */ /* 0x000fca00078efcff */
[----:B------:R-:W2:Y:S01]  /*02e0*/  MUFU.EX2 R3, R3 ;  /* 0x0000000300037308 */ /* 0x000ea20000000800 */
[----:B-----5:R-:W-:-:S06]  /*02f0*/  FADD.FTZ R26, -R5, 1 ;  /* 0x3f800000051a7421 */ /* 0x020fcc0000010100 */
[----:B------:R-:W4:Y:S01]  /*0300*/  MUFU.SQRT R26, R26 ;  /* 0x0000001a001a7308 */ /* 0x000f220000002000 */
[----:B0123--:R-:W-:-:S07]  /*0310*/  FADD.FTZ R34, -R3, 1 ;  /* 0x3f80000003227421 */ /* 0x00ffce0000010100 */
.L_x_1523:
[----:B0-----:R-:W0:Y:S01]  /*0320*/  LDC R10, c[0x0][0x3d8] ;  /* 0x0000f600ff0a7b82 */ /* 0x001e220000000800 */
[----:B------:R-:W-:-:S07]  /*0330*/  IADD3 R3, PT, PT, -R39, RZ, RZ ;  /* 0x000000ff27037210 */ /* 0x000fce0007ffe1ff */
[----:B------:R-:W-:Y:S01]  /*0340*/  BAR.SYNC.DEFER_BLOCKING 0x0 ;  /* 0x0000000000007b1d */ /* 0x000fe20000010000 */
[----:B------:R-:W-:-:S04]  /*0350*/  IADD3 R6, P0, PT, R29, R39, RZ ;  /* 0x000000271d067210 */ /* 0x000fc80007f1e0ff */
[----:B------:R-:W-:Y:S02]  /*0360*/  IADD3.X R11, PT, PT, RZ, RZ, RZ, P0, !PT ;  /* 0x000000ffff0b7210 */ /* 0x000fe400007fe4ff */
[----:B------:R-:W-:-:S04]  /*0370*/  LEA R4, P4, R6, UR10, 0x1 ;  /* 0x0000000a06047c11 */ /* 0x000fc8000f8808ff */
        /* <DEDUP_REMOVED lines=16> */
[----:B-1----:R-:W-:-:S02]  /*0480*/  IADD3 R7, PT, PT, R25, R36, RZ ;  /* 0x0000002419077210 */ /* 0x002fc40007ffe0ff */
[----:B------:R-:W-:-:S03]  /*0490*/  IADD3 R36, PT, PT, R3, R36, RZ ;  /* 0x0000002403247210 */ /* 0x000fc60007ffe0ff */
[----:B------:R-:W-:Y:S02]  /*04a0*/  LEA R38, R7, UR4, 0x1 ;  /* 0x0000000407267c11 */ /* 0x000fe4000f8e08ff */
[----:B------:R-:W-:Y:S02]  /*04b0*/  LEA R41, R36, UR4, 0x3 ;  /* 0x0000000424297c11 */ /* 0x000fe4000f8e18ff */
[----:B------:R-:W-:Y:S01]  /*04c0*/  LEA.HI.X R3, R6, UR13, R11, 0x2, P4 ;  /* 0x0000000d06037c11 */ /* 0x000fe2000a0f140b */
        /* <DEDUP_REMOVED lines=11> */
[----:B------:R-:W-:-:S02]  /*0580*/  LEA R40, R7, R38, 0x1 ;  /* 0x0000002607287211 */ /* 0x000fc400078e08ff */
[----:B------:R-:W-:Y:S02]  /*0590*/  LEA R36, R36, R41, 0x3 ;  /* 0x0000002924247211 */ /* 0x000fe400078e18ff */
[----:B------:R-:W-:-:S04]  /*05a0*/  LEA R16, P4, R6, UR14, 0x2 ;  /* 0x0000000e06107c11 */ /* 0x000fc8000f8810ff */
[----:B------:R-:W-:Y:S01]  /*05b0*/  LEA.HI.X R17, R6, UR15, R11, 0x2, P4 ;  /* 0x0000000f06117c11 */ /* 0x000fe2000a0f140b */
[----:B--2---:R-:W-:Y:S04]  /*05c0*/  STS [R40], R50 ;  /* 0x0000003228007388 */ /* 0x004fe80000000800 */
[----:B---3--:R-:W-:Y:S04]  /*05d0*/  STS [R40+0x80], R52 ;  /* 0x0000803428007388 */ /* 0x008fe80000000800 */
[----:B----4-:R-:W-:Y:S04]  /*05e0*/  STS [R40+0x100], R54 ;  /* 0x0001003628007388 */ /* 0x010fe80000000800 */
[----:B-----5:R-:W-:Y:S01]  /*05f0*/  STS [R40+0x180], R56 ;  /* 0x0001803828007388 */ /* 0x020fe20000000800 */
[----:B------:R-:W-:-:S03]  /*0600*/  NOP ;  /* 0x0000000000007918 */ /* 0x000fc60000000000 */
[----:B------:R-:W-:Y:S01]  /*0610*/  LDS.128 R12, [R36] ;  /* 0x00000000240c7984 */ /* 0x000fe20000000c00 */
[----:B------:R-:W-:Y:S06]  /*0620*/  BAR.SYNC.DEFER_BLOCKING 0x0 ;  /* 0x0000000000007b1d */ /* 0x000fec0000010000 */
[----:B------:R-:W2:Y:S04]  /*0630*/  @!P3 LDG.E R23, desc[UR8][R16.64] ;  /* 0x000000081017b981 */ /* 0x000ea8000c1e1900 */
[----:B------:R-:W3:Y:S04]  /*0640*/  @!P2 LDG.E R42, desc[UR8][R16.64+0x80] ;  /* 0x00008008102aa981 */ /* 0x000ee8000c1e1900 */
[----:B------:R-:W4:Y:S04]  /*0650*/  @!P1 LDG.E R44, desc[UR8][R16.64+0x100] ;  /* 0x00010008102c9981 */ /* 0x000f28000c1e1900 */
[----:B------:R-:W5:Y:S01]  /*0660*/  @!P0 LDG.E R22, desc[UR8][R16.64+0x180] ;  /* 0x0001800810168981 */ /* 0x000f62000c1e1900 */
[----:B------:R-:W-:-:S04]  /*0670*/  LEA R18, P4, R6, UR16, 0x1 ;  /* 0x0000001006127c11 */ /* 0x000fc8000f8808ff */
[----:B------:R-:W-:Y:S01]  /*0680*/  LEA.HI.X R19, R6, UR17, R11, 0x1, P4 ;  /* 0x0000001106137c11 */ /* 0x000fe2000a0f0c0b */
[----:B--2---:R-:W-:Y:S04]  /*0690*/  STS [R40], R23 ;  /* 0x0000001728007388 */ /* 0x004fe80000000800 */
[----:B---3--:R-:W-:Y:S04]  /*06a0*/  STS [R40+0x80], R42 ;  /* 0x0000802a28007388 */ /* 0x008fe80000000800 */
[----:B----4-:R1:W-:Y:S04]  /*06b0*/  STS [R40+0x100], R44 ;  /* 0x0001002c28007388 */ /* 0x0103e80000000800 */
[----:B-----5:R-:W-:Y:S01]  /*06c0*/  STS [R40+0x180], R22 ;  /* 0x0001801628007388 */ /* 0x020fe20000000800 */
[----:B------:R-:W-:-:S03]  /*06d0*/  NOP ;  /* 0x0000000000007918 */ /* 0x000fc60000000000 */
[----:B------:R-:W2:Y:S01]  /*06e0*/  LDS.128 R4, [R36] ;  /* 0x0000000024047984 */ /* 0x000ea20000000c00 */
[----:B------:R-:W-:Y:S06]  /*06f0*/  BAR.SYNC.DEFER_BLOCKING 0x0 ;  /* 0x0000000000007b1d */ /* 0x000fec0000010000 */
[----:B------:R-:W3:Y:S04]  /*0700*/  @!P3 LDG.E.U16 R57, desc[UR8][R18.64] ;  /* 0x000000081239b981 */ /* 0x000ee8000c1e1500 */
[----:B------:R-:W4:Y:S04]  /*0710*/  @!P2 LDG.E.U16 R55, desc[UR8][R18.64+0x40] ;  /* 0x000040081237a981 */ /* 0x000f28000c1e1500 */
[----:B------:R-:W5:Y:S04]  /*0720*/  @!P1 LDG.E.U16 R53, desc[UR8][R18.64+0x80] ;  /* 0x0000800812359981 */ /* 0x000f68000c1e1500 */
[----:B------:R-:W2:Y:S01]  /*0730*/  @!P0 LDG.E.U16 R51, desc[UR8][R18.64+0xc0] ;  /* 0x0000c00812338981 */ /* 0x000ea2000c1e1500 */
[----:B------:R-:W-:-:S04]  /*0740*/  IADD3 R10, PT, PT, R39, R10, RZ ;  /* 0x0000000a270a7210 */ /* 0x000fc80007ffe0ff */
[----:B------:R-:W-:-:S04]  /*0750*/  IADD3 R10, P4, PT, R29, R10, RZ ;  /* 0x0000000a1d0a7210 */ /* 0x000fc80007f9e0ff */
[----:B------:R-:W-:Y:S02]  /*0760*/  IADD3.X R11, PT, PT, RZ, RZ, RZ, P4, !PT ;  /* 0x000000ffff0b7210 */ /* 0x000fe400027fe4ff */
[----:B------:R-:W-:-:S04]  /*0770*/  LEA R20, P4, R10, UR12, 0x2 ;  /* 0x0000000c0a147c11 */ /* 0x000fc8000f8810ff */
[----:B------:R-:W-:Y:S01]  /*0780*/  LEA.HI.X R21, R10, UR13, R11, 0x2, P4 ;  /* 0x0000000d0a157c11 */ /* 0x000fe2000a0f140b */
[----:B---3--:R-:W-:Y:S04]  /*0790*/  STS.U16 [R38], R57 ;  /* 0x0000003926007388 */ /* 0x008fe80000000400 */
[----:B----4-:R-:W-:Y:S04]  /*07a0*/  STS.U16 [R38+0x40], R55 ;  /* 0x0000403726007388 */ /* 0x010fe80000000400 */
[----:B-----5:R-:W-:Y:S04]  /*07b0*/  STS.U16 [R38+0x80], R53 ;  /* 0x0000803526007388 */ /* 0x020fe80000000400 */
[----:B--2---:R2:W-:Y:S01]  /*07c0*/  STS.U16 [R38+0xc0], R51 ;  /* 0x0000c03326007388 */ /* 0x0045e20000000400 */
[----:B------:R-:W-:-:S03]  /*07d0*/  NOP ;  /* 0x0000000000007918 */ /* 0x000fc60000000000 */
[----:B------:R-:W-:Y:S01]  /*07e0*/  LDS.64 R22, [R41] ;  /* 0x0000000029167984 */ /* 0x000fe20000000a00 */
[----:B------:R-:W-:Y:S06]  /*07f0*/  BAR.SYNC.DEFER_BLOCKING 0x0 ;  /* 0x0000000000007b1d */ /* 0x000fec0000010000 */
[----:B------:R-:W3:Y:S04]  /*0800*/  @!P3 LDG.E R48, desc[UR8][R20.64] ;  /* 0x000000081430b981 */ /* 0x000ee8000c1e1900 */
[----:B------:R-:W4:Y:S04]  /*0810*/  @!P2 LDG.E R46, desc[UR8][R20.64+0x80] ;  /* 0x00008008142ea981 */ /* 0x000f28000c1e1900 */
[----:B------:R-:W5:Y:S04]  /*0820*/  @!P1 LDG.E R61, desc[UR8][R20.64+0x100] ;  /* 0x00010008143d9981 */ /* 0x000f68000c1e1900 */
[----:B------:R-:W5:Y:S01]  /*0830*/  @!P0 LDG.E R59, desc[UR8][R20.64+0x180] ;  /* 0x00018008143b8981 */ /* 0x000f62000c1e1900 */
[--C-:B0-----:R-:W-:Y:S01]  /*0840*/  HADD2.F32 R10, -RZ, R8.reuse.H0_H0 ;  /* 0x20000008ff0a7230 */ /* 0x101fe20000004100 */
[----:B-1----:R-:W-:Y:S01]  /*0850*/  MUFU.RCP R44, R26 ;  /* 0x0000001a002c7308 */ /* 0x002fe20000001000 */
[----:B------:R-:W-:Y:S01]  /*0860*/  HADD2.F32 R8, -RZ, R8.H1_H1 ;  /* 0x30000008ff087230 */ /* 0x000fe20000004100 */
[----:B------:R-:W-:-:S02]  /*0870*/  FSETP.LT.FTZ.AND P0, PT, RZ, UR19, PT ;  /* 0x00000013ff007c0b */ /* 0x000fc4000bf11000 */
[----:B------:R-:W-:Y:S01]  /*0880*/  FMUL.FTZ R10, R10, UR7 ;  /* 0x000000070a0a7c20 */ /* 0x000fe20008410000 */
[----:B------:R-:W-:Y:S01]  /*0890*/  LEA R39, R24, R39, 0xc ;  /* 0x0000002718277211 */ /* 0x000fe200078e60ff */
[----:B------:R-:W-:Y:S01]  /*08a0*/  FMUL.FTZ R11, R8, UR7 ;  /* 0x00000007080b7c20 */ /* 0x000fe20008410000 */
[--C-:B------:R-:W-:Y:S01]  /*08b0*/  HADD2.F32 R8, -RZ, R9.reuse.H0_H0 ;  /* 0x20000009ff087230 */ /* 0x100fe20000004100 */
[----:B------:R-:W-:Y:S01]  /*08c0*/  MUFU.RCP R42, R34 ;  /* 0x00000022002a7308 */ /* 0x000fe20000001000 */
[----:B------:R-:W-:Y:S02]  /*08d0*/  HADD2.F32 R9, -RZ, R9.H1_H1 ;  /* 0x30000009ff097230 */ /* 0x000fe40000004100 */
[----:B------:R-:W-:Y:S01]  /*08e0*/  F2FP.F16.F32.PACK_AB R10, R11, R10 ;  /* 0x0000000a0b0a723e */ /* 0x000fe200000000ff */
[----:B------:R-:W-:Y:S02]  /*08f0*/  FMUL.FTZ R8, R8, UR7 ;  /* 0x0000000708087c20 */ /* 0x000fe40008410000 */
[----:B------:R-:W-:Y:S01]  /*0900*/  FMUL.FTZ R9, R9, UR7 ;  /* 0x0000000709097c20 */ /* 0x000fe20008410000 */
[----:B------:R-:W-:-:S02]  /*0910*/  PRMT R47, R10, 0x7610, R47 ;  /* 0x000076100a2f7816 */ /* 0x000fc4000000002f */
[----:B------:R-:W-:Y:S02]  /*0920*/  PRMT R45, R10, 0x7632, R45 ;  /* 0x000076320a2d7816 */ /* 0x000fe4000000002d */
[----:B------:R-:W-:Y:S01]  /*0930*/  F2FP.F16.F32.PACK_AB R43, R9, R8 ;  /* 0x00000008092b723e */ /* 0x000fe200000000ff */
[----:B--2---:R-:W-:Y:S02]  /*0940*/  HADD2.F32 R51, -RZ, R47.H0_H0 ;  /* 0x2000002fff337230 */ /* 0x004fe40000004100 */
[----:B------:R-:W-:Y:S01]  /*0950*/  HADD2.F32 R53, -RZ, R45.H0_H0 ;  /* 0x2000002dff357230 */ /* 0x000fe20000004100 */
[----:B------:R-:W-:Y:S01]  /*0960*/  PRMT R49, R43, 0x7632, R49 ;  /* 0x000076322b317816 */ /* 0x000fe20000000031 */
[----:B------:R-:W-:Y:S02]  /*0970*/  HADD2.F32 R55, -RZ, R43.H0_H0 ;  /* 0x2000002bff377230 */ /* 0x000fe40000004100 */
[C---:B------:R-:W-:Y:S01]  /*0980*/  FMUL.FTZ R10, R30.reuse, R51 ;  /* 0x000000331e0a7220 */ /* 0x040fe20000410000 */
[----:B------:R-:W-:Y:S01]  /*0990*/  FMUL.FTZ R8, R30, R53 ;  /* 0x000000351e087220 */ /* 0x000fe20000410000 */
[----:B------:R-:W-:-:S02]  /*09a0*/  HADD2.F32 R57, -RZ, R49.H0_H0 ;  /* 0x20000031ff397230 */ /* 0x000fc40000004100 */
[----:B------:R-:W-:Y:S01]  /*09b0*/  FMUL.FTZ R9, R51, R10 ;  /* 0x0000000a33097220 */ /* 0x000fe20000410000 */
[----:B------:R-:W-:Y:S01]  /*09c0*/  FMUL.FTZ R10, R30, R55 ;  /* 0x000000371e0a7220 */ /* 0x000fe20000410000 */
[----:B------:R-:W-:Y:S02]  /*09d0*/  FMUL.FTZ R8, R53, R8 ;  /* 0x0000000835087220 */ /* 0x000fe40000410000 */
[----:B------:R-:W-:Y:S01]  /*09e0*/  FFMA.FTZ R4, R4, UR21, R9 ;  /* 0x0000001504047c23 */ /* 0x000fe20008010009 */
[----:B------:R-:W-:Y:S01]  /*09f0*/  FMUL.FTZ R52, R55, R10 ;  /* 0x0000000a37347220 */ /* 0x000fe20000410000 */
[----:B------:R-:W-:Y:S01]  /*0a00*/  FFMA.FTZ R5, R5, UR21, R8 ;  /* 0x0000001505057c23 */ /* 0x000fe20008010008 */
[----:B------:R-:W-:Y:S01]  /*0a10*/  FMUL.FTZ R54, R31, R57 ;  /* 0x000000391f367220 */ /* 0x000fe20000410000 */
[----:B------:R-:W0:Y:S01]  /*0a20*/  MUFU.SQRT R50, R4 ;  /* 0x0000000400327308 */ /* 0x000e220000002000 */
[----:B------:R-:W-:Y:S01]  /*0a30*/  FFMA.FTZ R6, R6, UR21, R52 ;  /* 0x0000001506067c23 */ /* 0x000fe20008010034 */
[----:B---3--:R1:W-:Y:S04]  /*0a40*/  STS [R40], R48 ;  /* 0x0000003028007388 */ /* 0x0083e80000000800 */
[----:B----4-:R2:W-:Y:S04]  /*0a50*/  STS [R40+0x80], R46 ;  /* 0x0000802e28007388 */ /* 0x0105e80000000800 */
[----:B-----5:R3:W-:Y:S01]  /*0a60*/  STS [R40+0x100], R61 ;  /* 0x0001003d28007388 */ /* 0x0207e20000000800 */
[----:B-1----:R-:W1:Y:S03]  /*0a70*/  MUFU.SQRT R48, R5 ;  /* 0x0000000500307308 */ /* 0x002e660000002000 */
[----:B------:R4:W-:Y:S01]  /*0a80*/  STS [R40+0x180], R59 ;  /* 0x0001803b28007388 */ /* 0x0009e20000000800 */
[----:B------:R-:W-:-:S03]  /*0a90*/  NOP ;  /* 0x0000000000007918 */ /* 0x000fc60000000000 */
[----:B------:R-:W5:Y:S01]  /*0aa0*/  LDS.128 R8, [R36] ;  /* 0x0000000024087984 */ /* 0x000f620000000c00 */
[----:B--2---:R-:W-:Y:S01]  /*0ab0*/  FMUL.FTZ R46, R30, R57 ;  /* 0x000000391e2e7220 */ /* 0x004fe20000410000 */
[----:B---3--:R-:W2:Y:S01]  /*0ac0*/  MUFU.SQRT R61, R6 ;  /* 0x00000006003d7308 */ /* 0x008ea20000002000 */
[-C--:B----4-:R-:W-:Y:S01]  /*0ad0*/  FMUL.FTZ R59, R28, R51.reuse ;  /* 0x000000331c3b7220 */ /* 0x090fe20000410000 */
[----:B------:R-:W-:Y:S01]  /*0ae0*/  FMUL.FTZ R51, R31, R51 ;  /* 0x000000331f337220 */ /* 0x000fe20000410000 */
[----:B------:R-:W-:Y:S01]  /*0af0*/  FMUL.FTZ R52, R57, R46 ;  /* 0x0000002e39347220 */ /* 0x000fe20000410000 */
[-C--:B0-----:R-:W-:Y:S01]  /*0b00*/  FFMA.FTZ R46, R50, R44.reuse, UR18 ;  /* 0x00000012322e7e23 */ /* 0x081fe2000801002c */
[----:B------:R-:W-:Y:S01]  /*0b10*/  FFMA.FTZ R12, R12, UR20, R59 ;  /* 0x000000140c0c7c23 */ /* 0x000fe2000801003b */
[----:B------:R-:W-:Y:S01]  /*0b20*/  FMUL.FTZ R50, R28, R53 ;  /* 0x000000351c327220 */ /* 0x000fe20000410000 */
[----:B------:R-:W-:Y:S01]  /*0b30*/  FFMA.FTZ R7, R7, UR21, R52 ;  /* 0x0000001507077c23 */ /* 0x000fe20008010034 */
[-C--:B-1----:R-:W-:Y:S01]  /*0b40*/  FFMA.FTZ R48, R48, R44.reuse, UR18 ;  /* 0x0000001230307e23 */ /* 0x082fe2000801002c */
[C---:B------:R-:W-:Y:S01]  /*0b50*/  FMUL.FTZ R52, R28.reuse, R57 ;  /* 0x000000391c347220 */ /* 0x040fe20000410000 */
[----:B------:R-:W-:Y:S01]  /*0b60*/  FFMA.FTZ R13, R13, UR20, R50 ;  /* 0x000000140d0d7c23 */ /* 0x000fe20008010032 */
[----:B------:R-:W0:Y:S01]  /*0b70*/  MUFU.SQRT R59, R7 ;  /* 0x00000007003b7308 */ /* 0x000e220000002000 */
[----:B------:R-:W-:Y:S01]  /*0b80*/  FMUL.FTZ R50, R28, R55 ;  /* 0x000000371c327220 */ /* 0x000fe20000410000 */
[----:B------:R-:W-:Y:S01]  /*0b90*/  FFMA.FTZ R15, R15, UR20, R52 ;  /* 0x000000140f0f7c23 */ /* 0x000fe20008010034 */
[C---:B------:R-:W-:Y:S01]  /*0ba0*/  FMUL.FTZ R52, R31.reuse, R53 ;  /* 0x000000351f347220 */ /* 0x040fe20000410000 */
[----:B------:R-:W-:Y:S01]  /*0bb0*/  FMUL.FTZ R55, R31, R55 ;  /* 0x000000371f377220 */ /* 0x000fe20000410000 */
[----:B------:R-:W-:Y:S01]  /*0bc0*/  FFMA.FTZ R14, R14, UR20, R50 ;  /* 0x000000140e0e7c23 */ /* 0x000fe20008010032 */
[----:B--2---:R-:W-:-:S02]  /*0bd0*/  FFMA.FTZ R50, R61, R44, UR18 ;  /* 0x000000123d327e23 */ /* 0x004fc4000801002c */
[----:B------:R-:W1:Y:S01]  /*0be0*/  MUFU.RCP R46, R46 ;  /* 0x0000002e002e7308 */ /* 0x000e620000001000 */
[----:B------:R-:W-:Y:S07]  /*0bf0*/  BAR.SYNC.DEFER_BLOCKING 0x0 ;  /* 0x0000000000007b1d */ /* 0x000fee0000010000 */
[----:B------:R-:W2:Y:S01]  /*0c00*/  MUFU.RCP R48, R48 ;  /* 0x0000003000307308 */ /* 0x000ea20000001000 */
[----:B0-----:R-:W-:-:S07]  /*0c10*/  FFMA.FTZ R44, R59, R44, UR18 ;  /* 0x000000123b2c7e23 */ /* 0x001fce000801002c */
[----:B------:R-:W0:Y:S01]  /*0c20*/  MUFU.RCP R50, R50 ;  /* 0x0000003200327308 */ /* 0x000e220000001000 */
[----:B-----5:R-:W-:Y:S01]  /*0c30*/  FFMA.FTZ R8, R8, UR22, R51 ;  /* 0x0000001608087c23 */ /* 0x020fe20008010033 */
[-C--:B------:R-:W-:Y:S01]  /*0c40*/  FMUL.FTZ R51, R12, R42.reuse ;  /* 0x0000002a0c337220 */ /* 0x080fe20000410000 */
[----:B------:R-:W-:Y:S01]  /*0c50*/  FFMA.FTZ R9, R9, UR22, R52 ;  /* 0x0000001609097c23 */ /* 0x000fe20008010034 */
[----:B------:R-:W-:Y:S01]  /*0c60*/  FFMA.FTZ R10, R10, UR22, R55 ;  /* 0x000000160a0a7c23 */ /* 0x000fe20008010037 */
[----:B------:R-:W-:-:S03]  /*0c70*/  FMUL.FTZ R52, R13, R42 ;  /* 0x0000002a0d347220 */ /* 0x000fc60000410000 */
[----:B------:R-:W3:Y:S01]  /*0c80*/  MUFU.RCP R44, R44 ;  /* 0x0000002c002c7308 */ /* 0x000ee20000001000 */
[----:B------:R-:W-:Y:S01]  /*0c90*/  FFMA.FTZ R51, R8, UR23, R51 ;  /* 0x0000001708337c23 */ /* 0x000fe20008010033 */
[----:B------:R-:W-:Y:S01]  /*0ca0*/  FMUL.FTZ R55, R14, R42 ;  /* 0x0000002a0e377220 */ /* 0x000fe20000410000 */
[----:B------:R-:W-:Y:S01]  /*0cb0*/  FFMA.FTZ R11, R11, UR22, R54 ;  /* 0x000000160b0b7c23 */ /* 0x000fe20008010036 */
[----:B------:R-:W-:Y:S01]  /*0cc0*/  FFMA.FTZ R53, R9, UR23, R52 ;  /* 0x0000001709357c23 */ /* 0x000fe20008010034 */
[----:B-1----:R-:W-:Y:S01]  /*0cd0*/  FMUL.FTZ R51, R51, R46 ;  /* 0x0000002e33337220 */ /* 0x002fe20000410000 */
[----:B------:R-:W-:Y:S01]  /*0ce0*/  FMUL.FTZ R46, R15, R42 ;  /* 0x0000002a0f2e7220 */ /* 0x000fe20000410000 */
[----:B------:R-:W-:Y:S01]  /*0cf0*/  FFMA.FTZ R55, R10, UR23, R55 ;  /* 0x000000170a377c23 */ /* 0x000fe20008010037 */
[----:B------:R-:W-:Y:S02]  /*0d00*/  HADD2.F32 R42, -RZ, R22.H0_H0 ;  /* 0x20000016ff2a7230 */ /* 0x000fe40000004100 */
[----:B--2---:R-:W-:Y:S01]  /*0d10*/  FMUL.FTZ R53, R53, R48 ;  /* 0x0000003035357220 */ /* 0x004fe20000410000 */
[----:B------:R-:W-:Y:S01]  /*0d20*/  FFMA.FTZ R57, R11, UR23, R46 ;  /* 0x000000170b397c23 */ /* 0x000fe2000801002e */
[----:B------:R-:W-:-:S02]  /*0d30*/  HADD2.F32 R46, -RZ, R23.H0_H0 ;  /* 0x20000017ff2e7230 */ /* 0x000fc40000004100 */
[----:B0-----:R-:W-:Y:S01]  /*0d40*/  FMUL.FTZ R55, R55, R50 ;  /* 0x0000003237377220 */ /* 0x001fe20000410000 */
[----:B------:R-:W-:Y:S02]  /*0d50*/  HADD2.F32 R22, -RZ, R22.H1_H1 ;  /* 0x30000016ff167230 */ /* 0x000fe40000004100 */
[----:B------:R-:W-:Y:S01]  /*0d60*/  FFMA.FTZ R42, -R51, UR24, R42 ;  /* 0x00000018332a7c23 */ /* 0x000fe2000801012a */
[----:B------:R-:W-:Y:S02]  /*0d70*/  HADD2.F32 R23, -RZ, R23.H1_H1 ;  /* 0x30000017ff177230 */ /* 0x000fe40000004100 */
[----:B------:R-:W-:Y:S01]  /*0d80*/  FFMA.FTZ R46, -R55, UR24, R46 ;  /* 0x00000018372e7c23 */ /* 0x000fe2000801012e */
[----:B---3--:R-:W-:Y:S01]  /*0d90*/  FMUL.FTZ R44, R57, R44 ;  /* 0x0000002c392c7220 */ /* 0x008fe20000410000 */
[----:B------:R-:W-:Y:S01]  /*0da0*/  FFMA.FTZ R53, -R53, UR24, R22 ;  /* 0x0000001835357c23 */ /* 0x000fe20008010116 */
[----:B------:R-:W-:Y:S02]  /*0db0*/  F2FP.F16.F32.PACK_AB R22, RZ, R42 ;  /* 0x0000002aff16723e */ /* 0x000fe400000000ff */
[----:B------:R-:W-:Y:S01]  /*0dc0*/  FFMA.FTZ R44, -R44, UR24, R23 ;  /* 0x000000182c2c7c23 */ /* 0x000fe20008010117 */
[----:B------:R-:W-:-:S02]  /*0dd0*/  F2FP.F16.F32.PACK_AB R23, RZ, R46 ;  /* 0x0000002eff17723e */ /* 0x000fc400000000ff */
[----:B------:R-:W-:Y:S01]  /*0de0*/  F2FP.F16.F32.PACK_AB R53, RZ, R53 ;  /* 0x00000035ff35723e */ /* 0x000fe200000000ff */
[----:B------:R-:W-:Y:S01]  /*0df0*/  @P0 HADD2.F32 R42, -RZ, R22.H0_H0 ;  /* 0x20000016ff2a0230 */ /* 0x000fe20000004100 */
[----:B------:R-:W-:Y:S01]  /*0e00*/  F2FP.F16.F32.PACK_AB R48, RZ, R44 ;  /* 0x0000002cff30723e */ /* 0x000fe200000000ff */
[----:B------:R-:W-:Y:S02]  /*0e10*/  @P0 HADD2.F32 R46, -RZ, R23.H0_H0 ;  /* 0x20000017ff2e0230 */ /* 0x000fe40000004100 */
[----:B------:R-:W-:Y:S02]  /*0e20*/  @P0 HADD2.F32 R44, -RZ, R53.H0_H0 ;  /* 0x20000035ff2c0230 */ /* 0x000fe40000004100 */
[C---:B------:R-:W-:Y:S01]  /*0e30*/  @P0 FMUL.FTZ R42, R27.reuse, R42 ;  /* 0x0000002a1b2a0220 */ /* 0x040fe20000410000 */
[----:B------:R-:W-:Y:S02]  /*0e40*/  @P0 HADD2.F32 R50, -RZ, R48.H0_H0 ;  /* 0x20000030ff320230 */ /* 0x000fe40000004100 */
[C---:B------:R-:W-:Y:S01]  /*0e50*/  @P0 FMUL.FTZ R46, R27.reuse, R46 ;  /* 0x0000002e1b2e0220 */ /* 0x040fe20000410000 */
[C---:B------:R-:W-:Y:S01]  /*0e60*/  @P0 FMUL.FTZ R44, R27.reuse, R44 ;  /* 0x0000002c1b2c0220 */ /* 0x040fe20000410000 */
[----:B------:R-:W-:Y:S01]  /*0e70*/  @P0 F2FP.F16.F32.PACK_AB R22, RZ, R42 ;  /* 0x0000002aff16023e */ /* 0x000fe200000000ff */
[----:B------:R-:W-:-:S02]  /*0e80*/  @P0 FMUL.FTZ R50, R27, R50 ;  /* 0x000000321b320220 */ /* 0x000fc40000410000 */
[----:B------:R-:W-:Y:S02]  /*0e90*/  @P0 F2FP.F16.F32.PACK_AB R23, RZ, R46 ;  /* 0x0000002eff17023e */ /* 0x000fe400000000ff */
[----:B------:R-:W-:Y:S02]  /*0ea0*/  @P0 F2FP.F16.F32.PACK_AB R53, RZ, R44 ;  /* 0x0000002cff35023e */ /* 0x000fe400000000ff */
[----:B------:R-:W-:Y:S02]  /*0eb0*/  @P0 F2FP.F16.F32.PACK_AB R48, RZ, R50 ;  /* 0x00000032ff30023e */ /* 0x000fe400000000ff */
        /* <DEDUP_REMOVED lines=77> */
.L_x_1524:
        /* <DEDUP_REMOVED lines=15> */
.L_x_2047:


//--------------------- .text._Z21kOptimizer32bit2StateIfLi6EEvPT_S1_PfS2_S2_ffffffffiffbi --------------------------
	.section	.text._Z21kOptimizer32bit2StateIfLi6EEvPT_S1_PfS2_S2_ffffffffiffbi,"ax",@progbits
	.align	128
        .global         _Z21kOptimizer32bit2StateIfLi6EEvPT_S1_PfS2_S2_ffffffffiffbi
        .type           _Z21kOptimizer32bit2StateIfLi6EEvPT_S1_PfS2_S2_ffffffffiffbi,@function
        .size           _Z21kOptimizer32bit2StateIfLi6EEvPT_S1_PfS2_S2_ffffffffiffbi,(.L_x_2048 - _Z21kOptimizer32bit2StateIfLi6EEvPT_S1_PfS2_S2_ffffffffiffbi)
        .other          _Z21kOptimizer32bit2StateIfLi6EEvPT_S1_PfS2_S2_ffffffffiffbi,@"STO_CUDA_ENTRY STV_DEFAULT"
_Z21kOptimizer32bit2StateIfLi6EEvPT_S1_PfS2_S2_ffffffffiffbi:
.text._Z21kOptimizer32bit2StateIfLi6EEvPT_S1_PfS2_S2_ffffffffiffbi:
        /* <DEDUP_REMOVED lines=15> */
[----:B------:R-:W1:Y:S01]  /*00f0*/  LDCU UR4, c[0x0][0x3c8] ;  /* 0x00007900ff0477ac */ /* 0x000e620008000800 */
[----:B------:R-:W2:Y:S01]  /*0100*/  S2R R41, SR_TID.X ;  /* 0x0000000000297919 */ /* 0x000ea20000002100 */
[----:B------:R-:W3:Y:S05]  /*0110*/  LDCU.64 UR8, c[0x0][0x358] ;  /* 0x00006b00ff0877ac */ /* 0x000eea0008000a00 */
[----:B------:R-:W4:Y:S01]  /*0120*/  LDC R30, c[0x0][0x3c4] ;  /* 0x0000f100ff1e7b82 */ /* 0x000f220000000800 */
[----:B------:R-:W0:Y:S01]  /*0130*/  LDCU UR19, c[0x0][0x3c4] ;  /* 0x00007880ff1377ac */ /* 0x000e220008000800 */
[----:B------:R-:W0:Y:S06]  /*0140*/  LDCU UR24, c[0x0][0x3cc] ;  /* 0x00007980ff1877ac */ /* 0x000e2c0008000800 */
[----:B------:R-:W4:Y:S01]  /*0150*/  LDC R9, c[0x0][0x3cc] ;  /* 0x0000f300ff097b82 */ /* 0x000f220000000800 */
[----:B------:R-:W0:Y:S01]  /*0160*/  LDCU UR7, c[0x0][0x3d0] ;  /* 0x00007a00ff0777ac */ /* 0x000e220008000800 */
[----:B-1----:R-:W-:Y:S01]  /*0170*/  I2FP.F32.S32 R0, UR4 ;  /* 0x0000000400007c45 */ /* 0x002fe20008201400 */
[----:B------:R-:W1:Y:S01]  /*0180*/  LDCU UR18, c[0x0][0x3c0] ;  /* 0x00007800ff1277ac */ /* 0x000e620008000800 */
[----:B0-----:R-:W0:Y:S04]  /*0190*/  MUFU.LG2 R5, R7 ;  /* 0x0000000700057308 */ /* 0x001e280000000c00 */
[----:B------:R-:W5:Y:S01]  /*01a0*/  LDC R29, c[0x0][0x3b8] ;  /* 0x0000ee00ff1d7b82 */ /* 0x000f620000000800 */
[----:B------:R-:W-:Y:S01]  /*01b0*/  FADD.FTZ R35, -R6, 1 ;  /* 0x3f80000006237421 */ /* 0x000fe20000010100 */
[----:B------:R-:W-:Y:S01]  /*01c0*/  FADD.FTZ R31, -R7, 1 ;  /* 0x3f800000071f7421 */ /* 0x000fe20000010100 */
[----:B------:R-:W1:Y:S01]  /*01d0*/  LDCU.64 UR10, c[0x0][0x380] ;  /* 0x00007000ff0a77ac */ /* 0x000e620008000a00 */
[----:B------:R-:W3:Y:S04]  /*01e0*/  MUFU.LG2 R3, R6 ;  /* 0x0000000600037308 */ /* 0x000ee80000000c00 */
[----:B------:R-:W1:Y:S01]  /*01f0*/  LDC R39, c[0x0][0x370] ;  /* 0x0000dc00ff277b82 */ /* 0x000e620000000800 */
[----:B--2---:R-:W-:Y:S01]  /*0200*/  SHF.L.U32 R34, R41, 0x2, RZ ;  /* 0x0000000229227819 */ /* 0x004fe200000006ff */
[----:B------:R-:W2:Y:S03]  /*0210*/  LDCU.64 UR12, c[0x0][0x390] ;  /* 0x00007200ff0c77ac */ /* 0x000ea60008000a00 */
[----:B------:R-:W-:Y:S01]  /*0220*/  LOP3.LUT R34, R34, 0xf80, RZ, 0xc0, !PT ;  /* 0x00000f8022227812 */ /* 0x000fe200078ec0ff */
[----:B------:R-:W1:Y:S01]  /*0230*/  LDCU.64 UR14, c[0x0][0x398] ;  /* 0x00007300ff0e77ac */ /* 0x000e620008000a00 */
[----:B----4-:R-:W-:Y:S01]  /*0240*/  FFMA.FTZ R30, -R30, R9, 1 ;  /* 0x3f8000001e1e7423 */ /* 0x010fe20000010109 */
[----:B------:R-:W4:Y:S01]  /*0250*/  LDC R37, c[0x0][0x3d8] ;  /* 0x0000f600ff257b82 */ /* 0x000f220000000800 */
[----:B0-----:R-:W-:Y:S01]  /*0260*/  FMUL.FTZ R5, R0, R5 ;  /* 0x0000000500057220 */ /* 0x001fe20000410000 */
[----:B------:R-:W-:Y:S01]  /*0270*/  LOP3.LUT R33, R34, 0x1f, R41, 0xf8, !PT ;  /* 0x0000001f22217812 */ /* 0x000fe200078ef829 */
[----:B------:R-:W0:Y:S03]  /*0280*/  LDCU.64 UR16, c[0x0][0x388] ;  /* 0x00007100ff1077ac */ /* 0x000e260008000a00 */
[----:B------:R-:W-:Y:S01]  /*0290*/  LOP3.LUT R27, R33, 0x20, RZ, 0xfc, !PT ;  /* 0x00000020211b7812 */ /* 0x000fe200078efcff */
[----:B------:R-:W2:Y:S01]  /*02a0*/  MUFU.EX2 R5, R5 ;  /* 0x0000000500057308 */ /* 0x000ea20000000800 */
[----:B-----5:R-:W-:Y:S01]  /*02b0*/  FADD.FTZ R29, -R29, 1 ;  /* 0x3f8000001d1d7421 */ /* 0x020fe20000010100 */
[----:B---3--:R-:W-:Y:S01]  /*02c0*/  FMUL.FTZ R3, R0, R3 ;  /* 0x0000000300037220 */ /* 0x008fe20000410000 */
[C---:B------:R-:W-:Y:S01]  /*02d0*/  LOP3.LUT R26, R33.reuse, 0x40, RZ, 0xfc, !PT ;  /* 0x00000040211a7812 */ /* 0x040fe200078efcff */
[----:B------:R-:W3:Y:S01]  /*02e0*/  LDCU.128 UR20, c[0x0][0x3b0] ;  /* 0x00007600ff1477ac */ /* 0x000ee20008000c00 */
[----:B------:R-:W-:-:S03]  /*02f0*/  LOP3.LUT R25, R33, 0x60, RZ, 0xfc, !PT ;  /* 0x0000006021197812 */ /* 0x000fc600078efcff */
[----:B------:R-:W5:Y:S01]  /*0300*/  MUFU.EX2 R3, R3 ;  /* 0x0000000300037308 */ /* 0x000f620000000800 */
[----:B--2---:R-:W-:-:S04]  /*0310*/  FADD.FTZ R5, -R5, 1 ;  /* 0x3f80000005057421 */ /* 0x004fc80000010100 */
[----:B------:R2:W0:Y:S02]  /*0320*/  MUFU.SQRT R32, R5 ;  /* 0x0000000500207308 */ /* 0x0004240000002000 */
[----:B-12345:R-:W-:-:S07]  /*0330*/  FADD.FTZ R24, -R3, 1 ;  /* 0x3f80000003187421 */ /* 0x03efce0000010100 */
.L_x_1525:
[----:B------:R-:W-:Y:S01]  /*0340*/  BAR.SYNC.DEFER_BLOCKING 0x0 ;  /* 0x0000000000007b1d */ /* 0x000fe20000010000 */
[----:B------:R-:W-:Y:S02]  /*0350*/  IADD3 R36, PT, PT, -R28, RZ, RZ ;  /* 0x000000ff1c247210 */ /* 0x000fe40007ffe1ff */
[C---:B------:R-:W-:Y:S02]  /*0360*/  IADD3 R2, P0, PT, R33.reuse, R28, RZ ;  /* 0x0000001c21027210 */ /* 0x040fe40007f1e0ff */
[----:B------:R-:W-:Y:S02]  /*0370*/  VIADDMNMX.U32 R36, R36, R37, 0x1000, PT ;  /* 0x0000100024247446 */ /* 0x000fe40003800025 */
[----:B------:R-:W-:Y:S02]  /*0380*/  IADD3.X R3, PT, PT, RZ, RZ, RZ, P0, !PT ;  /* 0x000000ffff037210 */ /* 0x000fe400007fe4ff */
[----:B------:R-:W-:Y:S02]  /*0390*/  SHF.L.U32 R20, R2, 0x2, RZ ;  /* 0x0000000202147819 */ /* 0x000fe400000006ff */
[----:B------:R-:W-:-:S02]  /*03a0*/  ISETP.GE.U32.AND P3, PT, R33, R36, PT ;  /* 0x000000242100720c */ /* 0x000fc40003f66070 */
[-C--:B------:R-:W-:Y:S02]  /*03b0*/  ISETP.GE.U32.AND P2, PT, R27, R36.reuse, PT ;  /* 0x000000241b00720c */ /* 0x080fe40003f46070 */
[-C--:B------:R-:W-:Y:S02]  /*03c0*/  ISETP.GE.U32.AND P1, PT, R26, R36.reuse, PT ;  /* 0x000000241a00720c */ /* 0x080fe40003f26070 */
[----:B------:R-:W-:Y:S02]  /*03d0*/  ISETP.GE.U32.AND P0, PT, R25, R36, PT ;  /* 0x000000241900720c */ /* 0x000fe40003f06070 */
[----:B------:R-:W-:Y:S02]  /*03e0*/  SHF.L.U64.HI R10, R2, 0x2, R3 ;  /* 0x00000002020a7819 */ /* 0x000fe40000010203 */
[----:B------:R-:W-:-:S04]  /*03f0*/  IADD3 R2, P4, PT, R20, UR10, RZ ;  /* 0x0000000a14027c10 */ /* 0x000fc8000ff9e0ff */
[----:B------:R-:W-:-:S05]  /*0400*/  IADD3.X R3, PT, PT, R10, UR11, RZ, P4, !PT ;  /* 0x0000000b0a037c10 */ /* 0x000fca000a7fe4ff */
[----:B------:R-:W2:Y:S04]  /*0410*/  @!P3 LDG.E R40, desc[UR8][R2.64] ;  /* 0x000000080228b981 */ /* 0x000ea8000c1e1900 */
[----:B------:R-:W3:Y:S04]  /*0420*/  @!P2 LDG.E R42, desc[UR8][R2.64+0x80] ;  /* 0x00008008022aa981 */ /* 0x000ee8000c1e1900 */
[----:B------:R-:W4:Y:S04]  /*0430*/  @!P1 LDG.E R44, desc[UR8][R2.64+0x100] ;  /* 0x00010008022c9981 */ /* 0x000f28000c1e1900 */
[----:B------:R-:W5:Y:S01]  /*0440*/  @!P0 LDG.E R0, desc[UR8][R2.64+0x180] ;  /* 0x0001800802008981 */ /* 0x000f62000c1e1900 */
[----:B-1----:R-:W1:Y:S01]  /*0450*/  S2UR UR5, SR_CgaCtaId ;  /* 0x00000000000579c3 */ /* 0x002e620000008800 */
[----:B------:R-:W-:Y:S01]  /*0460*/  UMOV UR4, 0x400 ;  /* 0x0000040000047882 */ /* 0x000fe20000000000 */
[----:B------:R-:W-:Y:S01]  /*0470*/  LOP3.LUT R8, R41, 0x3e0, RZ, 0xc0, !PT ;  /* 0x000003e029087812 */ /* 0x000fe200078ec0ff */
[----:B------:R-:W0:Y:S01]  /*0480*/  S2R R9, SR_LANEID ;  /* 0x0000000000097919 */ /* 0x000e220000000000 */
[----:B------:R-:W-:-:S04]  /*0490*/  IADD3 R46, P4, PT, R20, UR12, RZ ;  /* 0x0000000c142e7c10 */ /* 0x000fc8000ff9e0ff */
[----:B------:R-:W-:Y:S01]  /*04a0*/  IADD3.X R47, PT, PT, R10, UR13, RZ, P4, !PT ;  /* 0x0000000d0a2f7c10 */ /* 0x000fe2000a7fe4ff */
[----:B-1----:R-:W-:Y:S01]  /*04b0*/  ULEA UR4, UR5, UR4, 0x18 ;  /* 0x0000000405047291 */ /* 0x002fe2000f8ec0ff */
[-C--:B0-----:R-:W-:Y:S02]  /*04c0*/  IADD3 R43, PT, PT, R34, R9.reuse, RZ ;  /* 0x00000009222b7210 */ /* 0x081fe40007ffe0ff */
[----:B------:R-:W-:-:S03]  /*04d0*/  IADD3 R8, PT, PT, R8, R9, RZ ;  /* 0x0000000908087210 */ /* 0x000fc60007ffe0ff */
[----:B------:R-:W-:Y:S02]  /*04e0*/  LEA R43, R43, UR4, 0x2 ;  /* 0x000000042b2b7c11 */ /* 0x000fe4000f8e10ff */
[----:B------:R-:W-:-:S03]  /*04f0*/  LEA R38, R8, UR4, 0x4 ;  /* 0x0000000408267c11 */ /* 0x000fc6000f8e20ff */
[----:B--2---:R-:W-:Y:S04]  /*0500*/  STS [R43], R40 ;  /* 0x000000282b007388 */ /* 0x004fe80000000800 */
[----:B---3--:R-:W-:Y:S04]  /*0510*/  STS [R43+0x80], R42 ;  /* 0x0000802a2b007388 */ /* 0x008fe80000000800 */
[----:B----4-:R-:W-:Y:S04]  /*0520*/  STS [R43+0x100], R44 ;  /* 0x0001002c2b007388 */ /* 0x010fe80000000800 */
[----:B-----5:R0:W-:Y:S01]  /*0530*/  STS [R43+0x180], R0 ;  /* 0x000180002b007388 */ /* 0x0201e20000000800 */
[----:B------:R-:W-:-:S03]  /*0540*/  NOP ;  /* 0x0000000000007918 */ /* 0x000fc60000000000 */
[----:B------:R-:W1:Y:S01]  /*0550*/  LDS.128 R16, [R38] ;  /* 0x0000000026107984 */ /* 0x000e620000000c00 */
[----:B------:R-:W-:Y:S06]  /*0560*/  BAR.SYNC.DEFER_BLOCKING 0x0 ;  /* 0x0000000000007b1d */ /* 0x000fec0000010000 */
[----:B------:R-:W2:Y:S04]  /*0570*/  @!P3 LDG.E R55, desc[UR8][R46.64] ;  /* 0x000000082e37b981 */ /* 0x000ea8000c1e1900 */
[----:B------:R-:W3:Y:S04]  /*0580*/  @!P2 LDG.E R56, desc[UR8][R46.64+0x80] ;  /* 0x000080082e38a981 */ /* 0x000ee8000c1e1900 */
[----:B------:R-:W4:Y:S04]  /*0590*/  @!P1 LDG.E R57, desc[UR8][R46.64+0x100] ;  /* 0x000100082e399981 */ /* 0x000f28000c1e1900 */
[----:B------:R-:W5:Y:S01]  /*05a0*/  @!P0 LDG.E R58, desc[UR8][R46.64+0x180] ;  /* 0x000180082e3a8981 */ /* 0x000f62000c1e1900 */
[----:B------:R-:W-:-:S04]  /*05b0*/  IADD3 R2, P4, PT, R20, UR14, RZ ;  /* 0x0000000e14027c10 */ /* 0x000fc8000ff9e0ff */
[----:B------:R-:W-:Y:S01]  /*05c0*/  IADD3.X R3, PT, PT, R10, UR15, RZ, P4, !PT ;  /* 0x0000000f0a037c10 */ /* 0x000fe2000a7fe4ff */
        /* <DEDUP_REMOVED lines=11> */
[----:B------:R-:W-:-:S04]  /*0680*/  IADD3 R20, P4, PT, R20, UR16, RZ ;  /* 0x0000001014147c10 */ /* 0x000fc8000ff9e0ff */
[----:B------:R-:W-:Y:S01]  /*0690*/  IADD3.X R21, PT, PT, R10, UR17, RZ, P4, !PT ;  /* 0x000000110a157c10 */ /* 0x000fe2000a7fe4ff */
[----:B--2---:R2:W-:Y:S04]  /*06a0*/  STS [R43], R5 ;  /* 0x000000052b007388 */ /* 0x0045e80000000800 */
[----:B---3--:R-:W-:Y:S04]  /*06b0*/  STS [R43+0x80], R7 ;  /* 0x000080072b007388 */ /* 0x008fe80000000800 */
[----:B----4-:R-:W-:Y:S04]  /*06c0*/  STS [R43+0x100], R6 ;  /* 0x000100062b007388 */ /* 0x010fe80000000800 */
[----:B-----5:R-:W-:Y:S01]  /*06d0*/  STS [R43+0x180], R4 ;  /* 0x000180042b007388 */ /* 0x020fe20000000800 */
[----:B------:R-:W-:-:S03]  /*06e0*/  NOP ;  /* 0x0000000000007918 */ /* 0x000fc60000000000 */
[----:B------:R-:W3:Y:S01]  /*06f0*/  LDS.128 R8, [R38] ;  /* 0x0000000026087984 */ /* 0x000ee20000000c00 */
[----:B------:R-:W-:Y:S06]  /*0700*/  BAR.SYNC.DEFER_BLOCKING 0x0 ;  /* 0x0000000000007b1d */ /* 0x000fec0000010000 */
[----:B------:R-:W4:Y:S04]  /*0710*/  @!P3 LDG.E R48, desc[UR8][R20.64] ;  /* 0x000000081430b981 */ /* 0x000f28000c1e1900 */
[----:B------:R-:W5:Y:S04]  /*0720*/  @!P2 LDG.E R49, desc[UR8][R20.64+0x80] ;  /* 0x000080081431a981 */ /* 0x000f68000c1e1900 */
[----:B------:R-:W3:Y:S04]  /*0730*/  @!P1 LDG.E R45, desc[UR8][R20.64+0x100] ;  /* 0x00010008142d9981 */ /* 0x000ee8000c1e1900 */
[----:B------:R-:W3:Y:S01]  /*0740*/  @!P0 LDG.E R50, desc[UR8][R20.64+0x180] ;  /* 0x0001800814328981 */ /* 0x000ee2000c1e1900 */
[----:B0-----:R-:W-:-:S04]  /*0750*/  IADD3 R0, PT, PT, R28, R37, RZ ;  /* 0x000000251c007210 */ /* 0x001fc80007ffe0ff */
[----:B------:R-:W-:-:S04]  /*0760*/  IADD3 R0, P4, PT, R33, R0, RZ ;  /* 0x0000000021007210 */ /* 0x000fc80007f9e0ff */
[----:B--2---:R-:W-:Y:S02]  /*0770*/  IADD3.X R5, PT, PT, RZ, RZ, RZ, P4, !PT ;  /* 0x000000ffff057210 */ /* 0x004fe400027fe4ff */
[----:B------:R-:W-:-:S04]  /*0780*/  LEA R22, P4, R0, UR12, 0x2 ;  /* 0x0000000c00167c11 */ /* 0x000fc8000f8810ff */
[----:B------:R-:W-:Y:S01]  /*0790*/  LEA.HI.X R23, R0, UR13, R5, 0x2, P4 ;  /* 0x0000000d00177c11 */ /* 0x000fe2000a0f1405 */
[----:B----4-:R0:W-:Y:S04]  /*07a0*/  STS [R43], R48 ;  /* 0x000000302b007388 */ /* 0x0101e80000000800 */
[----:B-----5:R2:W-:Y:S04]  /*07b0*/  STS [R43+0x80], R49 ;  /* 0x000080312b007388 */ /* 0x0205e80000000800 */
[----:B---3--:R-:W-:Y:S04]  /*07c0*/  STS [R43+0x100], R45 ;  /* 0x0001002d2b007388 */ /* 0x008fe80000000800 */
[----:B------:R3:W-:Y:S01]  /*07d0*/  STS [R43+0x180], R50 ;  /* 0x000180322b007388 */ /* 0x0007e20000000800 */
[----:B------:R-:W-:-:S03]  /*07e0*/  NOP ;  /* 0x0000000000007918 */ /* 0x000fc60000000000 */
[----:B------:R-:W-:Y:S01]  /*07f0*/  LDS.128 R4, [R38] ;  /* 0x0000000026047984 */ /* 0x000fe20000000c00 */
[----:B------:R-:W-:Y:S06]  /*0800*/  BAR.SYNC.DEFER_BLOCKING 0x0 ;  /* 0x0000000000007b1d */ /* 0x000fec0000010000 */
[----:B------:R-:W4:Y:S04]  /*0810*/  @!P3 LDG.E R53, desc[UR8][R22.64] ;  /* 0x000000081635b981 */ /* 0x000f28000c1e1900 */
[----:B------:R-:W5:Y:S04]  /*0820*/  @!P2 LDG.E R54, desc[UR8][R22.64+0x80] ;  /* 0x000080081636a981 */ /* 0x000f68000c1e1900 */
[----:B------:R-:W5:Y:S04]  /*0830*/  @!P1 LDG.E R51, desc[UR8][R22.64+0x100] ;  /* 0x0001000816339981 */ /* 0x000f68000c1e1900 */
[----:B------:R-:W5:Y:S01]  /*0840*/  @!P0 LDG.E R52, desc[UR8][R22.64+0x180] ;  /* 0x0001800816348981 */ /* 0x000f62000c1e1900 */
[----:B-1----:R-:W-:Y:S01]  /*0850*/  FMUL.FTZ R42, R17, UR7 ;  /* 0x00000007112a7c20 */ /* 0x002fe20008410000 */
[----:B------:R-:W-:Y:S01]  /*0860*/  FMUL.FTZ R44, R18, UR7 ;  /* 0x00000007122c7c20 */ /* 0x000fe20008410000 */
[----:B------:R-:W-:Y:S01]  /*0870*/  FMUL.FTZ R40, R16, UR7 ;  /* 0x0000000710287c20 */ /* 0x000fe20008410000 */
[----:B------:R-:W-:Y:S01]  /*0880*/  FMUL.FTZ R0, R19, UR7 ;  /* 0x0000000713007c20 */ /* 0x000fe20008410000 */
[C---:B------:R-:W-:Y:S01]  /*0890*/  FMUL.FTZ R17, R31.reuse, R42 ;  /* 0x0000002a1f117220 */ /* 0x040fe20000410000 */
[----:B0-----:R-:W-:Y:S01]  /*08a0*/  MUFU.RCP R48, R32 ;  /* 0x0000002000307308 */ /* 0x001fe20000001000 */
[C---:B--2---:R-:W-:Y:S01]  /*08b0*/  FMUL.FTZ R49, R31.reuse, R40 ;  /* 0x000000281f317220 */ /* 0x044fe20000410000 */
[C---:B------:R-:W-:Y:S01]  /*08c0*/  FMUL.FTZ R59, R31.reuse, R0 ;  /* 0x000000001f3b7220 */ /* 0x040fe20000410000 */
[----:B------:R-:W-:Y:S01]  /*08d0*/  FMUL.FTZ R16, R42, R17 ;  /* 0x000000112a107220 */ /* 0x000fe20000410000 */
[----:B------:R-:W-:Y:S01]  /*08e0*/  FMUL.FTZ R17, R31, R44 ;  /* 0x0000002c1f117220 */ /* 0x000fe20000410000 */
[----:B------:R-:W-:Y:S01]  /*08f0*/  FMUL.FTZ R49, R40, R49 ;  /* 0x0000003128317220 */ /* 0x000fe20000410000 */
[----:B---3--:R-:W-:Y:S01]  /*0900*/  FMUL.FTZ R50, R0, R59 ;  /* 0x0000003b00327220 */ /* 0x008fe20000410000 */
[----:B------:R-:W-:Y:S01]  /*0910*/  FFMA.FTZ R9, R9, UR21, R16 ;  /* 0x0000001509097c23 */ /* 0x000fe20008010010 */
[----:B------:R-:W-:Y:S01]  /*0920*/  FMUL.FTZ R57, R44, R17 ;  /* 0x000000112c397220 */ /* 0x000fe20000410000 */
[----:B------:R-:W-:Y:S01]  /*0930*/  FFMA.FTZ R8, R8, UR21, R49 ;  /* 0x0000001508087c23 */ /* 0x000fe20008010031 */
[----:B------:R-:W-:Y:S01]  /*0940*/  FFMA.FTZ R11, R11, UR21, R50 ;  /* 0x000000150b0b7c23 */ /* 0x000fe20008010032 */
[----:B------:R-:W0:Y:S01]  /*0950*/  MUFU.SQRT R55, R9 ;  /* 0x0000000900377308 */ /* 0x000e220000002000 */
[----:B------:R-:W-:Y:S01]  /*0960*/  FFMA.FTZ R10, R10, UR21, R57 ;  /* 0x000000150a0a7c23 */ /* 0x000fe20008010039 */
[----:B------:R-:W-:-:S02]  /*0970*/  FSETP.LT.FTZ.AND P0, PT, RZ, UR19, PT ;  /* 0x00000013ff007c0b */ /* 0x000fc4000bf11000 */
[----:B------:R-:W-:-:S04]  /*0980*/  LEA R28, R39, R28, 0xc ;  /* 0x0000001c271c7211 */ /* 0x000fc800078e60ff */
[----:B------:R-:W1:Y:S08]  /*0990*/  MUFU.SQRT R49, R8 ;  /* 0x0000000800317308 */ /* 0x000e700000002000 */
[----:B------:R-:W2:Y:S01]  /*09a0*/  MUFU.SQRT R57, R10 ;  /* 0x0000000a00397308 */ /* 0x000ea20000002000 */
[----:B0-----:R-:W-:Y:S01]  /*09b0*/  FFMA.FTZ R50, R55, R48, UR18 ;  /* 0x0000001237327e23 */ /* 0x001fe20008010030 */
[----:B------:R-:W-:-:S04]  /*09c0*/  FMUL.FTZ R55, R35, R44 ;  /* 0x0000002c23377220 */ /* 0x000fc80000410000 */
[----:B------:R-:W-:Y:S02]  /*09d0*/  FFMA.FTZ R14, R14, UR20, R55 ;  /* 0x000000140e0e7c23 */ /* 0x000fe40008010037 */
[----:B------:R-:W-:Y:S01]  /*09e0*/  MUFU.RCP R45, R24 ;  /* 0x00000018002d7308 */ /* 0x000fe20000001000 */
[----:B------:R-:W-:Y:S01]  /*09f0*/  FMUL.FTZ R55, R29, R44 ;  /* 0x0000002c1d377220 */ /* 0x000fe20000410000 */
[----:B-1----:R-:W-:-:S06]  /*0a00*/  FFMA.FTZ R49, R49, R48, UR18 ;  /* 0x0000001231317e23 */ /* 0x002fcc0008010030 */
[----:B------:R-:W-:Y:S08]  /*0a10*/  MUFU.RCP R49, R49 ;  /* 0x0000003100317308 */ /* 0x000ff00000001000 */
[----:B------:R-:W-:Y:S01]  /*0a20*/  MUFU.RCP R50, R50 ;  /* 0x0000003200327308 */ /* 0x000fe20000001000 */
[----:B----4-:R0:W-:Y:S04]  /*0a30*/  STS [R43], R53 ;  /* 0x000000352b007388 */ /* 0x0101e80000000800 */
[----:B-----5:R-:W-:Y:S04]  /*0a40*/  STS [R43+0x80], R54 ;  /* 0x000080362b007388 */ /* 0x020fe80000000800 */
[----:B------:R1:W-:Y:S01]  /*0a50*/  STS [R43+0x100], R51 ;  /* 0x000100332b007388 */ /* 0x0003e20000000800 */
[----:B0-----:R-:W0:Y:S03]  /*0a60*/  MUFU.SQRT R53, R11 ;  /* 0x0000000b00357308 */ /* 0x001e260000002000 */
[----:B------:R3:W-:Y:S01]  /*0a70*/  STS [R43+0x180], R52 ;  /* 0x000180342b007388 */ /* 0x0007e20000000800 */
[----:B------:R-:W-:-:S03]  /*0a80*/  NOP ;  /* 0x0000000000007918 */ /* 0x000fc60000000000 */
[----:B------:R-:W4:Y:S01]  /*0a90*/  LDS.128 R16, [R38] ;  /* 0x0000000026107984 */ /* 0x000f220000000c00 */
[C---:B-1----:R-:W-:Y:S01]  /*0aa0*/  FMUL.FTZ R51, R35.reuse, R40 ;  /* 0x0000002823337220 */ /* 0x042fe20000410000 */
[C---:B------:R-:W-:Y:S01]  /*0ab0*/  FMUL.FTZ R54, R35.reuse, R0 ;  /* 0x0000000023367220 */ /* 0x040fe20000410000 */
[----:B---3--:R-:W-:Y:S02]  /*0ac0*/  FMUL.FTZ R52, R35, R42 ;  /* 0x0000002a23347220 */ /* 0x008fe40000410000 */
[----:B------:R-:W-:Y:S01]  /*0ad0*/  FFMA.FTZ R12, R12, UR20, R51 ;  /* 0x000000140c0c7c23 */ /* 0x000fe20008010033 */
[-C--:B--2---:R-:W-:Y:S01]  /*0ae0*/  FFMA.FTZ R51, R57, R48.reuse, UR18 ;  /* 0x0000001239337e23 */ /* 0x084fe20008010030 */
[----:B------:R-:W-:Y:S01]  /*0af0*/  FFMA.FTZ R15, R15, UR20, R54 ;  /* 0x000000140f0f7c23 */ /* 0x000fe20008010036 */
[----:B------:R-:W-:Y:S01]  /*0b00*/  FFMA.FTZ R13, R13, UR20, R52 ;  /* 0x000000140d0d7c23 */ /* 0x000fe20008010034 */
[----:B0-----:R-:W-:Y:S01]  /*0b10*/  FFMA.FTZ R48, R53, R48, UR18 ;  /* 0x0000001235307e23 */ /* 0x001fe20008010030 */
[C---:B------:R-:W-:Y:S01]  /*0b20*/  FMUL.FTZ R53, R29.reuse, R40 ;  /* 0x000000281d357220 */ /* 0x040fe20000410000 */
[C---:B------:R-:W-:Y:S01]  /*0b30*/  FMUL.FTZ R54, R29.reuse, R0 ;  /* 0x000000001d367220 */ /* 0x040fe20000410000 */
[----:B------:R-:W0:Y:S01]  /*0b40*/  MUFU.RCP R51, R51 ;  /* 0x0000003300337308 */ /* 0x000e220000001000 */
[----:B------:R-:W-:Y:S01]  /*0b50*/  FMUL.FTZ R52, R29, R42 ;  /* 0x0000002a1d347220 */ /* 0x000fe20000410000 */
[-C--:B------:R-:W-:Y:S01]  /*0b60*/  FMUL.FTZ R56, R15, R45.reuse ;  /* 0x0000002d0f387220 */ /* 0x080fe20000410000 */
[----:B------:R-:W-:Y:S06]  /*0b70*/  BAR.SYNC.DEFER_BLOCKING 0x0 ;  /* 0x0000000000007b1d */ /* 0x000fec0000010000 */
[----:B------:R-:W1:Y:S01]  /*0b80*/  MUFU.RCP R48, R48 ;  /* 0x0000003000307308 */ /* 0x000e620000001000 */
[----:B----4-:R-:W-:Y:S01]  /*0b90*/  FFMA.FTZ R16, R16, UR22, R53 ;  /* 0x0000001610107c23 */ /* 0x010fe20008010035 */
[----:B------:R-:W-:Y:S01]  /*0ba0*/  FFMA.FTZ R19, R19, UR22, R54 ;  /* 0x0000001613137c23 */ /* 0x000fe20008010036 */
[----:B------:R-:W-:Y:S01]  /*0bb0*/  FFMA.FTZ R17, R17, UR22, R52 ;  /* 0x0000001611117c23 */ /* 0x000fe20008010034 */
[----:B------:R-:W-:Y:S01]  /*0bc0*/  FFMA.FTZ R18, R18, UR22, R55 ;  /* 0x0000001612127c23 */ /* 0x000fe20008010037 */
[-C--:B------:R-:W-:Y:S01]  /*0bd0*/  FMUL.FTZ R53, R12, R45.reuse ;  /* 0x0000002d0c357220 */ /* 0x080fe20000410000 */
[-C--:B------:R-:W-:Y:S01]  /*0be0*/  FMUL.FTZ R54, R13, R45.reuse ;  /* 0x0000002d0d367220 */ /* 0x080fe20000410000 */
[----:B------:R-:W-:-:S02]  /*0bf0*/  FMUL.FTZ R55, R14, R45 ;  /* 0x0000002d0e377220 */ /* 0x000fc40000410000 */
[----:B------:R-:W-:Y:S01]  /*0c00*/  FFMA.FTZ R52, R16, UR23, R53 ;  /* 0x0000001710347c23 */ /* 0x000fe20008010035 */
[----:B------:R-:W-:Y:S01]  /*0c10*/  FFMA.FTZ R45, R17, UR23, R54 ;  /* 0x00000017112d7c23 */ /* 0x000fe20008010036 */
[----:B------:R-:W-:Y:S01]  /*0c20*/  FFMA.FTZ R54, R18, UR23, R55 ;  /* 0x0000001712367c23 */ /* 0x000fe20008010037 */
[----:B------:R-:W-:Y:S01]  /*0c30*/  FFMA.FTZ R53, R19, UR23, R56 ;  /* 0x0000001713357c23 */ /* 0x000fe20008010038 */
[----:B------:R-:W-:Y:S01]  /*0c40*/  FMUL.FTZ R49, R52, R49 ;  /* 0x0000003134317220 */ /* 0x000fe20000410000 */
[----:B------:R-:W-:Y:S01]  /*0c50*/  FMUL.FTZ R50, R45, R50 ;  /* 0x000000322d327220 */ /* 0x000fe20000410000 */
[----:B0-----:R-:W-:Y:S01]  /*0c60*/  FMUL.FTZ R51, R54, R51 ;  /* 0x0000003336337220 */ /* 0x001fe20000410000 */
[----:B-1----:R-:W-:Y:S01]  /*0c70*/  FMUL.FTZ R48, R53, R48 ;  /* 0x0000003035307220 */ /* 0x002fe20000410000 */
[----:B------:R-:W-:Y:S01]  /*0c80*/  FFMA.FTZ R4, -R49, UR24, R4 ;  /* 0x0000001831047c23 */ /* 0x000fe20008010104 */
[----:B------:R-:W-:Y:S01]  /*0c90*/  FFMA.FTZ R5, -R50, UR24, R5 ;  /* 0x0000001832057c23 */ /* 0x000fe20008010105 */
[----:B------:R-:W-:Y:S01]  /*0ca0*/  FFMA.FTZ R6, -R51, UR24, R6 ;  /* 0x0000001833067c23 */ /* 0x000fe20008010106 */
[----:B------:R-:W-:Y:S01]  /*0cb0*/  FFMA.FTZ R7, -R48, UR24, R7 ;  /* 0x0000001830077c23 */ /* 0x000fe20008010107 */
[C---:B------:R-:W-:Y:S01]  /*0cc0*/  @P0 FMUL.FTZ R4, R30.reuse, R4 ;  /* 0x000000041e040220 */ /* 0x040fe20000410000 */
[C---:B------:R-:W-:Y:S01]  /*0cd0*/  @P0 FMUL.FTZ R5, R30.reuse, R5 ;  /* 0x000000051e050220 */ /* 0x040fe20000410000 */
[C---:B------:R-:W-:Y:S01]  /*0ce0*/  @P0 FMUL.FTZ R6, R30.reuse, R6 ;  /* 0x000000061e060220 */ /* 0x040fe20000410000 */
[----:B------:R-:W-:Y:S01]  /*0cf0*/  @P0 FMUL.FTZ R7, R30, R7 ;  /* 0x000000071e070220 */ /* 0x000fe20000410000 */
[----:B------:R-:W-:-:S04]  /*0d00*/  ISETP.NE.AND P0, PT, R41, RZ, PT ;  /* 0x000000ff2900720c */ /* 0x000fc80003f05270 */
        /* <DEDUP_REMOVED lines=74> */
.L_x_1526:
        /* <DEDUP_REMOVED lines=13> */
.L_x_2048:


//--------------------- .text._Z21kOptimizer32bit2StateI13__nv_bfloat16Li0EEvPT_S2_PfS3_S3_ffffffffiffbi --------------------------
	.section	.text._Z21kOptimizer32bit2StateI13__nv_bfloat16Li0EEvPT_S2_PfS3_S3_ffffffffiffbi,"ax",@progbits
	.align	128
        .global         _Z21kOptimizer32bit2StateI13__nv_bfloat16Li0EEvPT_S2_PfS3_S3_ffffffffiffbi
        .type           _Z21kOptimizer32bit2StateI13__nv_bfloat16Li0EEvPT_S2_PfS3_S3_ffffffffiffbi,@function
        .size           _Z21kOptimizer32bit2StateI13__nv_bfloat16Li0EEvPT_S2_PfS3_S3_ffffffffiffbi,(.L_x_2049 - _Z21kOptimizer32bit2StateI13__nv_bfloat16Li0EEvPT_S2_PfS3_S3_ffffffffiffbi)
        .other          _Z21kOptimizer32bit2StateI13__nv_bfloat16Li0EEvPT_S2_PfS3_S3_ffffffffiffbi,@"STO_CUDA_ENTRY STV_DEFAULT"
_Z21kOptimizer32bit2StateI13__nv_bfloat16Li0EEvPT_S2_PfS3_S3_ffffffffiffbi:
.text._Z21kOptimizer32bit2StateI13__nv_bfloat16Li0EEvPT_S2_PfS3_S3_ffffffffiffbi:
[----:B------:R-:W-:Y:S08]  /*0000*/  LDC R1, c[0x0][0x37c] ;  /* 0x0000df00ff017b82 */ /* 0x000ff00000000800 */
[----:B------:R-:W0:Y:S01]  /*0010*/  LDC.64 R24, c[0x0][0x3b0] ;  /* 0x0000ec00ff187b82 */ /* 0x000e220000000a00 */
[----:B------:R-:W1:Y:S01]  /*0020*/  LDCU UR7, c[0x0][0x3d8] ;  /* 0x00007b00ff0777ac */ /* 0x000e620008000800 */
[----:B------:R-:W-:Y:S01]  /*0030*/  IMAD.MOV.U32 R28, RZ, RZ, 0x3f800000 ;  /* 0x3f800000ff1c7424 */ /* 0x000fe200078e00ff */
[----:B------:R-:W2:Y:S05]  /*0040*/  LDCU UR6, c[0x0][0x360] ;  /* 0x00006c00ff0677ac */ /* 0x000eaa0008000800 */
[----:B------:R-:W2:Y:S01]  /*0050*/  S2UR UR5, SR_CTAID.X ;  /* 0x00000000000579c3 */ /* 0x000ea20000002500 */
[----:B------:R-:W3:Y:S01]  /*0060*/  LDCU UR10, c[0x0][0x3a8] ;  /* 0x00007500ff0a77ac */ /* 0x000ee20008000800 */
[----:B------:R-:W4:Y:S01]  /*0070*/  LDCU UR8, c[0x0][0x3c8] ;  /* 0x00007900ff0877ac */ /* 0x000f220008000800 */
[----:B-1----:R-:W-:-:S02]  /*0080*/  USHF.R.S32.HI UR4, URZ, 0x1f, UR7 ;  /* 0x0000001fff047899 */ /* 0x002fc40008011407 */
[----:B------:R-:W-:Y:S02]  /*0090*/  ULOP3.LUT UP0, URZ, UR7, 0xfff, URZ, 0xc0, !UPT ;  /* 0x00000fff07ff7892 */ /* 0x000fe4000f80c0ff */
[----:B------:R-:W-:Y:S01]  /*00a0*/  ULEA.HI UR4, UR4, UR7, URZ, 0xc ;  /* 0x0000000704047291 */ /* 0x000fe2000f8f60ff */
[----:B0-----:R-:W0:Y:S01]  /*00b0*/  MUFU.LG2 R3, R25 ;  /* 0x0000001900037308 */ /* 0x001e220000000c00 */
[----:B---3--:R-:W-:Y:S02]  /*00c0*/  FSETP.LT.FTZ.AND P0, PT, RZ, UR10, PT ;  /* 0x0000000aff007c0b */ /* 0x008fe4000bf11000 */
[----:B------:R-:W-:Y:S01]  /*00d0*/  ULOP3.LUT UR4, UR4, 0xfffff000, URZ, 0xc0, !UPT ;  /* 0xfffff00004047892 */ /* 0x000fe2000f8ec0ff */
[----:B----4-:R-:W-:Y:S01]  /*00e0*/  I2FP.F32.S32 R4, UR8 ;  /* 0x0000000800047c45 */ /* 0x010fe20008201400 */
[----:B--2---:R-:W-:-:S03]  /*00f0*/  UIMAD UR5, UR5, UR6, URZ ;  /* 0x00000006050572a4 */ /* 0x004fc6000f8e02ff */
[----:B------:R1:W2:Y:S01]  /*0100*/  MUFU.LG2 R7, R24 ;  /* 0x0000001800077308 */ /* 0x0002a20000000c00 */
[----:B------:R-:W-:Y:S02]  /*0110*/  UIADD3 UR6, UPT, UPT, UR4, 0x1000, URZ ;  /* 0x0000100004067890 */ /* 0x000fe4000fffe0ff */
[----:B------:R-:W-:Y:S02]  /*0120*/  USHF.L.U32 UR5, UR5, 0x2, URZ ;  /* 0x0000000205057899 */ /* 0x000fe400080006ff */
[----:B------:R-:W-:Y:S01]  /*0130*/  @!UP0 UIADD3 UR6, UPT, UPT, UR4, URZ, URZ ;  /* 0x000000ff04068290 */ /* 0x000fe2000fffe0ff */
[----:B------:R-:W3:Y:S03]  /*0140*/  LDCU.64 UR8, c[0x0][0x358] ;  /* 0x00006b00ff0877ac */ /* 0x000ee60008000a00 */
[----:B------:R-:W-:Y:S02]  /*0150*/  IMAD.U32 R36, RZ, RZ, UR5 ;  /* 0x00000005ff247e24 */ /* 0x000fe4000f8e00ff */
[----:B0-----:R-:W-:-:S03]  /*0160*/  FMUL.FTZ R6, R4, R3 ;  /* 0x0000000304067220 */ /* 0x001fc60000410000 */
[----:B------:R-:W-:Y:S01]  /*0170*/  ISETP.GE.U32.AND P1, PT, R36, UR6, PT ;  /* 0x0000000624007c0c */ /* 0x000fe2000bf26070 */
[----:B-1----:R-:W-:-:S12]  /*0180*/  @!P0 BRA `(.L_x_1527) ;  /* 0x0000000000208947 */ /* 0x002fd80003800000 */
[----:B------:R-:W3:Y:S08]  /*0190*/  LDC.64 R2, c[0x0][0x3a0] ;  /* 0x0000e800ff027b82 */ /* 0x000ef00000000a00 */
[----:B------:R-:W0:Y:S01]  /*01a0*/  LDC R5, c[0x0][0x3ac] ;  /* 0x0000eb00ff057b82 */ /* 0x000e220000000800 */
[----:B---3--:R-:W3:Y:S01]  /*01b0*/  LDG.E R2, desc[UR8][R2.64] ;  /* 0x0000000802027981 */ /* 0x008ee2000c1e1900 */
[----:B0-----:R-:W-:Y:S01]  /*01c0*/  FMUL.FTZ R5, R5, UR10 ;  /* 0x0000000a05057c20 */ /* 0x001fe20008410000 */
[----:B---3--:R-:W0:Y:S04]  /*01d0*/  MUFU.SQRT R0, R2 ;  /* 0x0000000200007308 */ /* 0x008e280000002000 */
[----:B0-----:R-:W-:-:S13]  /*01e0*/  FSETP.GT.FTZ.AND P0, PT, R0, R5, PT ;  /* 0x000000050000720b */ /* 0x001fda0003f14000 */
[----:B------:R-:W0:Y:S02]  /*01f0*/  @P0 MUFU.RCP R0, R0 ;  /* 0x0000000000000308 */ /* 0x000e240000001000 */
[----:B0-----:R-:W-:-:S07]  /*0200*/  @P0 FMUL.FTZ R28, R5, R0 ;  /* 0x00000000051c0220 */ /* 0x001fce0000410000 */
.L_x_1527:
[----:B---3--:R-:W-:Y:S05]  /*0210*/  @P1 EXIT ;  /* 0x000000000000194d */ /* 0x008fea0003800000 */
[----:B--2---:R-:W-:Y:S01]  /*0220*/  FMUL.FTZ R7, R4, R7 ;  /* 0x0000000704077220 */ /* 0x004fe20000410000 */
[----:B------:R-:W0:Y:S01]  /*0230*/  MUFU.EX2 R6, R6 ;  /* 0x0000000600067308 */ /* 0x000e220000000800 */
[----:B------:R-:W1:Y:S01]  /*0240*/  S2R R34, SR_TID.X ;  /* 0x0000000000227919 */ /* 0x000e620000002100 */
[----:B------:R-:W2:Y:S01]  /*0250*/  LDC R5, c[0x0][0x3cc] ;  /* 0x0000f300ff057b82 */ /* 0x000ea20000000800 */
[----:B------:R-:W-:Y:S01]  /*0260*/  FADD.FTZ R22, -R25, 1 ;  /* 0x3f80000019167421 */ /* 0x000fe20000010100 */
[----:B------:R-:W-:Y:S01]  /*0270*/  FADD.FTZ R24, -R24, 1 ;  /* 0x3f80000018187421 */ /* 0x000fe20000010100 */
[----:B------:R-:W3:Y:S01]  /*0280*/  MUFU.EX2 R7, R7 ;  /* 0x0000000700077308 */ /* 0x000ee20000000800 */
[----:B------:R-:W4:Y:S04]  /*0290*/  LDCU.U8 UR7, c[0x0][0x3d4] ;  /* 0x00007a80ff0777ac */ /* 0x000f280008000000 */
[----:B------:R-:W2:Y:S01]  /*02a0*/  LDC R26, c[0x0][0x3c4] ;  /* 0x0000f100ff1a7b82 */ /* 0x000ea20000000800 */
[----:B------:R-:W1:Y:S01]  /*02b0*/  LDCU UR18, c[0x0][0x3d0] ;  /* 0x00007a00ff1277ac */ /* 0x000e620008000800 */
[----:B0-----:R-:W-:Y:S01]  /*02c0*/  FADD.FTZ R32, -R6, 1 ;  /* 0x3f80000006207421 */ /* 0x001fe20000010100 */
[----:B------:R-:W0:Y:S05]  /*02d0*/  LDCU.64 UR22, c[0x0][0x3b0] ;  /* 0x00007600ff1677ac */ /* 0x000e2a0008000a00 */
[----:B------:R-:W0:Y:S01]  /*02e0*/  LDC R31, c[0x0][0x370] ;  /* 0x0000dc00ff1f7b82 */ /* 0x000e220000000800 */
[----:B---3--:R-:W-:Y:S01]  /*02f0*/  FADD.FTZ R3, -R7, 1 ;  /* 0x3f80000007037421 */ /* 0x008fe20000010100 */
[----:B------:R-:W3:Y:S01]  /*0300*/  MUFU.SQRT R32, R32 ;  /* 0x0000002000207308 */ /* 0x000ee20000002000 */
[----:B------:R-:W0:Y:S01]  /*0310*/  LDCU.64 UR20, c[0x0][0x3c0] ;  /* 0x00007800ff1477ac */ /* 0x000e220008000a00 */
[----:B------:R-:W0:Y:S04]  /*0320*/  LDCU.64 UR10, c[0x0][0x380] ;  /* 0x00007000ff0a77ac */ /* 0x000e280008000a00 */
[----:B------:R-:W0:Y:S02]  /*0330*/  LDC R30, c[0x0][0x3d8] ;  /* 0x0000f600ff1e7b82 */ /* 0x000e240000000800 */
[----:B------:R-:W5:Y:S01]  /*0340*/  MUFU.RCP R3, R3 ;  /* 0x0000000300037308 */ /* 0x000f620000001000 */
[----:B------:R-:W0:Y:S01]  /*0350*/  LDCU.64 UR12, c[0x0][0x390] ;  /* 0x00007200ff0c77ac */ /* 0x000e220008000a00 */
[----:B-1----:R-:W-:-:S02]  /*0360*/  IMAD.SHL.U32 R29, R34, 0x4, RZ ;  /* 0x00000004221d7824 */ /* 0x002fc400078e00ff */
[----:B--2---:R-:W-:Y:S01]  /*0370*/  FFMA.FTZ R26, R5, -R26, 1 ;  /* 0x3f800000051a7423 */ /* 0x004fe2000001081a */
[----:B------:R-:W-:Y:S01]  /*0380*/  LOP3.LUT R20, R34, 0x3e0, RZ, 0xc0, !PT ;  /* 0x000003e022147812 */ /* 0x000fe200078ec0ff */
[----:B------:R-:W1:Y:S01]  /*0390*/  LDCU.64 UR14, c[0x0][0x398] ;  /* 0x00007300ff0e77ac */ /* 0x000e620008000a00 */
[----:B---3--:R-:W-:Y:S01]  /*03a0*/  FMUL.FTZ R0, R32, -R5 ;  /* 0x8000000520007220 */ /* 0x008fe20000410000 */
[----:B------:R-:W-:Y:S01]  /*03b0*/  LOP3.LUT R29, R29, 0xf80, RZ, 0xc0, !PT ;  /* 0x00000f801d1d7812 */ /* 0x000fe200078ec0ff */
[----:B------:R-:W2:Y:S03]  /*03c0*/  LDCU.64 UR16, c[0x0][0x388] ;  /* 0x00007100ff1077ac */ /* 0x000ea60008000a00 */
[----:B------:R-:W-:Y:S01]  /*03d0*/  LOP3.LUT R27, R29, 0x1f, R34, 0xf8, !PT ;  /* 0x0000001f1d1b7812 */ /* 0x000fe200078ef822 */
[----:B-----5:R-:W-:-:S03]  /*03e0*/  FMUL.FTZ R3, R0, R3 ;  /* 0x0000000300037220 */ /* 0x020fc60000410000 */
[C---:B------:R-:W-:Y:S02]  /*03f0*/  LOP3.LUT R25, R27.reuse, 0x20, RZ, 0xfc, !PT ;  /* 0x000000201b197812 */ /* 0x040fe400078efcff */
[----:B------:R-:W-:Y:S01]  /*0400*/  LOP3.LUT R23, R27, 0x40, RZ, 0xfc, !PT ;  /* 0x000000401b177812 */ /* 0x000fe200078efcff */
[----:B------:R-:W-:Y:S01]  /*0410*/  FMUL.FTZ R28, R3, R28 ;  /* 0x0000001c031c7220 */ /* 0x000fe20000410000 */
[----:B----4-:R-:W-:-:S07]  /*0420*/  LOP3.LUT R21, R27, 0x60, RZ, 0xfc, !PT ;  /* 0x000000601b157812 */ /* 0x010fce00078efcff */
.L_x_1536:
[----:B------:R-:W-:Y:S01]  /*0430*/  BAR.SYNC.DEFER_BLOCKING 0x0 ;  /* 0x0000000000007b1d */ /* 0x000fe20000010000 */
[----:B---3--:R-:W-:Y:S01]  /*0440*/  IMAD.MOV R3, RZ, RZ, -R36 ;  /* 0x000000ffff037224 */ /* 0x008fe200078e0a24 */
[----:B------:R-:W-:-:S04]  /*0450*/  IADD3 R5, P0, PT, R27, R36, RZ ;  /* 0x000000241b057210 */ /* 0x000fc80007f1e0ff */
[----:B0-----:R-:W-:Y:S01]  /*0460*/  VIADDMNMX.U32 R0, R3, R30, 0x1000, PT ;  /* 0x0000100003007446 */ /* 0x001fe2000380001e */
[----:B------:R-:W-:Y:S02]  /*0470*/  IMAD.X R6, RZ, RZ, RZ, P0 ;  /* 0x000000ffff067224 */ /* 0x000fe400000e06ff */
[----:B------:R-:W-:Y:S01]  /*0480*/  IMAD.SHL.U32 R14, R5, 0x2, RZ ;  /* 0x00000002050e7824 */ /* 0x000fe200078e00ff */
[-C--:B------:R-:W-:Y:S02]  /*0490*/  ISETP.GE.U32.AND P3, PT, R27, R0.reuse, PT ;  /* 0x000000001b00720c */ /* 0x080fe40003f66070 */
[-C--:B------:R-:W-:Y:S02]  /*04a0*/  ISETP.GE.U32.AND P2, PT, R25, R0.reuse, PT ;  /* 0x000000001900720c */ /* 0x080fe40003f46070 */
[-C--:B------:R-:W-:Y:S02]  /*04b0*/  ISETP.GE.U32.AND P1, PT, R23, R0.reuse, PT ;  /* 0x000000001700720c */ /* 0x080fe40003f26070 */
[----:B------:R-:W-:-:S02]  /*04c0*/  ISETP.GE.U32.AND P0, PT, R21, R0, PT ;  /* 0x000000001500720c */ /* 0x000fc40003f06070 */
[----:B------:R-:W-:Y:S02]  /*04d0*/  SHF.L.U64.HI R8, R5, 0x1, R6 ;  /* 0x0000000105087819 */ /* 0x000fe40000010206 */
[----:B------:R-:W-:-:S04]  /*04e0*/  IADD3 R2, P4, PT, R14, UR10, RZ ;  /* 0x0000000a0e027c10 */ /* 0x000fc8000ff9e0ff */
[----:B------:R-:W-:-:S05]  /*04f0*/  IADD3.X R3, PT, PT, R8, UR11, RZ, P4, !PT ;  /* 0x0000000b08037c10 */ /* 0x000fca000a7fe4ff */
[----:B------:R-:W3:Y:S04]  /*0500*/  @!P3 LDG.E.U16 R45, desc[UR8][R2.64] ;  /* 0x00000008022db981 */ /* 0x000ee8000c1e1500 */
[----:B------:R-:W4:Y:S04]  /*0510*/  @!P2 LDG.E.U16 R43, desc[UR8][R2.64+0x40] ;  /* 0x00004008022ba981 */ /* 0x000f28000c1e1500 */
[----:B------:R-:W5:Y:S04]  /*0520*/  @!P1 LDG.E.U16 R41, desc[UR8][R2.64+0x80] ;  /* 0x0000800802299981 */ /* 0x000f68000c1e1500 */
[----:B------:R-:W2:Y:S01]  /*0530*/  @!P0 LDG.E.U16 R39, desc[UR8][R2.64+0xc0] ;  /* 0x0000c00802278981 */ /* 0x000ea2000c1e1500 */
[----:B------:R-:W0:Y:S01]  /*0540*/  S2UR UR5, SR_CgaCtaId ;  /* 0x00000000000579c3 */ /* 0x000e220000008800 */
[----:B------:R-:W-:Y:S01]  /*0550*/  UMOV UR4, 0x400 ;  /* 0x0000040000047882 */ /* 0x000fe20000000000 */
[C---:B------:R-:W-:Y:S01]  /*0560*/  IMAD.SHL.U32 R7, R5.reuse, 0x4, RZ ;  /* 0x0000000405077824 */ /* 0x040fe200078e00ff */
[----:B------:R-:W1:Y:S01]  /*0570*/  S2R R4, SR_LANEID ;  /* 0x0000000000047919 */ /* 0x000e620000000000 */
[----:B------:R-:W-:-:S03]  /*0580*/  SHF.L.U64.HI R5, R5, 0x2, R6 ;  /* 0x0000000205057819 */ /* 0x000fc60000010206 */
[----:B------:R-:W-:-:S04]  /*0590*/  IADD3 R12, P4, PT, R7, UR12, RZ ;  /* 0x0000000c070c7c10 */ /* 0x000fc8000ff9e0ff */
[----:B------:R-:W-:Y:S01]  /*05a0*/  IADD3.X R13, PT, PT, R5, UR13, RZ, P4, !PT ;  /* 0x0000000d050d7c10 */ /* 0x000fe2000a7fe4ff */
[----:B0-----:R-:W-:Y:S01]  /*05b0*/  ULEA UR4, UR5, UR4, 0x18 ;  /* 0x0000000405047291 */ /* 0x001fe2000f8ec0ff */
[--C-:B-1----:R-:W-:Y:S02]  /*05c0*/  IMAD.IADD R35, R29, 0x1, R4.reuse ;  /* 0x000000011d237824 */ /* 0x102fe400078e0204 */
[----:B------:R-:W-:-:S03]  /*05d0*/  IMAD.IADD R4, R20, 0x1, R4 ;  /* 0x0000000114047824 */ /* 0x000fc600078e0204 */
[----:B------:R-:W-:Y:S02]  /*05e0*/  LEA R38, R35, UR4, 0x1 ;  /* 0x0000000423267c11 */ /* 0x000fe4000f8e08ff */
[----:B------:R-:W-:-:S03]  /*05f0*/  LEA R37, R4, UR4, 0x3 ;  /* 0x0000000404257c11 */ /* 0x000fc6000f8e18ff */
[----:B---3--:R-:W-:Y:S04]  /*0600*/  STS.U16 [R38], R45 ;  /* 0x0000002d26007388 */ /* 0x008fe80000000400 */
[----:B----4-:R-:W-:Y:S04]  /*0610*/  STS.U16 [R38+0x40], R43 ;  /* 0x0000402b26007388 */ /* 0x010fe80000000400 */
[----:B-----5:R-:W-:Y:S04]  /*0620*/  STS.U16 [R38+0x80], R41 ;  /* 0x0000802926007388 */ /* 0x020fe80000000400 */
[----:B--2---:R-:W-:Y:S01]  /*0630*/  STS.U16 [R38+0xc0], R39 ;  /* 0x0000c02726007388 */ /* 0x004fe20000000400 */
[----:B------:R-:W-:-:S03]  /*0640*/  NOP ;  /* 0x0000000000007918 */ /* 0x000fc60000000000 */
[----:B------:R-:W0:Y:S01]  /*0650*/  LDS.64 R16, [R37] ;  /* 0x0000000025107984 */ /* 0x000e220000000a00 */
[----:B------:R-:W-:Y:S06]  /*0660*/  BAR.SYNC.DEFER_BLOCKING 0x0 ;  /* 0x0000000000007b1d */ /* 0x000fec0000010000 */
[----:B------:R-:W2:Y:S04]  /*0670*/  @!P3 LDG.E R44, desc[UR8][R12.64] ;  /* 0x000000080c2cb981 */ /* 0x000ea8000c1e1900 */
[----:B------:R-:W3:Y:S04]  /*0680*/  @!P2 LDG.E R46, desc[UR8][R12.64+0x80] ;  /* 0x000080080c2ea981 */ /* 0x000ee8000c1e1900 */
[----:B------:R-:W4:Y:S04]  /*0690*/  @!P1 LDG.E R48, desc[UR8][R12.64+0x100] ;  /* 0x000100080c309981 */ /* 0x000f28000c1e1900 */
[----:B------:R-:W5:Y:S01]  /*06a0*/  @!P0 LDG.E R50, desc[UR8][R12.64+0x180] ;  /* 0x000180080c328981 */ /* 0x000f62000c1e1900 */
[----:B------:R-:W-:Y:S01]  /*06b0*/  IMAD R35, R35, 0x2, R38 ;  /* 0x0000000223237824 */ /* 0x000fe200078e0226 */
[----:B------:R-:W-:Y:S01]  /*06c0*/  IADD3 R2, P4, PT, R7, UR14, RZ ;  /* 0x0000000e07027c10 */ /* 0x000fe2000ff9e0ff */
[----:B------:R-:W-:-:S03]  /*06d0*/  IMAD R33, R4, 0x8, R37 ;  /* 0x0000000804217824 */ /* 0x000fc600078e0225 */
        /* <DEDUP_REMOVED lines=15> */
[----:B---3--:R1:W-:Y:S04]  /*07d0*/  STS [R35+0x80], R40 ;  /* 0x0000802823007388 */ /* 0x0083e80000000800 */
[----:B----4-:R2:W-:Y:S04]  /*07e0*/  STS [R35+0x100], R42 ;  /* 0x0001002a23007388 */ /* 0x0105e80000000800 */
[----:B-----5:R-:W-:Y:S01]  /*07f0*/  STS [R35+0x180], R18 ;  /* 0x0001801223007388 */ /* 0x020fe20000000800 */
[----:B------:R-:W-:-:S03]  /*0800*/  NOP ;  /* 0x0000000000007918 */ /* 0x000fc60000000000 */
[----:B------:R-:W-:Y:S01]  /*0810*/  LDS.128 R8, [R33] ;  /* 0x0000000021087984 */ /* 0x000fe20000000c00 */
[----:B------:R-:W-:Y:S06]  /*0820*/  BAR.SYNC.DEFER_BLOCKING 0x0 ;  /* 0x0000000000007b1d */ /* 0x000fec0000010000 */
[----:B------:R-:W3:Y:S04]  /*0830*/  @!P3 LDG.E.U16 R47, desc[UR8][R14.64] ;  /* 0x000000080e2fb981 */ /* 0x000ee8000c1e1500 */
[----:B------:R-:W4:Y:S04]  /*0840*/  @!P2 LDG.E.U16 R49, desc[UR8][R14.64+0x40] ;  /* 0x000040080e31a981 */ /* 0x000f28000c1e1500 */
[----:B------:R-:W5:Y:S04]  /*0850*/  @!P1 LDG.E.U16 R51, desc[UR8][R14.64+0x80] ;  /* 0x000080080e339981 */ /* 0x000f68000c1e1500 */
[----:B------:R-:W5:Y:S01]  /*0860*/  @!P0 LDG.E.U16 R53, desc[UR8][R14.64+0xc0] ;  /* 0x0000c0080e358981 */ /* 0x000f62000c1e1500 */
[C---:B0-----:R-:W-:Y:S01]  /*0870*/  IMAD.U32 R19, R16.reuse, 0x10000, RZ ;  /* 0x0001000010137824 */ /* 0x041fe200078e00ff */
[----:B------:R-:W-:Y:S01]  /*0880*/  PRMT R16, R16, 0x7632, R16 ;  /* 0x0000763210107816 */ /* 0x000fe20000000010 */
[----:B------:R-:W-:Y:S01]  /*0890*/  UPRMT UR5, UR7, 0x8880, URZ ;  /* 0x0000888007057896 */ /* 0x000fe200080000ff */
[----:B------:R-:W-:Y:S01]  /*08a0*/  PRMT R39, R17, 0x7632, R39 ;  /* 0x0000763211277816 */ /* 0x000fe20000000027 */
[----:B------:R-:W-:Y:S01]  /*08b0*/  FMUL.FTZ R45, R19, UR18 ;  /* 0x00000012132d7c20 */ /* 0x000fe20008410000 */
[----:B------:R-:W-:Y:S01]  /*08c0*/  IMAD.U32 R17, R17, 0x10000, RZ ;  /* 0x0001000011117824 */ /* 0x000fe200078e00ff */
[----:B------:R-:W-:Y:S01]  /*08d0*/  BSSY.RECONVERGENT B0, `(.L_x_1528) ;  /* 0x0000036000007945 */ /* 0x000fe20003800200 */
[----:B------:R-:W-:Y:S01]  /*08e0*/  IMAD.U32 R16, R16, 0x10000, RZ ;  /* 0x0001000010107824 */ /* 0x000fe200078e00ff */
[----:B------:R-:W-:Y:S01]  /*08f0*/  ISETP.NE.AND P6, PT, RZ, UR5, PT ;  /* 0x00000005ff007c0c */ /* 0x000fe2000bfc5270 */
[----:B------:R-:W-:Y:S01]  /*0900*/  FMUL.FTZ R17, R17, UR18 ;  /* 0x0000001211117c20 */ /* 0x000fe20008410000 */
[----:B------:R-:W1:Y:S01]  /*0910*/  F2F.BF16.F32 R45, R45 ;  /* 0x0000002d002d7304 */ /* 0x000e620000202000 */
[----:B------:R-:W-:Y:S01]  /*0920*/  FMUL.FTZ R16, R16, UR18 ;  /* 0x0000001210107c20 */ /* 0x000fe20008410000 */
[----:B------:R-:W-:Y:S01]  /*0930*/  IMAD.U32 R39, R39, 0x10000, RZ ;  /* 0x0001000027277824 */ /* 0x000fe200078e00ff */
[----:B------:R-:W-:Y:S01]  /*0940*/  ISETP.NE.AND P1, PT, RZ, UR5, PT ;  /* 0x00000005ff007c0c */ /* 0x000fe2000bf25270 */
[----:B------:R-:W-:Y:S01]  /*0950*/  IMAD R36, R31, 0x1000, R36 ;  /* 0x000010001f247824 */ /* 0x000fe200078e0224 */
[----:B------:R-:W-:Y:S01]  /*0960*/  ISETP.NE.AND P2, PT, RZ, UR5, PT ;  /* 0x00000005ff007c0c */ /* 0x000fe2000bf45270 */
[----:B------:R-:W-:Y:S01]  /*0970*/  FMUL.FTZ R39, R39, UR18 ;  /* 0x0000001227277c20 */ /* 0x000fe20008410000 */
[----:B------:R-:W-:-:S02]  /*0980*/  F2FP.BF16.F32.PACK_AB R16, R17, R16 ;  /* 0x000000101110723e */ /* 0x000fc400000010ff */
[----:B------:R-:W-:Y:S02]  /*0990*/  ISETP.GE.U32.AND P0, PT, R36, UR6, PT ;  /* 0x0000000624007c0c */ /* 0x000fe4000bf06070 */
[C---:B------:R-:W-:Y:S02]  /*09a0*/  PRMT R43, R16.reuse, 0x7610, R43 ;  /* 0x00007610102b7816 */ /* 0x040fe4000000002b */
[----:B------:R-:W-:Y:S01]  /*09b0*/  PRMT R41, R16, 0x7632, R41 ;  /* 0x0000763210297816 */ /* 0x000fe20000000029 */
[----:B-1----:R-:W-:Y:S01]  /*09c0*/  IMAD.U32 R40, R45, 0x10000, RZ ;  /* 0x000100002d287824 */ /* 0x002fe200078e00ff */
[----:B------:R-:W-:Y:S01]  /*09d0*/  F2FP.BF16.F32.PACK_AB R39, RZ, R39 ;  /* 0x00000027ff27723e */ /* 0x000fe200000010ff */
[----:B------:R-:W-:Y:S01]  /*09e0*/  IMAD.U32 R17, R43, 0x10000, RZ ;  /* 0x000100002b117824 */ /* 0x000fe200078e00ff */
[----:B------:R-:W-:Y:S02]  /*09f0*/  ISETP.NE.AND P3, PT, RZ, UR5, PT ;  /* 0x00000005ff007c0c */ /* 0x000fe4000bf65270 */
[----:B------:R-:W-:-:S02]  /*0a00*/  FSETP.NEU.FTZ.AND P5, PT, R40, RZ, PT ;  /* 0x000000ff2800720b */ /* 0x000fc40003fbd000 */
[----:B------:R-:W-:-:S04]  /*0a10*/  FSETP.NEU.FTZ.AND P4, PT, R17, RZ, PT ;  /* 0x000000ff1100720b */ /* 0x000fc80003f9d000 */
[----:B--2---:R-:W-:Y:S01]  /*0a20*/  P2R R42, PR, RZ, 0x10 ;  /* 0x00000010ff2a7803 */ /* 0x004fe20000000000 */
[----:B---3--:R0:W-:Y:S04]  /*0a30*/  STS.U16 [R38], R47 ;  /* 0x0000002f26007388 */ /* 0x0081e80000000400 */
[----:B----4-:R1:W-:Y:S04]  /*0a40*/  STS.U16 [R38+0x40], R49 ;  /* 0x0000403126007388 */ /* 0x0103e80000000400 */
[----:B-----5:R-:W-:Y:S01]  /*0a50*/  STS.U16 [R38+0x80], R51 ;  /* 0x0000803326007388 */ /* 0x020fe20000000400 */
[----:B0-----:R-:W-:-:S03]  /*0a60*/  IMAD.U32 R47, R39, 0x10000, RZ ;  /* 0x00010000272f7824 */ /* 0x001fc600078e00ff */
[----:B------:R-:W-:Y:S01]  /*0a70*/  STS.U16 [R38+0xc0], R53 ;  /* 0x0000c03526007388 */ /* 0x000fe20000000400 */
[----:B------:R-:W-:-:S03]  /*0a80*/  NOP ;  /* 0x0000000000007918 */ /* 0x000fc60000000000 */
[----:B------:R-:W0:Y:S01]  /*0a90*/  LDS.64 R18, [R37] ;  /* 0x0000000025127984 */ /* 0x000e220000000a00 */
[----:B-1----:R-:W-:-:S05]  /*0aa0*/  IMAD.U32 R49, R41, 0x10000, RZ ;  /* 0x0001000029317824 */ /* 0x002fca00078e00ff */
[----:B------:R-:W-:Y:S02]  /*0ab0*/  FSETP.NEU.FTZ.AND P4, PT, R49, RZ, PT ;  /* 0x000000ff3100720b */ /* 0x000fe40003f9d000 */
[C---:B0-----:R-:W-:Y:S02]  /*0ac0*/  PRMT R51, R18.reuse, 0x7610, R51 ;  /* 0x0000761012337816 */ /* 0x041fe40000000033 */
[----:B------:R-:W-:Y:S02]  /*0ad0*/  PRMT R16, R18, 0x7632, R16 ;  /* 0x0000763212107816 */ /* 0x000fe40000000010 */
[----:B------:R-:W-:Y:S01]  /*0ae0*/  PRMT R18, R19, 0x7610, R18 ;  /* 0x0000761013127816 */ /* 0x000fe20000000012 */
[----:B------:R-:W-:Y:S06]  /*0af0*/  @!P5 BRA P6, `(.L_x_1529) ;  /* 0x00000000004cd947 */ /* 0x000fec0003000000 */
[----:B------:R-:W-:Y:S01]  /*0b00*/  IMAD.U32 R53, R45, 0x10000, RZ ;  /* 0x000100002d357824 */ /* 0x000fe200078e00ff */
[----:B------:R-:W-:Y:S01]  /*0b10*/  FSETP.LT.FTZ.AND P5, PT, RZ, UR21, PT ;  /* 0x00000015ff007c0b */ /* 0x000fe2000bfb1000 */
[----:B------:R-:W-:Y:S02]  /*0b20*/  IMAD.U32 R51, R51, 0x10000, RZ ;  /* 0x0001000033337824 */ /* 0x000fe400078e00ff */
[-C--:B------:R-:W-:Y:S01]  /*0b30*/  FMUL.FTZ R40, R53, R53.reuse ;  /* 0x0000003535287220 */ /* 0x080fe20000410000 */
[----:B------:R-:W-:-:S03]  /*0b40*/  FMUL.FTZ R53, R24, R53 ;  /* 0x0000003518357220 */ /* 0x000fc60000410000 */
[----:B------:R-:W-:Y:S01]  /*0b50*/  FMUL.FTZ R40, R22, R40 ;  /* 0x0000002816287220 */ /* 0x000fe20000410000 */
[----:B------:R-:W-:-:S03]  /*0b60*/  FFMA.FTZ R4, R4, UR22, R53 ;  /* 0x0000001604047c23 */ /* 0x000fc60008010035 */
[----:B------:R-:W-:-:S04]  /*0b70*/  FFMA.FTZ R8, R8, UR23, R40 ;  /* 0x0000001708087c23 */ /* 0x000fc80008010028 */
[----:B------:R-:W0:Y:S02]  /*0b80*/  MUFU.SQRT R40, R8 ;  /* 0x0000000800287308 */ /* 0x000e240000002000 */
[----:B0-----:R-:W-:-:S06]  /*0b90*/  FFMA.FTZ R40, R32, UR20, R40 ;  /* 0x0000001420287c23 */ /* 0x001fcc0008010028 */
        /* <DEDUP_REMOVED lines=9> */
.L_x_1529:
[----:B------:R-:W-:Y:S05]  /*0c30*/  BSYNC.RECONVERGENT B0 ;  /* 0x0000000000007941 */ /* 0x000fea0003800200 */
.L_x_1528:
[----:B------:R-:W-:Y:S01]  /*0c40*/  ISETP.NE.AND P6, PT, R42, RZ, PT ;  /* 0x000000ff2a00720c */ /* 0x000fe20003fc5270 */
[----:B------:R-:W-:Y:S01]  /*0c50*/  BSSY.RECONVERGENT B0, `(.L_x_1530) ;  /* 0x0000014000007945 */ /* 0x000fe20003800200 */
[----:B------:R-:W-:-:S11]  /*0c60*/  FSETP.NEU.FTZ.AND P5, PT, R47, RZ, PT ;  /* 0x000000ff2f00720b */ /* 0x000fd60003fbd000 */
[----:B------:R-:W-:Y:S05]  /*0c70*/  @!P6 BRA P1, `(.L_x_1531) ;  /* 0x000000000044e947 */ /* 0x000fea0000800000 */
[----:B------:R-:W-:Y:S01]  /*0c80*/  FMUL.FTZ R53, R17, R17 ;  /* 0x0000001111357220 */ /* 0x000fe20000410000 */
[----:B------:R-:W-:-:S03]  /*0c90*/  FSETP.LT.FTZ.AND P1, PT, RZ, UR21, PT ;  /* 0x00000015ff007c0b */ /* 0x000fc6000bf31000 */
[----:B------:R-:W-:-:S04]  /*0ca0*/  FMUL.FTZ R40, R22, R53 ;  /* 0x0000003516287220 */ /* 0x000fc80000410000 */
[----:B------:R-:W-:Y:S01]  /*0cb0*/  FFMA.FTZ R9, R9, UR23, R40 ;  /* 0x0000001709097c23 */ /* 0x000fe20008010028 */
[----:B------:R-:W-:Y:S01]  /*0cc0*/  FMUL.FTZ R40, R24, R17 ;  /* 0x0000001118287220 */ /* 0x000fe20000410000 */
[----:B------:R-:W-:Y:S02]  /*0cd0*/  IMAD.U32 R17, R16, 0x10000, RZ ;  /* 0x0001000010117824 */ /* 0x000fe400078e00ff */
[----:B------:R-:W0:Y:S01]  /*0ce0*/  MUFU.SQRT R53, R9 ;  /* 0x0000000900357308 */ /* 0x000e220000002000 */
[----:B------:R-:W-:Y:S01]  /*0cf0*/  FFMA.FTZ R5, R5, UR22, R40 ;  /* 0x0000001605057c23 */ /* 0x000fe20008010028 */
[----:B0-----:R-:W-:-:S06]  /*0d00*/  FFMA.FTZ R53, R32, UR20, R53 ;  /* 0x0000001420357c23 */ /* 0x001fcc0008010035 */
[----:B------:R-:W0:Y:S02]  /*0d10*/  MUFU.RCP R42, R53 ;  /* 0x00000035002a7308 */ /* 0x000e240000001000 */
[----:B0-----:R-:W-:-:S04]  /*0d20*/  FMUL.FTZ R16, R5, R42 ;  /* 0x0000002a05107220 */ /* 0x001fc80000410000 */
[----:B------:R-:W-:-:S05]  /*0d30*/  FFMA.FTZ R16, R28, R16, R17 ;  /* 0x000000101c107223 */ /* 0x000fca0000010011 */
[----:B------:R-:W-:-:S05]  /*0d40*/  F2FP.BF16.F32.PACK_AB R16, RZ, R16 ;  /* 0x00000010ff10723e */ /* 0x000fca00000010ff */
[----:B------:R-:W-:-:S04]  /*0d50*/  @P1 IMAD.U32 R17, R16, 0x10000, RZ ;  /* 0x0001000010111824 */ /* 0x000fc800078e00ff */
[----:B------:R-:W-:-:S05]  /*0d60*/  @P1 FMUL.FTZ R17, R26, R17 ;  /* 0x000000111a111220 */ /* 0x000fca0000410000 */
[----:B------:R-:W-:-:S04]  /*0d70*/  @P1 F2FP.BF16.F32.PACK_AB R17, RZ, R17 ;  /* 0x00000011ff11123e */ /* 0x000fc800000010ff */
[----:B------:R-:W-:-:S07]  /*0d80*/  @P1 PRMT R16, R17, 0x7610, R16 ;  /* 0x0000761011101816 */ /* 0x000fce0000000010 */
.L_x_1531:
[----:B------:R-:W-:Y:S05]  /*0d90*/  BSYNC.RECONVERGENT B0 ;  /* 0x0000000000007941 */ /* 0x000fea0003800200 */
.L_x_1530:
[----:B------:R-:W-:Y:S04]  /*0da0*/  BSSY.RECONVERGENT B0, `(.L_x_1532) ;  /* 0x0000014000007945 */ /* 0x000fe80003800200 */
[----:B------:R-:W-:Y:S05]  /*0db0*/  @!P4 BRA P2, `(.L_x_1533) ;  /* 0x000000000048c947 */ /* 0x000fea0001000000 */
[-C--:B------:R-:W-:Y:S01]  /*0dc0*/  FMUL.FTZ R17, R49, R49.reuse ;  /* 0x0000003131117220 */ /* 0x080fe20000410000 */
[----:B------:R-:W-:Y:S01]  /*0dd0*/  FMUL.FTZ R49, R24, R49 ;  /* 0x0000003118317220 */ /* 0x000fe20000410000 */
[----:B------:R-:W-:Y:S02]  /*0de0*/  FSETP.LT.FTZ.AND P1, PT, RZ, UR21, PT ;  /* 0x00000015ff007c0b */ /* 0x000fe4000bf31000 */
[----:B------:R-:W-:Y:S01]  /*0df0*/  FMUL.FTZ R17, R22, R17 ;  /* 0x0000001116117220 */ /* 0x000fe20000410000 */
[----:B------:R-:W-:-:S03]  /*0e00*/  FFMA.FTZ R6, R6, UR22, R49 ;  /* 0x0000001606067c23 */ /* 0x000fc60008010031 */
[----:B------:R-:W-:-:S04]  /*0e10*/  FFMA.FTZ R10, R10, UR23, R17 ;  /* 0x000000170a0a7c23 */ /* 0x000fc80008010011 */
[----:B------:R-:W0:Y:S02]  /*0e20*/  MUFU.SQRT R17, R10 ;  /* 0x0000000a00117308 */ /* 0x000e240000002000 */
        /* <DEDUP_REMOVED lines=11> */
.L_x_1533:
[----:B------:R-:W-:Y:S05]  /*0ee0*/  BSYNC.RECONVERGENT B0 ;  /* 0x0000000000007941 */ /* 0x000fea0003800200 */
.L_x_1532:
[----:B------:R-:W-:Y:S01]  /*0ef0*/  BSSY.RECONVERGENT B0, `(.L_x_1534) ;  /* 0x0000014000007945 */ /* 0x000fe20003800200 */
[----:B------:R-:W-:-:S03]  /*0f00*/  PRMT R17, R19, 0x7632, R17 ;  /* 0x0000763213117816 */ /* 0x000fc60000000011 */
[----:B------:R-:W-:Y:S05]  /*0f10*/  @!P5 BRA P3, `(.L_x_1535) ;  /* 0x000000000044d947 */ /* 0x000fea0001800000 */
[----:B------:R-:W-:Y:S01]  /*0f20*/  FMUL.FTZ R19, R47, R47 ;  /* 0x0000002f2f137220 */ /* 0x000fe20000410000 */
[----:B------:R-:W-:Y:S01]  /*0f30*/  IMAD.U32 R17, R17, 0x10000, RZ ;  /* 0x0001000011117824 */ /* 0x000fe200078e00ff */
[----:B------:R-:W-:Y:S02]  /*0f40*/  FSETP.LT.FTZ.AND P1, PT, RZ, UR21, PT ;  /* 0x00000015ff007c0b */ /* 0x000fe4000bf31000 */
[----:B------:R-:W-:-:S04]  /*0f50*/  FMUL.FTZ R40, R22, R19 ;  /* 0x0000001316287220 */ /* 0x000fc80000410000 */
[----:B------:R-:W-:Y:S01]  /*0f60*/  FFMA.FTZ R11, R11, UR23, R40 ;  /* 0x000000170b0b7c23 */ /* 0x000fe20008010028 */
[----:B------:R-:W-:-:S03]  /*0f70*/  FMUL.FTZ R40, R24, R47 ;  /* 0x0000002f18287220 */ /* 0x000fc60000410000 */
        /* <DEDUP_REMOVED lines=11> */
.L_x_1535:
[----:B------:R-:W-:Y:S05]  /*1030*/  BSYNC.RECONVERGENT B0 ;  /* 0x0000000000007941 */ /* 0x000fea0003800200 */
.L_x_1534:
[----:B------:R-:W-:Y:S01]  /*1040*/  BAR.SYNC.DEFER_BLOCKING 0x0 ;  /* 0x0000000000007b1d */ /* 0x000fe20000010000 */
        /* <DEDUP_REMOVED lines=52> */
[----:B------:R3:W-:Y:S04]  /*1390*/  @!P1 STG.E desc[UR8][R2.64], R19 ;  /* 0x0000001302009986 */ /* 0x0007e8000c101908 */
[----:B------:R3:W-:Y:S04]  /*13a0*/  @!P2 STG.E desc[UR8][R2.64+0x80], R40 ;  /* 0x000080280200a986 */ /* 0x0007e8000c101908 */
[----:B------:R3:W-:Y:S04]  /*13b0*/  @!P3 STG.E desc[UR8][R2.64+0x100], R42 ;  /* 0x0001002a0200b986 */ /* 0x0007e8000c101908 */
[----:B------:R3:W-:Y:S01]  /*13c0*/  @!P4 STG.E desc[UR8][R2.64+0x180], R18 ;  /* 0x000180120200c986 */ /* 0x0007e2000c101908 */
[----:B------:R-:W-:Y:S05]  /*13d0*/  @!P0 BRA `(.L_x_1536) ;  /* 0xfffffff000148947 */ /* 0x000fea000383ffff */
[----:B------:R-:W-:Y:S05]  /*13e0*/  EXIT ;  /* 0x000000000000794d */ /* 0x000fea0003800000 */
.L_x_1537:
        /* <DEDUP_REMOVED lines=9> */
.L_x_2049:


//--------------------- .text._Z21kOptimizer32bit2StateI6__halfLi0EEvPT_S2_PfS3_S3_ffffffffiffbi --------------------------
	.section	.text._Z21kOptimizer32bit2StateI6__halfLi0EEvPT_S2_PfS3_S3_ffffffffiffbi,"ax",@progbits
	.align	128
        .global         _Z21kOptimizer32bit2StateI6__halfLi0EEvPT_S2_PfS3_S3_ffffffffiffbi
        .type           _Z21kOptimizer32bit2StateI6__halfLi0EEvPT_S2_PfS3_S3_ffffffffiffbi,@function
        .size           _Z21kOptimizer32bit2StateI6__halfLi0EEvPT_S2_PfS3_S3_ffffffffiffbi,(.L_x_2050 - _Z21kOptimizer32bit2StateI6__halfLi0EEvPT_S2_PfS3_S3_ffffffffiffbi)
        .other          _Z21kOptimizer32bit2StateI6__halfLi0EEvPT_S2_PfS3_S3_ffffffffiffbi,@"STO_CUDA_ENTRY STV_DEFAULT"
_Z21kOptimizer32bit2StateI6__halfLi0EEvPT_S2_PfS3_S3_ffffffffiffbi:
.text._Z21kOptimizer32bit2StateI6__halfLi0EEvPT_S2_PfS3_S3_ffffffffiffbi:
        /* <DEDUP_REMOVED lines=33> */
.L_x_1538:
        /* <DEDUP_REMOVED lines=8> */
[----:B------:R-:W4:Y:S01]  /*0290*/  S2R R32, SR_LANEID ;  /* 0x0000000000207919 */ /* 0x000f220000000000 */
[----:B------:R-:W1:Y:S03]  /*02a0*/  LDCU.U8 UR7, c[0x0][0x3d4] ;  /* 0x00007a80ff0777ac */ /* 0x000e660008000000 */
[----:B------:R-:W5:Y:S01]  /*02b0*/  LDC R5, c[0x0][0x3c4] ;  /* 0x0000f100ff057b82 */ /* 0x000f620000000800 */
[----:B------:R-:W1:Y:S01]  /*02c0*/  LDCU UR18, c[0x0][0x3d0] ;  /* 0x00007a00ff1277ac */ /* 0x000e620008000800 */
[----:B0-----:R-:W-:Y:S01]  /*02d0*/  FADD.FTZ R33, -R6, 1 ;  /* 0x3f80000006217421 */ /* 0x001fe20000010100 */
[----:B------:R-:W0:Y:S05]  /*02e0*/  LDCU.64 UR22, c[0x0][0x3b0] ;  /* 0x00007600ff1677ac */ /* 0x000e2a0008000a00 */
[----:B------:R-:W0:Y:S01]  /*02f0*/  LDC R31, c[0x0][0x370] ;  /* 0x0000dc00ff1f7b82 */ /* 0x000e220000000800 */
[----:B---3--:R-:W-:Y:S01]  /*0300*/  FADD.FTZ R3, -R7, 1 ;  /* 0x3f80000007037421 */ /* 0x008fe20000010100 */
[----:B------:R-:W2:Y:S01]  /*0310*/  MUFU.SQRT R33, R33 ;  /* 0x0000002100217308 */ /* 0x000ea20000002000 */
[----:B------:R-:W3:Y:S01]  /*0320*/  LDCU.64 UR20, c[0x0][0x3c0] ;  /* 0x00007800ff1477ac */ /* 0x000ee20008000a00 */
[----:B------:R-:W0:Y:S04]  /*0330*/  LDCU.64 UR10, c[0x0][0x380] ;  /* 0x00007000ff0a77ac */ /* 0x000e280008000a00 */
[----:B------:R-:W0:Y:S02]  /*0340*/  LDC R30, c[0x0][0x3d8] ;  /* 0x0000f600ff1e7b82 */ /* 0x000e240000000800 */
[----:B------:R-:W4:Y:S01]  /*0350*/  MUFU.RCP R3, R3 ;  /* 0x0000000300037308 */ /* 0x000f220000001000 */
[----:B------:R-:W0:Y:S01]  /*0360*/  LDCU.64 UR12, c[0x0][0x390] ;  /* 0x00007200ff0c77ac */ /* 0x000e220008000a00 */
[----:B-1----:R-:W-:Y:S01]  /*0370*/  IMAD.SHL.U32 R29, R34, 0x4, RZ ;  /* 0x00000004221d7824 */ /* 0x002fe200078e00ff */
[----:B------:R-:W1:Y:S01]  /*0380*/  LDCU.64 UR14, c[0x0][0x398] ;  /* 0x00007300ff0e77ac */ /* 0x000e620008000a00 */
[----:B--2---:R-:W-:-:S03]  /*0390*/  FMUL.FTZ R0, R33, -R26 ;  /* 0x8000001a21007220 */ /* 0x004fc60000410000 */
[----:B------:R-:W-:Y:S01]  /*03a0*/  LOP3.LUT R29, R29, 0xf80, RZ, 0xc0, !PT ;  /* 0x00000f801d1d7812 */ /* 0x000fe200078ec0ff */
[----:B-----5:R-:W-:Y:S01]  /*03b0*/  FFMA.FTZ R26, R26, -R5, 1 ;  /* 0x3f8000001a1a7423 */ /* 0x020fe20000010805 */
[----:B------:R-:W2:Y:S02]  /*03c0*/  LDCU.64 UR16, c[0x0][0x388] ;  /* 0x00007100ff1077ac */ /* 0x000ea40008000a00 */
[----:B------:R-:W-:Y:S01]  /*03d0*/  LOP3.LUT R27, R29, 0x1f, R34, 0xf8, !PT ;  /* 0x0000001f1d1b7812 */ /* 0x000fe200078ef822 */
[----:B----4-:R-:W-:-:S03]  /*03e0*/  FMUL.FTZ R3, R0, R3 ;  /* 0x0000000300037220 */ /* 0x010fc60000410000 */
[C---:B------:R-:W-:Y:S02]  /*03f0*/  LOP3.LUT R25, R27.reuse, 0x20, RZ, 0xfc, !PT ;  /* 0x000000201b197812 */ /* 0x040fe400078efcff */
[----:B------:R-:W-:Y:S01]  /*0400*/  LOP3.LUT R23, R27, 0x40, RZ, 0xfc, !PT ;  /* 0x000000401b177812 */ /* 0x000fe200078efcff */
[----:B------:R-:W-:Y:S01]  /*0410*/  FMUL.FTZ R28, R3, R28 ;  /* 0x0000001c031c7220 */ /* 0x000fe20000410000 */
[----:B------:R-:W-:Y:S02]  /*0420*/  LOP3.LUT R3, R34, 0x3e0, RZ, 0xc0, !PT ;  /* 0x000003e022037812 */ /* 0x000fe400078ec0ff */
[----:B------:R-:W-:Y:S02]  /*0430*/  LOP3.LUT R21, R27, 0x60, RZ, 0xfc, !PT ;  /* 0x000000601b157812 */ /* 0x000fe400078efcff */
[----:B-1-3--:R-:W-:-:S07]  /*0440*/  IADD3 R20, PT, PT, R3, R32, RZ ;  /* 0x0000002003147210 */ /* 0x00afce0007ffe0ff */
.L_x_1547:
[----:B------:R-:W-:Y:S01]  /*0450*/  BAR.SYNC.DEFER_BLOCKING 0x0 ;  /* 0x0000000000007b1d */ /* 0x000fe20000010000 */
[----:B------:R-:W-:Y:S01]  /*0460*/  IMAD.MOV R3, RZ, RZ, -R36 ;  /* 0x000000ffff037224 */ /* 0x000fe200078e0a24 */
[----:B------:R-:W-:-:S04]  /*0470*/  IADD3 R2, P0, PT, R27, R36, RZ ;  /* 0x000000241b027210 */ /* 0x000fc80007f1e0ff */
[----:B0-----:R-:W-:Y:S01]  /*0480*/  VIADDMNMX.U32 R0, R3, R30, 0x1000, PT ;  /* 0x0000100003007446 */ /* 0x001fe2000380001e */
[----:B------:R-:W-:Y:S01]  /*0490*/  IMAD.X R3, RZ, RZ, RZ, P0 ;  /* 0x000000ffff037224 */ /* 0x000fe200000e06ff */
[----:B------:R-:W-:Y:S02]  /*04a0*/  SHF.L.U32 R14, R2, 0x1, RZ ;  /* 0x00000001020e7819 */ /* 0x000fe400000006ff */
        /* <DEDUP_REMOVED lines=13> */
[----:B------:R-:W-:Y:S01]  /*0580*/  IMAD.IADD R37, R29, 0x1, R32 ;  /* 0x000000011d257824 */ /* 0x000fe200078e0220 */
[C---:B------:R-:W-:Y:S01]  /*0590*/  SHF.L.U64.HI R6, R2.reuse, 0x2, R3 ;  /* 0x0000000202067819 */ /* 0x040fe20000010203 */
[----:B-1----:R-:W-:-:S05]  /*05a0*/  IMAD.SHL.U32 R12, R2, 0x4, RZ ;  /* 0x00000004020c7824 */ /* 0x002fca00078e00ff */
[----:B------:R-:W-:-:S04]  /*05b0*/  IADD3 R2, P4, PT, R12, UR12, RZ ;  /* 0x0000000c0c027c10 */ /* 0x000fc8000ff9e0ff */
[----:B------:R-:W-:Y:S01]  /*05c0*/  IADD3.X R3, PT, PT, R6, UR13, RZ, P4, !PT ;  /* 0x0000000d06037c10 */ /* 0x000fe2000a7fe4ff */
[----:B0-----:R-:W-:-:S06]  /*05d0*/  ULEA UR4, UR5, UR4, 0x18 ;  /* 0x0000000405047291 */ /* 0x001fcc000f8ec0ff */
        /* <DEDUP_REMOVED lines=37> */
[----:B------:R-:W2:Y:S04]  /*0830*/  @!P3 LDG.E.U16 R49, desc[UR8][R14.64] ;  /* 0x000000080e31b981 */ /* 0x000ea8000c1e1500 */
[----:B------:R-:W3:Y:S04]  /*0840*/  @!P2 LDG.E.U16 R51, desc[UR8][R14.64+0x40] ;  /* 0x000040080e33a981 */ /* 0x000ee8000c1e1500 */
[----:B------:R-:W4:Y:S04]  /*0850*/  @!P1 LDG.E.U16 R53, desc[UR8][R14.64+0x80] ;  /* 0x000080080e359981 */ /* 0x000f28000c1e1500 */
[----:B------:R-:W5:Y:S01]  /*0860*/  @!P0 LDG.E.U16 R40, desc[UR8][R14.64+0xc0] ;  /* 0x0000c0080e288981 */ /* 0x000f62000c1e1500 */
[--C-:B0-----:R-:W-:Y:S01]  /*0870*/  HADD2.F32 R41, -RZ, R16.reuse.H0_H0 ;  /* 0x20000010ff297230 */ /* 0x101fe20000004100 */
[----:B------:R-:W-:Y:S01]  /*0880*/  UPRMT UR5, UR7, 0x8880, URZ ;  /* 0x0000888007057896 */ /* 0x000fe200080000ff */
[----:B------:R-:W-:Y:S01]  /*0890*/  HADD2.F32 R16, -RZ, R16.H1_H1 ;  /* 0x30000010ff107230 */ /* 0x000fe20000004100 */
[----:B------:R-:W-:Y:S01]  /*08a0*/  LEA R36, R31, R36, 0xc ;  /* 0x000000241f247211 */ /* 0x000fe200078e60ff */
[----:B------:R-:W-:Y:S01]  /*08b0*/  BSSY.RECONVERGENT B0, `(.L_x_1539) ;  /* 0x0000034000007945 */ /* 0x000fe20003800200 */
[----:B------:R-:W-:-:S02]  /*08c0*/  FMUL.FTZ R41, R41, UR18 ;  /* 0x0000001229297c20 */ /* 0x000fc40008410000 */
[----:B------:R-:W-:Y:S01]  /*08d0*/  FMUL.FTZ R16, R16, UR18 ;  /* 0x0000001210107c20 */ /* 0x000fe20008410000 */
[----:B------:R-:W-:Y:S02]  /*08e0*/  ISETP.NE.AND P6, PT, RZ, UR5, PT ;  /* 0x00000005ff007c0c */ /* 0x000fe4000bfc5270 */
[----:B------:R-:W-:Y:S02]  /*08f0*/  ISETP.GE.U32.AND P0, PT, R36, UR6, PT ;  /* 0x0000000624007c0c */ /* 0x000fe4000bf06070 */
[----:B------:R-:W-:Y:S01]  /*0900*/  F2FP.F16.F32.PACK_AB R41, R16, R41 ;  /* 0x000000291029723e */ /* 0x000fe200000000ff */
[--C-:B------:R-:W-:Y:S01]  /*0910*/  HADD2.F32 R16, -RZ, R17.reuse.H0_H0 ;  /* 0x20000011ff107230 */ /* 0x100fe20000004100 */
[----:B------:R-:W-:Y:S01]  /*0920*/  ISETP.NE.AND P1, PT, RZ, UR5, PT ;  /* 0x00000005ff007c0c */ /* 0x000fe2000bf25270 */
[----:B------:R-:W-:Y:S01]  /*0930*/  HADD2.F32 R17, -RZ, R17.H1_H1 ;  /* 0x30000011ff117230 */ /* 0x000fe20000004100 */
[C---:B------:R-:W-:Y:S02]  /*0940*/  PRMT R47, R41.reuse, 0x7610, R47 ;  /* 0x00007610292f7816 */ /* 0x040fe4000000002f */
[----:B------:R-:W-:Y:S01]  /*0950*/  FMUL.FTZ R16, R16, UR18 ;  /* 0x0000001210107c20 */ /* 0x000fe20008410000 */
[----:B------:R-:W-:Y:S01]  /*0960*/  PRMT R45, R41, 0x7632, R45 ;  /* 0x00007632292d7816 */ /* 0x000fe2000000002d */
[----:B------:R-:W-:Y:S01]  /*0970*/  FMUL.FTZ R17, R17, UR18 ;  /* 0x0000001211117c20 */ /* 0x000fe20008410000 */
[----:B------:R-:W-:-:S02]  /*0980*/  ISETP.NE.AND P2, PT, RZ, UR5, PT ;  /* 0x00000005ff007c0c */ /* 0x000fc4000bf45270 */
[----:B------:R-:W-:Y:S02]  /*0990*/  ISETP.NE.AND P3, PT, RZ, UR5, PT ;  /* 0x00000005ff007c0c */ /* 0x000fe4000bf65270 */
[----:B------:R-:W-:-:S04]  /*09a0*/  F2FP.F16.F32.PACK_AB R16, R17, R16 ;  /* 0x000000101110723e */ /* 0x000fc800000000ff */
[C---:B------:R-:W-:Y:S02]  /*09b0*/  PRMT R43, R16.reuse, 0x7610, R43 ;  /* 0x00007610102b7816 */ /* 0x040fe4000000002b */
[----:B------:R-:W-:Y:S01]  /*09c0*/  PRMT R41, R16, 0x7632, R41 ;  /* 0x0000763210297816 */ /* 0x000fe20000000029 */
[----:B--2---:R0:W-:Y:S04]  /*09d0*/  STS.U16 [R38], R49 ;  /* 0x0000003126007388 */ /* 0x0041e80000000400 */
[----:B---3--:R1:W-:Y:S04]  /*09e0*/  STS.U16 [R38+0x40], R51 ;  /* 0x0000403326007388 */ /* 0x0083e80000000400 */
[----:B----4-:R-:W-:Y:S01]  /*09f0*/  STS.U16 [R38+0x80], R53 ;  /* 0x0000803526007388 */ /* 0x010fe20000000400 */
[----:B0-----:R-:W-:-:S03]  /*0a00*/  HADD2.F32 R49, -RZ, R41.H0_H0 ;  /* 0x20000029ff317230 */ /* 0x001fc60000004100 */
[----:B-----5:R0:W-:Y:S01]  /*0a10*/  STS.U16 [R38+0xc0], R40 ;  /* 0x0000c02826007388 */ /* 0x0201e20000000400 */
[----:B------:R-:W-:-:S03]  /*0a20*/  NOP ;  /* 0x0000000000007918 */ /* 0x000fc60000000000 */
[----:B------:R-:W2:Y:S01]  /*0a30*/  LDS.64 R18, [R39] ;  /* 0x0000000027127984 */ /* 0x000ea20000000a00 */
[----:B-1----:R-:W-:Y:S02]  /*0a40*/  HADD2.F32 R51, -RZ, R45.H0_H0 ;  /* 0x2000002dff337230 */ /* 0x002fe40000004100 */
[----:B0-----:R-:W-:Y:S02]  /*0a50*/  HADD2.F32 R40, -RZ, R47.H0_H0 ;  /* 0x2000002fff287230 */ /* 0x001fe40000004100 */
[----:B------:R-:W-:Y:S01]  /*0a60*/  HADD2.F32 R53, -RZ, R43.H0_H0 ;  /* 0x2000002bff357230 */ /* 0x000fe20000004100 */
[----:B------:R-:W-:Y:S02]  /*0a70*/  FSETP.NEU.FTZ.AND P4, PT, R51, RZ, PT ;  /* 0x000000ff3300720b */ /* 0x000fe40003f9d000 */
[----:B------:R-:W-:Y:S02]  /*0a80*/  FSETP.NEU.FTZ.AND P5, PT, R40, RZ, PT ;  /* 0x000000ff2800720b */ /* 0x000fe40003fbd000 */
[----:B------:R-:W-:-:S02]  /*0a90*/  P2R R44, PR, RZ, 0x10 ;  /* 0x00000010ff2c7803 */ /* 0x000fc40000000000 */
[----:B------:R-:W-:Y:S02]  /*0aa0*/  FSETP.NEU.FTZ.AND P4, PT, R53, RZ, PT ;  /* 0x000000ff3500720b */ /* 0x000fe40003f9d000 */
[----:B--2---:R-:W-:Y:S02]  /*0ab0*/  PRMT R16, R18, 0x7632, R16 ;  /* 0x0000763212107816 */ /* 0x004fe40000000010 */
[----:B------:R-:W-:-:S05]  /*0ac0*/  PRMT R17, R19, 0x7610, R17 ;  /* 0x0000761013117816 */ /* 0x000fca0000000011 */
[----:B------:R-:W-:Y:S05]  /*0ad0*/  @!P5 BRA P6, `(.L_x_1540) ;  /* 0x000000000044d947 */ /* 0x000fea0003000000 */
[----:B------:R-:W-:Y:S01]  /*0ae0*/  HADD2.F32 R40, -RZ, R47.H0_H0 ;  /* 0x2000002fff287230 */ /* 0x000fe20000004100 */
[----:B------:R-:W-:Y:S01]  /*0af0*/  FSETP.LT.FTZ.AND P5, PT, RZ, UR21, PT ;  /* 0x00000015ff007c0b */ /* 0x000fe2000bfb1000 */
[----:B------:R-:W-:-:S03]  /*0b00*/  HADD2.F32 R18, -RZ, R18.H0_H0 ;  /* 0x20000012ff127230 */ /* 0x000fc60000004100 */
        /* <DEDUP_REMOVED lines=10> */
[----:B------:R-:W-:-:S05]  /*0bb0*/  F2FP.F16.F32.PACK_AB R18, RZ, R18 ;  /* 0x00000012ff12723e */ /* 0x000fca00000000ff */
[----:B------:R-:W-:-:S05]  /*0bc0*/  @P5 HADD2.F32 R40, -RZ, R18.H0_H0 ;  /* 0x20000012ff285230 */ /* 0x000fca0000004100 */
[----:B------:R-:W-:-:S05]  /*0bd0*/  @P5 FMUL.FTZ R40, R26, R40 ;  /* 0x000000281a285220 */ /* 0x000fca0000410000 */
[----:B------:R-:W-:-:S07]  /*0be0*/  @P5 F2FP.F16.F32.PACK_AB R18, RZ, R40 ;  /* 0x00000028ff12523e */ /* 0x000fce00000000ff */
.L_x_1540:
[----:B------:R-:W-:Y:S05]  /*0bf0*/  BSYNC.RECONVERGENT B0 ;  /* 0x0000000000007941 */ /* 0x000fea0003800200 */
.L_x_1539:
[----:B------:R-:W-:Y:S01]  /*0c00*/  ISETP.NE.AND P6, PT, R44, RZ, PT ;  /* 0x000000ff2c00720c */ /* 0x000fe20003fc5270 */
[----:B------:R-:W-:Y:S01]  /*0c10*/  BSSY.RECONVERGENT B0, `(.L_x_1541) ;  /* 0x0000013000007945 */ /* 0x000fe20003800200 */
[----:B------:R-:W-:-:S11]  /*0c20*/  FSETP.NEU.FTZ.AND P5, PT, R49, RZ, PT ;  /* 0x000000ff3100720b */ /* 0x000fd60003fbd000 */
[----:B------:R-:W-:Y:S05]  /*0c30*/  @!P6 BRA P1, `(.L_x_1542) ;  /* 0x000000000040e947 */ /* 0x000fea0000800000 */
[----:B------:R-:W-:Y:S01]  /*0c40*/  FMUL.FTZ R40, R51, R51 ;  /* 0x0000003333287220 */ /* 0x000fe20000410000 */
[----:B------:R-:W-:-:S03]  /*0c50*/  FSETP.LT.FTZ.AND P1, PT, RZ, UR21, PT ;  /* 0x00000015ff007c0b */ /* 0x000fc6000bf31000 */
[----:B------:R-:W-:-:S04]  /*0c60*/  FMUL.FTZ R40, R22, R40 ;  /* 0x0000002816287220 */ /* 0x000fc80000410000 */
[----:B------:R-:W-:-:S04]  /*0c70*/  FFMA.FTZ R9, R9, UR23, R40 ;  /* 0x0000001709097c23 */ /* 0x000fc80008010028 */
[----:B------:R-:W0:Y:S02]  /*0c80*/  MUFU.SQRT R40, R9 ;  /* 0x0000000900287308 */ /* 0x000e240000002000 */
[----:B0-----:R-:W-:Y:S01]  /*0c90*/  FFMA.FTZ R42, R33, UR20, R40 ;  /* 0x00000014212a7c23 */ /* 0x001fe20008010028 */
[----:B------:R-:W-:Y:S01]  /*0ca0*/  FMUL.FTZ R40, R24, R51 ;  /* 0x0000003318287220 */ /* 0x000fe20000410000 */
[----:B------:R-:W-:-:S03]  /*0cb0*/  HADD2.F32 R51, -RZ, R16.H0_H0 ;  /* 0x20000010ff337230 */ /* 0x000fc60000004100 */
[----:B------:R-:W-:Y:S01]  /*0cc0*/  FFMA.FTZ R5, R5, UR22, R40 ;  /* 0x0000001605057c23 */ /* 0x000fe20008010028 */
[----:B------:R-:W0:Y:S03]  /*0cd0*/  MUFU.RCP R42, R42 ;  /* 0x0000002a002a7308 */ /* 0x000e260000001000 */
[----:B0-----:R-:W-:-:S04]  /*0ce0*/  FMUL.FTZ R16, R5, R42 ;  /* 0x0000002a05107220 */ /* 0x001fc80000410000 */
[----:B------:R-:W-:-:S05]  /*0cf0*/  FFMA.FTZ R16, R28, R16, R51 ;  /* 0x000000101c107223 */ /* 0x000fca0000010033 */
[----:B------:R-:W-:-:S05]  /*0d00*/  F2FP.F16.F32.PACK_AB R16, RZ, R16 ;  /* 0x00000010ff10723e */ /* 0x000fca00000000ff */
[----:B------:R-:W-:-:S05]  /*0d10*/  @P1 HADD2.F32 R51, -RZ, R16.H0_H0 ;  /* 0x20000010ff331230 */ /* 0x000fca0000004100 */
[----:B------:R-:W-:-:S05]  /*0d20*/  @P1 FMUL.FTZ R40, R26, R51 ;  /* 0x000000331a281220 */ /* 0x000fca0000410000 */
[----:B------:R-:W-:-:S07]  /*0d30*/  @P1 F2FP.F16.F32.PACK_AB R16, RZ, R40 ;  /* 0x00000028ff10123e */ /* 0x000fce00000000ff */
.L_x_1542:
[----:B------:R-:W-:Y:S05]  /*0d40*/  BSYNC.RECONVERGENT B0 ;  /* 0x0000000000007941 */ /* 0x000fea0003800200 */
.L_x_1541:
[----:B------:R-:W-:Y:S04]  /*0d50*/  BSSY.RECONVERGENT B0, `(.L_x_1543) ;  /* 0x0000012000007945 */ /* 0x000fe80003800200 */
[----:B------:R-:W-:Y:S05]  /*0d60*/  @!P4 BRA P2, `(.L_x_1544) ;  /* 0x000000000040c947 */ /* 0x000fea0001000000 */
[-C--:B------:R-:W-:Y:S01]  /*0d70*/  FMUL.FTZ R51, R53, R53.reuse ;  /* 0x0000003535337220 */ /* 0x080fe20000410000 */
[----:B------:R-:W-:Y:S01]  /*0d80*/  FMUL.FTZ R53, R24, R53 ;  /* 0x0000003518357220 */ /* 0x000fe20000410000 */
[----:B------:R-:W-:Y:S01]  /*0d90*/  HADD2.F32 R17, -RZ, R17.H0_H0 ;  /* 0x20000011ff117230 */ /* 0x000fe20000004100 */
[----:B------:R-:W-:Y:S01]  /*0da0*/  FSETP.LT.FTZ.AND P1, PT, RZ, UR21, PT ;  /* 0x00000015ff007c0b */ /* 0x000fe2000bf31000 */
        /* <DEDUP_REMOVED lines=12> */
.L_x_1544:
[----:B------:R-:W-:Y:S05]  /*0e70*/  BSYNC.RECONVERGENT B0 ;  /* 0x0000000000007941 */ /* 0x000fea0003800200 */
.L_x_1543:
[----:B------:R-:W-:Y:S01]  /*0e80*/  BSSY.RECONVERGENT B0, `(.L_x_1545) ;  /* 0x0000013000007945 */ /* 0x000fe20003800200 */
[----:B------:R-:W-:-:S03]  /*0e90*/  PRMT R19, R19, 0x7632, R19 ;  /* 0x0000763213137816 */ /* 0x000fc60000000013 */
[----:B------:R-:W-:Y:S05]  /*0ea0*/  @!P5 BRA P3, `(.L_x_1546) ;  /* 0x000000000040d947 */ /* 0x000fea0001800000 */
[----:B------:R-:W-:Y:S01]  /*0eb0*/  FMUL.FTZ R51, R49, R49 ;  /* 0x0000003131337220 */ /* 0x000fe20000410000 */
[----:B------:R-:W-:Y:S01]  /*0ec0*/  HADD2.F32 R19, -RZ, R19.H0_H0 ;  /* 0x20000013ff137230 */ /* 0x000fe20000004100 */
[----:B------:R-:W-:Y:S02]  /*0ed0*/  FSETP.LT.FTZ.AND P1, PT, RZ, UR21, PT ;  /* 0x00000015ff007c0b */ /* 0x000fe4000bf31000 */
[----:B------:R-:W-:-:S04]  /*0ee0*/  FMUL.FTZ R40, R22, R51 ;  /* 0x0000003316287220 */ /* 0x000fc80000410000 */
[----:B------:R-:W-:-:S04]  /*0ef0*/  FFMA.FTZ R11, R11, UR23, R40 ;  /* 0x000000170b0b7c23 */ /* 0x000fc80008010028 */
[----:B------:R-:W0:Y:S02]  /*0f00*/  MUFU.SQRT R40, R11 ;  /* 0x0000000b00287308 */ /* 0x000e240000002000 */
[----:B0-----:R-:W-:Y:S01]  /*0f10*/  FFMA.FTZ R42, R33, UR20, R40 ;  /* 0x00000014212a7c23 */ /* 0x001fe20008010028 */
[----:B------:R-:W-:-:S04]  /*0f20*/  FMUL.FTZ R40, R24, R49 ;  /* 0x0000003118287220 */ /* 0x000fc80000410000 */
        /* <DEDUP_REMOVED lines=8> */
.L_x_1546:
[----:B------:R-:W-:Y:S05]  /*0fb0*/  BSYNC.RECONVERGENT B0 ;  /* 0x0000000000007941 */ /* 0x000fea0003800200 */
.L_x_1545:
        /* <DEDUP_REMOVED lines=59> */
.L_x_1548:
        /* <DEDUP_REMOVED lines=9> */
.L_x_2050:


//--------------------- .text._Z21kOptimizer32bit2StateIfLi0EEvPT_S1_PfS2_S2_ffffffffiffbi --------------------------
	.section	.text._Z21kOptimizer32bit2StateIfLi0EEvPT_S1_PfS2_S2_ffffffffiffbi,"ax",@progbits
	.align	128
        .global         _Z21kOptimizer32bit2StateIfLi0EEvPT_S1_PfS2_S2_ffffffffiffbi
        .type           _Z21kOptimizer32bit2StateIfLi0EEvPT_S1_PfS2_S2_ffffffffiffbi,@function
        .size           _Z21kOptimizer32bit2StateIfLi0EEvPT_S1_PfS2_S2_ffffffffiffbi,(.L_x_2051 - _Z21kOptimizer32bit2StateIfLi0EEvPT_S1_PfS2_S2_ffffffffiffbi)
        .other          _Z21kOptimizer32bit2StateIfLi0EEvPT_S1_PfS2_S2_ffffffffiffbi,@"STO_CUDA_ENTRY STV_DEFAULT"
_Z21kOptimizer32bit2StateIfLi0EEvPT_S1_PfS2_S2_ffffffffiffbi:
.text._Z21kOptimizer32bit2StateIfLi0EEvPT_S1_PfS2_S2_ffffffffiffbi:
        /* <DEDUP_REMOVED lines=33> */
.L_x_1549:
[----:B---3--:R-:W-:Y:S05]  /*0210*/  @P1 EXIT ;  /* 0x000000000000194d */ /* 0x008fea0003800000 */
[----:B------:R-:W0:Y:S01]  /*0220*/  MUFU.EX2 R8, R8 ;  /* 0x0000000800087308 */ /* 0x000e220000000800 */
[----:B--2---:R-:W-:Y:S01]  /*0230*/  FMUL.FTZ R9, R6, R9 ;  /* 0x0000000906097220 */ /* 0x004fe20000410000 */
[----:B------:R-:W1:Y:S01]  /*0240*/  S2R R30, SR_TID.X ;  /* 0x00000000001e7919 */ /* 0x000e620000002100 */
[----:B------:R-:W2:Y:S01]  /*0250*/  LDC R22, c[0x0][0x3cc] ;  /* 0x0000f300ff167b82 */ /* 0x000ea20000000800 */
[----:B------:R-:W-:Y:S01]  /*0260*/  UMOV UR4, 0x400 ;  /* 0x0000040000047882 */ /* 0x000fe20000000000 */
[----:B------:R-:W-:Y:S01]  /*0270*/  FADD.FTZ R6, -R3, 1 ;  /* 0x3f80000003067421 */ /* 0x000fe20000010100 */
[----:B------:R-:W3:Y:S01]  /*0280*/  S2R R28, SR_LANEID ;  /* 0x00000000001c7919 */ /* 0x000ee20000000000 */
[----:B------:R-:W4:Y:S01]  /*0290*/  MUFU.EX2 R9, R9 ;  /* 0x0000000900097308 */ /* 0x000f220000000800 */
[----:B------:R-:W-:Y:S01]  /*02a0*/  FADD.FTZ R20, -R2, 1 ;  /* 0x3f80000002147421 */ /* 0x000fe20000010100 */
[----:B------:R-:W1:Y:S02]  /*02b0*/  LDCU.U8 UR7, c[0x0][0x3d4] ;  /* 0x00007a80ff0777ac */ /* 0x000e640008000000 */
[----:B------:R-:W5:Y:S01]  /*02c0*/  S2UR UR5, SR_CgaCtaId ;  /* 0x00000000000579c3 */ /* 0x000f620000008800 */
[----:B------:R-:W1:Y:S01]  /*02d0*/  LDCU UR18, c[0x0][0x3d0] ;  /* 0x00007a00ff1277ac */ /* 0x000e620008000800 */
[----:B0-----:R-:W-:Y:S01]  /*02e0*/  FADD.FTZ R27, -R8, 1 ;  /* 0x3f800000081b7421 */ /* 0x001fe20000010100 */
[----:B------:R-:W0:Y:S05]  /*02f0*/  LDCU.64 UR22, c[0x0][0x3b0] ;  /* 0x00007600ff1677ac */ /* 0x000e2a0008000a00 */
[----:B------:R-:W0:Y:S01]  /*0300*/  LDC R7, c[0x0][0x3c4] ;  /* 0x0000f100ff077b82 */ /* 0x000e220000000800 */
[----:B------:R-:W2:Y:S01]  /*0310*/  MUFU.SQRT R27, R27 ;  /* 0x0000001b001b7308 */ /* 0x000ea20000002000 */
[----:B----4-:R-:W-:Y:S01]  /*0320*/  FADD.FTZ R4, -R9, 1 ;  /* 0x3f80000009047421 */ /* 0x010fe20000010100 */
[----:B------:R-:W4:Y:S01]  /*0330*/  LDCU.64 UR20, c[0x0][0x3c0] ;  /* 0x00007800ff1477ac */ /* 0x000f220008000a00 */
[----:B------:R-:W0:Y:S04]  /*0340*/  LDCU.64 UR10, c[0x0][0x380] ;  /* 0x00007000ff0a77ac */ /* 0x000e280008000a00 */
[----:B------:R-:W3:Y:S01]  /*0350*/  LDC R26, c[0x0][0x370] ;  /* 0x0000dc00ff1a7b82 */ /* 0x000ee20000000800 */
[----:B------:R-:W4:Y:S01]  /*0360*/  MUFU.RCP R5, R4 ;  /* 0x0000000400057308 */ /* 0x000f220000001000 */
[----:B------:R-:W0:Y:S01]  /*0370*/  LDCU.64 UR12, c[0x0][0x390] ;  /* 0x00007200ff0c77ac */ /* 0x000e220008000a00 */
[----:B-1----:R-:W-:-:S05]  /*0380*/  SHF.L.U32 R23, R30, 0x2, RZ ;  /* 0x000000021e177819 */ /* 0x002fca00000006ff */
[----:B------:R-:W1:Y:S01]  /*0390*/  LDC R25, c[0x0][0x3d8] ;  /* 0x0000f600ff197b82 */ /* 0x000e620000000800 */
[----:B-----5:R-:W-:Y:S01]  /*03a0*/  ULEA UR4, UR5, UR4, 0x18 ;  /* 0x0000000405047291 */ /* 0x020fe2000f8ec0ff */
[----:B--2---:R-:W-:Y:S01]  /*03b0*/  FMUL.FTZ R0, R27, -R22 ;  /* 0x800000161b007220 */ /* 0x004fe20000410000 */
[----:B------:R-:W-:Y:S01]  /*03c0*/  LOP3.LUT R23, R23, 0xf80, RZ, 0xc0, !PT ;  /* 0x00000f8017177812 */ /* 0x000fe200078ec0ff */
[----:B------:R-:W2:Y:S03]  /*03d0*/  LDCU.64 UR14, c[0x0][0x398] ;  /* 0x00007300ff0e77ac */ /* 0x000ea60008000a00 */
[----:B------:R-:W-:Y:S01]  /*03e0*/  LOP3.LUT R21, R23, 0x1f, R30, 0xf8, !PT ;  /* 0x0000001f17157812 */ /* 0x000fe200078ef81e */
[----:B0-----:R-:W-:Y:S01]  /*03f0*/  FFMA.FTZ R22, R22, -R7, 1 ;  /* 0x3f80000016167423 */ /* 0x001fe20000010807 */
[----:B------:R-:W0:Y:S01]  /*0400*/  LDCU.64 UR16, c[0x0][0x388] ;  /* 0x00007100ff1077ac */ /* 0x000e220008000a00 */
[----:B----4-:R-:W-:Y:S01]  /*0410*/  FMUL.FTZ R5, R0, R5 ;  /* 0x0000000500057220 */ /* 0x010fe20000410000 */
[----:B------:R-:W-:-:S02]  /*0420*/  LOP3.LUT R7, R21, 0x20, RZ, 0xfc, !PT ;  /* 0x0000002015077812 */ /* 0x000fc400078efcff */
[----:B------:R-:W-:Y:S01]  /*0430*/  LOP3.LUT R3, R21, 0x60, RZ, 0xfc, !PT ;  /* 0x0000006015037812 */ /* 0x000fe200078efcff */
[----:B------:R-:W-:Y:S01]  /*0440*/  FMUL.FTZ R24, R5, R24 ;  /* 0x0000001805187220 */ /* 0x000fe20000410000 */
[----:B------:R-:W-:-:S05]  /*0450*/  LOP3.LUT R5, R30, 0x3e0, RZ, 0xc0, !PT ;  /* 0x000003e01e057812 */ /* 0x000fca00078ec0ff */
[----:B---3--:R-:W-:Y:S01]  /*0460*/  IMAD.IADD R4, R5, 0x1, R28 ;  /* 0x0000000105047824 */ /* 0x008fe200078e021c */
[----:B------:R-:W-:-:S04]  /*0470*/  LOP3.LUT R5, R21, 0x40, RZ, 0xfc, !PT ;  /* 0x0000004015057812 */ /* 0x000fc800078efcff */
[----:B--2---:R-:W-:-:S07]  /*0480*/  LEA R4, R4, UR4, 0x4 ;  /* 0x0000000404047c11 */ /* 0x004fce000f8e20ff */
.L_x_1558:
[----:B------:R-:W-:Y:S01]  /*0490*/  BAR.SYNC.DEFER_BLOCKING 0x0 ;  /* 0x0000000000007b1d */ /* 0x000fe20000010000 */
[----:B------:R-:W-:Y:S02]  /*04a0*/  IADD3 R2, PT, PT, -R29, RZ, RZ ;  /* 0x000000ff1d027210 */ /* 0x000fe40007ffe1ff */
[C---:B------:R-:W-:Y:S02]  /*04b0*/  IADD3 R10, P0, PT, R21.reuse, R29, RZ ;  /* 0x0000001d150a7210 */ /* 0x040fe40007f1e0ff */
[----:B-1----:R-:W-:Y:S02]  /*04c0*/  VIADDMNMX.U32 R2, R2, R25, 0x1000, PT ;  /* 0x0000100002027446 */ /* 0x002fe40003800019 */
[----:B------:R-:W-:Y:S01]  /*04d0*/  SHF.L.U32 R8, R10, 0x2, RZ ;  /* 0x000000020a087819 */ /* 0x000fe200000006ff */
[----:B------:R-:W-:Y:S01]  /*04e0*/  IMAD.X R11, RZ, RZ, RZ, P0 ;  /* 0x000000ffff0b7224 */ /* 0x000fe200000e06ff */
[-C--:B------:R-:W-:Y:S02]  /*04f0*/  ISETP.GE.U32.AND P3, PT, R21, R2.reuse, PT ;  /* 0x000000021500720c */ /* 0x080fe40003f66070 */
[----:B------:R-:W-:-:S02]  /*0500*/  ISETP.GE.U32.AND P2, PT, R7, R2, PT ;  /* 0x000000020700720c */ /* 0x000fc40003f46070 */
[-C--:B------:R-:W-:Y:S02]  /*0510*/  ISETP.GE.U32.AND P1, PT, R5, R2.reuse, PT ;  /* 0x000000020500720c */ /* 0x080fe40003f26070 */
[----:B------:R-:W-:Y:S02]  /*0520*/  ISETP.GE.U32.AND P0, PT, R3, R2, PT ;  /* 0x000000020300720c */ /* 0x000fe40003f06070 */
[----:B------:R-:W-:Y:S02]  /*0530*/  SHF.L.U64.HI R10, R10, 0x2, R11 ;  /* 0x000000020a0a7819 */ /* 0x000fe4000001020b */
[----:B------:R-:W-:-:S04]  /*0540*/  IADD3 R12, P4, PT, R8, UR10, RZ ;  /* 0x0000000a080c7c10 */ /* 0x000fc8000ff9e0ff */
[----:B------:R-:W-:-:S05]  /*0550*/  IADD3.X R13, PT, PT, R10, UR11, RZ, P4, !PT ;  /* 0x0000000b0a0d7c10 */ /* 0x000fca000a7fe4ff */
[----:B--2---:R-:W2:Y:S04]  /*0560*/  @!P3 LDG.E R31, desc[UR8][R12.64] ;  /* 0x000000080c1fb981 */ /* 0x004ea8000c1e1900 */
[----:B------:R-:W3:Y:S04]  /*0570*/  @!P2 LDG.E R33, desc[UR8][R12.64+0x80] ;  /* 0x000080080c21a981 */ /* 0x000ee8000c1e1900 */
[----:B------:R-:W4:Y:S04]  /*0580*/  @!P1 LDG.E R35, desc[UR8][R12.64+0x100] ;  /* 0x000100080c239981 */ /* 0x000f28000c1e1900 */
[----:B------:R-:W5:Y:S01]  /*0590*/  @!P0 LDG.E R37, desc[UR8][R12.64+0x180] ;  /* 0x000180080c258981 */ /* 0x000f62000c1e1900 */
[----:B------:R-:W-:Y:S01]  /*05a0*/  IMAD.IADD R0, R23, 0x1, R28 ;  /* 0x0000000117007824 */ /* 0x000fe200078e021c */
[----:B------:R-:W-:-:S04]  /*05b0*/  IADD3 R48, P4, PT, R8, UR12, RZ ;  /* 0x0000000c08307c10 */ /* 0x000fc8000ff9e0ff */
[----:B------:R-:W-:Y:S02]  /*05c0*/  LEA R0, R0, UR4, 0x2 ;  /* 0x0000000400007c11 */ /* 0x000fe4000f8e10ff */
[----:B------:R-:W-:-:S03]  /*05d0*/  IADD3.X R49, PT, PT, R10, UR13, RZ, P4, !PT ;  /* 0x0000000d0a317c10 */ /* 0x000fc6000a7fe4ff */
        /* <DEDUP_REMOVED lines=15> */
[----:B----4-:R2:W-:Y:S04]  /*06d0*/  STS [R0+0x100], R34 ;  /* 0x0001002200007388 */ /* 0x0105e80000000800 */
[----:B-----5:R3:W-:Y:S01]  /*06e0*/  STS [R0+0x180], R32 ;  /* 0x0001802000007388 */ /* 0x0207e20000000800 */
[----:B------:R-:W-:-:S03]  /*06f0*/  NOP ;  /* 0x0000000000007918 */ /* 0x000fc60000000000 */
[----:B------:R3:W4:Y:S01]  /*0700*/  LDS.128 R12, [R4] ;  /* 0x00000000040c7984 */ /* 0x0007220000000c00 */
[----:B------:R-:W-:Y:S06]  /*0710*/  BAR.SYNC.DEFER_BLOCKING 0x0 ;  /* 0x0000000000007b1d */ /* 0x000fec0000010000 */
[----:B------:R-:W5:Y:S04]  /*0720*/  @!P3 LDG.E R40, desc[UR8][R46.64] ;  /* 0x000000082e28b981 */ /* 0x000f68000c1e1900 */
[----:B------:R-:W2:Y:S04]  /*0730*/  @!P2 LDG.E R42, desc[UR8][R46.64+0x80] ;  /* 0x000080082e2aa981 */ /* 0x000ea8000c1e1900 */
[----:B------:R-:W3:Y:S04]  /*0740*/  @!P1 LDG.E R44, desc[UR8][R46.64+0x100] ;  /* 0x000100082e2c9981 */ /* 0x000ee8000c1e1900 */
[----:B------:R-:W4:Y:S01]  /*0750*/  @!P0 LDG.E R9, desc[UR8][R46.64+0x180] ;  /* 0x000180082e098981 */ /* 0x000f22000c1e1900 */
[----:B0-----:R-:W-:-:S04]  /*0760*/  IADD3 R50, P4, PT, R8, UR16, RZ ;  /* 0x0000001008327c10 */ /* 0x001fc8000ff9e0ff */
[----:B------:R-:W-:Y:S01]  /*0770*/  IADD3.X R51, PT, PT, R10, UR17, RZ, P4, !PT ;  /* 0x000000110a337c10 */ /* 0x000fe2000a7fe4ff */
[----:B-----5:R0:W-:Y:S04]  /*0780*/  STS [R0], R40 ;  /* 0x0000002800007388 */ /* 0x0201e80000000800 */
[----:B--2---:R0:W-:Y:S04]  /*0790*/  STS [R0+0x80], R42 ;  /* 0x0000802a00007388 */ /* 0x0041e80000000800 */
[----:B---3--:R0:W-:Y:S04]  /*07a0*/  STS [R0+0x100], R44 ;  /* 0x0001002c00007388 */ /* 0x0081e80000000800 */
[----:B----4-:R0:W-:Y:S01]  /*07b0*/  STS [R0+0x180], R9 ;  /* 0x0001800900007388 */ /* 0x0101e20000000800 */
[----:B------:R-:W-:-:S03]  /*07c0*/  NOP ;  /* 0x0000000000007918 */ /* 0x000fc60000000000 */
[----:B------:R0:W2:Y:S01]  /*07d0*/  LDS.128 R8, [R4] ;  /* 0x0000000004087984 */ /* 0x0000a20000000c00 */
[----:B------:R-:W-:Y:S06]  /*07e0*/  BAR.SYNC.DEFER_BLOCKING 0x0 ;  /* 0x0000000000007b1d */ /* 0x000fec0000010000 */
[----:B------:R-:W3:Y:S04]  /*07f0*/  @!P3 LDG.E R39, desc[UR8][R50.64] ;  /* 0x000000083227b981 */ /* 0x000ee8000c1e1900 */
[----:B------:R-:W4:Y:S04]  /*0800*/  @!P2 LDG.E R41, desc[UR8][R50.64+0x80] ;  /* 0x000080083229a981 */ /* 0x000f28000c1e1900 */
[----:B------:R-:W5:Y:S04]  /*0810*/  @!P1 LDG.E R43, desc[UR8][R50.64+0x100] ;  /* 0x00010008322b9981 */ /* 0x000f68000c1e1900 */
[----:B------:R-:W2:Y:S01]  /*0820*/  @!P0 LDG.E R45, desc[UR8][R50.64+0x180] ;  /* 0x00018008322d8981 */ /* 0x000ea2000c1e1900 */
[----:B-1----:R-:W-:Y:S01]  /*0830*/  FMUL.FTZ R31, R16, UR18 ;  /* 0x00000012101f7c20 */ /* 0x002fe20008410000 */
[----:B------:R-:W-:Y:S01]  /*0840*/  FMUL.FTZ R33, R17, UR18 ;  /* 0x0000001211217c20 */ /* 0x000fe20008410000 */
[----:B------:R-:W-:Y:S01]  /*0850*/  FMUL.FTZ R35, R18, UR18 ;  /* 0x0000001212237c20 */ /* 0x000fe20008410000 */
[----:B------:R-:W-:Y:S01]  /*0860*/  FMUL.FTZ R37, R19, UR18 ;  /* 0x0000001213257c20 */ /* 0x000fe20008410000 */
[----:B------:R-:W-:Y:S01]  /*0870*/  UPRMT UR4, UR7, 0x8880, URZ ;  /* 0x0000888007047896 */ /* 0x000fe200080000ff */
[----:B------:R-:W-:Y:S01]  /*0880*/  FSETP.NEU.FTZ.AND P6, PT, R31, RZ, PT ;  /* 0x000000ff1f00720b */ /* 0x000fe20003fdd000 */
[----:B------:R-:W-:Y:S01]  /*0890*/  BSSY.RECONVERGENT B0, `(.L_x_1550) ;  /* 0x000001d000007945 */ /* 0x000fe20003800200 */
[----:B------:R-:W-:-:S02]  /*08a0*/  FSETP.NEU.FTZ.AND P4, PT, R33, RZ, PT ;  /* 0x000000ff2100720b */ /* 0x000fc40003f9d000 */
[----:B------:R-:W-:Y:S02]  /*08b0*/  LEA R29, R26, R29, 0xc ;  /* 0x0000001d1a1d7211 */ /* 0x000fe400078e60ff */
[----:B------:R-:W-:Y:S02]  /*08c0*/  ISETP.NE.AND P5, PT, RZ, UR4, PT ;  /* 0x00000004ff007c0c */ /* 0x000fe4000bfa5270 */
[----:B------:R-:W-:Y:S02]  /*08d0*/  P2R R34, PR, RZ, 0x10 ;  /* 0x00000010ff227803 */ /* 0x000fe40000000000 */
[----:B------:R-:W-:Y:S02]  /*08e0*/  ISETP.GE.U32.AND P0, PT, R29, UR6, PT ;  /* 0x000000061d007c0c */ /* 0x000fe4000bf06070 */
[----:B------:R-:W-:Y:S02]  /*08f0*/  ISETP.NE.AND P1, PT, RZ, UR4, PT ;  /* 0x00000004ff007c0c */ /* 0x000fe4000bf25270 */
[----:B------:R-:W-:-:S02]  /*0900*/  ISETP.NE.AND P2, PT, RZ, UR4, PT ;  /* 0x00000004ff007c0c */ /* 0x000fc4000bf45270 */
[----:B------:R-:W-:Y:S02]  /*0910*/  ISETP.NE.AND P3, PT, RZ, UR4, PT ;  /* 0x00000004ff007c0c */ /* 0x000fe4000bf65270 */
[----:B------:R-:W-:Y:S01]  /*0920*/  FSETP.NEU.FTZ.AND P4, PT, R35, RZ, PT ;  /* 0x000000ff2300720b */ /* 0x000fe20003f9d000 */
[----:B---3--:R0:W-:Y:S04]  /*0930*/  STS [R0], R39 ;  /* 0x0000002700007388 */ /* 0x0081e80000000800 */
[----:B----4-:R0:W-:Y:S04]  /*0940*/  STS [R0+0x80], R41 ;  /* 0x0000802900007388 */ /* 0x0101e80000000800 */
[----:B-----5:R0:W-:Y:S04]  /*0950*/  STS [R0+0x100], R43 ;  /* 0x0001002b00007388 */ /* 0x0201e80000000800 */
[----:B--2---:R0:W-:Y:S01]  /*0960*/  STS [R0+0x180], R45 ;  /* 0x0001802d00007388 */ /* 0x0041e20000000800 */
[----:B------:R-:W-:-:S03]  /*0970*/  NOP ;  /* 0x0000000000007918 */ /* 0x000fc60000000000 */
[----:B------:R0:W1:Y:S01]  /*0980*/  LDS.128 R16, [R4] ;  /* 0x0000000004107984 */ /* 0x0000620000000c00 */
[----:B------:R-:W-:Y:S05]  /*0990*/  @!P6 BRA P5, `(.L_x_1551) ;  /* 0x000000000030e947 */ /* 0x000fea0002800000 */
[----:B0-----:R-:W-:Y:S01]  /*09a0*/  FMUL.FTZ R39, R31, R31 ;  /* 0x0000001f1f277220 */ /* 0x001fe20000410000 */
[----:B------:R-:W-:-:S03]  /*09b0*/  FSETP.LT.FTZ.AND P5, PT, RZ, UR21, PT ;  /* 0x00000015ff007c0b */ /* 0x000fc6000bfb1000 */
        /* <DEDUP_REMOVED lines=8> */
[----:B-1----:R-:W-:-:S04]  /*0a40*/  FFMA.FTZ R16, R24, R39, R16 ;  /* 0x0000002718107223 */ /* 0x002fc80000010010 */
[----:B------:R-:W-:-:S07]  /*0a50*/  @P5 FMUL.FTZ R16, R22, R16 ;  /* 0x0000001016105220 */ /* 0x000fce0000410000 */
.L_x_1551:
[----:B------:R-:W-:Y:S05]  /*0a60*/  BSYNC.RECONVERGENT B0 ;  /* 0x0000000000007941 */ /* 0x000fea0003800200 */
.L_x_1550:
[----:B------:R-:W-:Y:S01]  /*0a70*/  ISETP.NE.AND P6, PT, R34, RZ, PT ;  /* 0x000000ff2200720c */ /* 0x000fe20003fc5270 */
[----:B------:R-:W-:Y:S01]  /*0a80*/  BSSY.RECONVERGENT B0, `(.L_x_1552) ;  /* 0x000000f000007945 */ /* 0x000fe20003800200 */
[----:B------:R-:W-:-:S11]  /*0a90*/  FSETP.NEU.FTZ.AND P5, PT, R37, RZ, PT ;  /* 0x000000ff2500720b */ /* 0x000fd60003fbd000 */
[----:B------:R-:W-:Y:S05]  /*0aa0*/  @!P6 BRA P1, `(.L_x_1553) ;  /* 0x000000000030e947 */ /* 0x000fea0000800000 */
[----:B0-----:R-:W-:Y:S01]  /*0ab0*/  FMUL.FTZ R39, R33, R33 ;  /* 0x0000002121277220 */ /* 0x001fe20000410000 */
[----:B------:R-:W-:-:S03]  /*0ac0*/  FSETP.LT.FTZ.AND P1, PT, RZ, UR21, PT ;  /* 0x00000015ff007c0b */ /* 0x000fc6000bf31000 */
        /* <DEDUP_REMOVED lines=8> */
[----:B-1----:R-:W-:-:S04]  /*0b50*/  FFMA.FTZ R17, R24, R32, R17 ;  /* 0x0000002018117223 */ /* 0x002fc80000010011 */
[----:B------:R-:W-:-:S07]  /*0b60*/  @P1 FMUL.FTZ R17, R22, R17 ;  /* 0x0000001116111220 */ /* 0x000fce0000410000 */
.L_x_1553:
[----:B------:R-:W-:Y:S05]  /*0b70*/  BSYNC.RECONVERGENT B0 ;  /* 0x0000000000007941 */ /* 0x000fea0003800200 */
.L_x_1552:
[----:B------:R-:W-:Y:S04]  /*0b80*/  BSSY.RECONVERGENT B0, `(.L_x_1554) ;  /* 0x000000e000007945 */ /* 0x000fe80003800200 */
        /* <DEDUP_REMOVED lines=13> */
.L_x_1555:
[----:B------:R-:W-:Y:S05]  /*0c60*/  BSYNC.RECONVERGENT B0 ;  /* 0x0000000000007941 */ /* 0x000fea0003800200 */
.L_x_1554:
[----:B------:R-:W-:Y:S04]  /*0c70*/  BSSY.RECONVERGENT B0, `(.L_x_1556) ;  /* 0x000000e000007945 */ /* 0x000fe80003800200 */
        /* <DEDUP_REMOVED lines=13> */
.L_x_1557:
[----:B------:R-:W-:Y:S05]  /*0d50*/  BSYNC.RECONVERGENT B0 ;  /* 0x0000000000007941 */ /* 0x000fea0003800200 */
.L_x_1556:
[----:B------:R-:W2:Y:S08]  /*0d60*/  S2UR UR5, SR_CgaCtaId ;  /* 0x00000000000579c3 */ /* 0x000eb00000008800 */
[----:B------:R-:W-:Y:S01]  /*0d70*/  BAR.SYNC.DEFER_BLOCKING 0x0 ;  /* 0x0000000000007b1d */ /* 0x000fe20000010000 */
[----:B------:R-:W-:-:S05]  /*0d80*/  ISETP.NE.AND P1, PT, R30, RZ, PT ;  /* 0x000000ff1e00720c */ /* 0x000fca0003f25270 */
[----:B------:R-:W-:Y:S02]  /*0d90*/  UMOV UR4, 0x400 ;  /* 0x0000040000047882 */ /* 0x000fe40000000000 */
[----:B--2---:R-:W-:Y:S01]  /*0da0*/  ULEA UR4, UR5, UR4, 0x18 ;  /* 0x0000000405047291 */ /* 0x004fe2000f8ec0ff */
[----:B-1----:R-:W-:Y:S01]  /*0db0*/  STS.128 [R4], R16 ;  /* 0x0000001004007388 */ /* 0x002fe20000000c00 */
[----:B------:R-:W-:-:S03]  /*0dc0*/  NOP ;  /* 0x0000000000007918 */ /* 0x000fc60000000000 */
[----:B0-----:R-:W-:Y:S04]  /*0dd0*/  LDS R39, [R0] ;  /* 0x0000000000277984 */ /* 0x001fe80000000800 */
        /* <DEDUP_REMOVED lines=52> */
.L_x_1559:
        /* <DEDUP_REMOVED lines=14> */
.L_x_2051:


//--------------------- .text._Z33kPreconditionOptimizer32bit2StateI13__nv_bfloat16Li6ELi4096ELi8EEvPT_S2_PfS3_S3_ffffiffi --------------------------
	.section	.text._Z33kPreconditionOptimizer32bit2StateI13__nv_bfloat16Li6ELi4096ELi8EEvPT_S2_PfS3_S3_ffffiffi,"ax",@progbits
	.align	128
        .global         _Z33kPreconditionOptimizer32bit2StateI13__nv_bfloat16Li6ELi4096ELi8EEvPT_S2_PfS3_S3_ffffiffi
        .type           _Z33kPreconditionOptimizer32bit2StateI13__nv_bfloat16Li6ELi4096ELi8EEvPT_S2_PfS3_S3_ffffiffi,@function
        .size           _Z33kPreconditionOptimizer32bit2StateI13__nv_bfloat16Li6ELi4096ELi8EEvPT_S2_PfS3_S3_ffffiffi,(.L_x_2052 - _Z33kPreconditionOptimizer32bit2StateI13__nv_bfloat16Li6ELi4096ELi8EEvPT_S2_PfS3_S3_ffffiffi)
        .other          _Z33kPreconditionOptimizer32bit2StateI13__nv_bfloat16Li6ELi4096ELi8EEvPT_S2_PfS3_S3_ffffiffi,@"STO_CUDA_ENTRY STV_DEFAULT"
_Z33kPreconditionOptimizer32bit2StateI13__nv_bfloat16Li6ELi4096ELi8EEvPT_S2_PfS3_S3_ffffiffi:
.text._Z33kPreconditionOptimizer32bit2StateI13__nv_bfloat16Li6ELi4096ELi8EEvPT_S2_PfS3_S3_ffffiffi:
        /* <DEDUP_REMOVED lines=14> */
[----:B------:R-:W0:Y:S01]  /*00e0*/  S2R R0, SR_TID.X ;  /* 0x0000000000007919 */ /* 0x000e220000002100 */
[----:B------:R-:W1:Y:S01]  /*00f0*/  S2UR UR5, SR_CgaCtaId ;  /* 0x00000000000579c3 */ /* 0x000e620000008800 */
[----:B------:R-:W-:Y:S01]  /*0100*/  UMOV UR4, 0x400 ;  /* 0x0000040000047882 */ /* 0x000fe20000000000 */
[----:B------:R-:W2:Y:S01]  /*0110*/  LDCU.64 UR8, c[0x0][0x358] ;  /* 0x00006b00ff0877ac */ /* 0x000ea20008000a00 */
[----:B------:R-:W3:Y:S05]  /*0120*/  LDCU.64 UR10, c[0x0][0x380] ;  /* 0x00007000ff0a77ac */ /* 0x000eea0008000a00 */
[----:B------:R-:W4:Y:S01]  /*0130*/  LDC R20, c[0x0][0x370] ;  /* 0x0000dc00ff147b82 */ /* 0x000f220000000800 */
[----:B------:R-:W0:Y:S01]  /*0140*/  LDCU.64 UR12, c[0x0][0x390] ;  /* 0x00007200ff0c77ac */ /* 0x000e220008000a00 */
[----:B------:R-:W0:Y:S06]  /*0150*/  LDCU.64 UR14, c[0x0][0x398] ;  /* 0x00007300ff0e77ac */ /* 0x000e2c0008000a00 */
[----:B------:R-:W2:Y:S01]  /*0160*/  LDC R21, c[0x0][0x3c4] ;  /* 0x0000f100ff157b82 */ /* 0x000ea20000000800 */
[----:B-1----:R-:W-:-:S06]  /*0170*/  ULEA UR4, UR5, UR4, 0x18 ;  /* 0x0000000405047291 */ /* 0x002fcc000f8ec0ff */
[----:B------:R-:W-:Y:S01]  /*0180*/  IMAD.U32 R22, RZ, RZ, UR4 ;  /* 0x00000004ff167e24 */ /* 0x000fe2000f8e00ff */
[----:B0-----:R-:W-:Y:S01]  /*0190*/  SHF.R.U32.HI R2, RZ, 0x3, R0 ;  /* 0x00000003ff027819 */ /* 0x001fe20000011600 */
[C---:B------:R-:W-:Y:S01]  /*01a0*/  IMAD.SHL.U32 R23, R0.reuse, 0x8, RZ ;  /* 0x0000000800177824 */ /* 0x040fe200078e00ff */
[----:B------:R-:W-:Y:S02]  /*01b0*/  LOP3.LUT R25, R0, 0x3e0, RZ, 0xc0, !PT ;  /* 0x000003e000197812 */ /* 0x000fe400078ec0ff */
[----:B------:R-:W-:Y:S02]  /*01c0*/  LOP3.LUT R3, R2, 0x7c, RZ, 0xc0, !PT ;  /* 0x0000007c02037812 */ /* 0x000fe400078ec0ff */
[----:B------:R-:W-:-:S03]  /*01d0*/  LOP3.LUT R23, R23, 0x1f00, RZ, 0xc0, !PT ;  /* 0x00001f0017177812 */ /* 0x000fc600078ec0ff */
[----:B------:R-:W-:Y:S01]  /*01e0*/  IMAD.IADD R26, R3, 0x1, R22 ;  /* 0x00000001031a7824 */ /* 0x000fe200078e0216 */
[----:B------:R-:W-:-:S04]  /*01f0*/  LOP3.LUT R24, R23, 0x1f, R0, 0xf8, !PT ;  /* 0x0000001f17187812 */ /* 0x000fc800078ef800 */
[C---:B------:R-:W-:Y:S02]  /*0200*/  LOP3.LUT R27, R24.reuse, 0x20, RZ, 0xfc, !PT ;  /* 0x00000020181b7812 */ /* 0x040fe400078efcff */
[C---:B------:R-:W-:Y:S02]  /*0210*/  LOP3.LUT R28, R24.reuse, 0x40, RZ, 0xfc, !PT ;  /* 0x00000040181c7812 */ /* 0x040fe400078efcff */
[C---:B------:R-:W-:Y:S02]  /*0220*/  LOP3.LUT R29, R24.reuse, 0x60, RZ, 0xfc, !PT ;  /* 0x00000060181d7812 */ /* 0x040fe400078efcff */
[C---:B------:R-:W-:Y:S02]  /*0230*/  LOP3.LUT R30, R24.reuse, 0x80, RZ, 0xfc, !PT ;  /* 0x00000080181e7812 */ /* 0x040fe400078efcff */
[C---:B------:R-:W-:Y:S02]  /*0240*/  LOP3.LUT R31, R24.reuse, 0xa0, RZ, 0xfc, !PT ;  /* 0x000000a0181f7812 */ /* 0x040fe400078efcff */
[----:B------:R-:W-:-:S02]  /*0250*/  LOP3.LUT R32, R24, 0xc0, RZ, 0xfc, !PT ;  /* 0x000000c018207812 */ /* 0x000fc400078efcff */
[----:B---34-:R-:W-:-:S07]  /*0260*/  LOP3.LUT R33, R24, 0xe0, RZ, 0xfc, !PT ;  /* 0x000000e018217812 */ /* 0x018fce00078efcff */
.L_x_1562:
[----:B------:R-:W-:Y:S01]  /*0270*/  BAR.SYNC.DEFER_BLOCKING 0x0 ;  /* 0x0000000000007b1d */ /* 0x000fe20000010000 */
[----:B-1----:R-:W-:Y:S01]  /*0280*/  IADD3 R2, P0, PT, R24, R35, RZ ;  /* 0x0000002318027210 */ /* 0x002fe20007f1e0ff */
[----:B0-----:R-:W-:Y:S01]  /*0290*/  IMAD.MOV R6, RZ, RZ, -R35 ;  /* 0x000000ffff067224 */ /* 0x001fe200078e0a23 */
[----:B------:R-:W-:Y:S02]  /*02a0*/  PRMT R37, RZ, 0x7610, R37 ;  /* 0x00007610ff257816 */ /* 0x000fe40000000025 */
[----:B------:R-:W-:Y:S01]  /*02b0*/  PRMT R39, RZ, 0x7610, R39 ;  /* 0x00007610ff277816 */ /* 0x000fe20000000027 */
[----:B------:R-:W-:Y:S01]  /*02c0*/  IMAD.X R3, RZ, RZ, RZ, P0 ;  /* 0x000000ffff037224 */ /* 0x000fe200000e06ff */
[----:B------:R-:W-:Y:S02]  /*02d0*/  LEA R10, P0, R2, UR10, 0x1 ;  /* 0x0000000a020a7c11 */ /* 0x000fe4000f8008ff */
[----:B--2---:R-:W-:Y:S02]  /*02e0*/  VIADDMNMX.U32 R6, R6, R21, 0x1000, PT ;  /* 0x0000100006067446 */ /* 0x004fe40003800015 */
[----:B------:R-:W-:-:S02]  /*02f0*/  LEA.HI.X R11, R2, UR11, R3, 0x1, P0 ;  /* 0x0000000b020b7c11 */ /* 0x000fc400080f0c03 */
[-C--:B------:R-:W-:Y:S02]  /*0300*/  ISETP.GE.U32.AND P6, PT, R24, R6.reuse, PT ;  /* 0x000000061800720c */ /* 0x080fe40003fc6070 */
[C---:B------:R-:W-:Y:S01]  /*0310*/  SHF.L.U64.HI R3, R2.reuse, 0x2, R3 ;  /* 0x0000000202037819 */ /* 0x040fe20000010203 */
[----:B------:R-:W-:Y:S01]  /*0320*/  IMAD.SHL.U32 R2, R2, 0x4, RZ ;  /* 0x0000000402027824 */ /* 0x000fe200078e00ff */
[-C--:B------:R-:W-:Y:S02]  /*0330*/  ISETP.GE.U32.AND P0, PT, R27, R6.reuse, PT ;  /* 0x000000061b00720c */ /* 0x080fe40003f06070 */
[----:B------:R-:W-:Y:S02]  /*0340*/  ISETP.GE.U32.AND P1, PT, R28, R6, PT ;  /* 0x000000061c00720c */ /* 0x000fe40003f26070 */
[C---:B------:R-:W-:Y:S02]  /*0350*/  IADD3 R4, P4, PT, R2.reuse, UR12, RZ ;  /* 0x0000000c02047c10 */ /* 0x040fe4000ff9e0ff */
[----:B------:R-:W-:-:S02]  /*0360*/  IADD3 R2, P5, PT, R2, UR14, RZ ;  /* 0x0000000e02027c10 */ /* 0x000fc4000ffbe0ff */
[-C--:B------:R-:W-:Y:S01]  /*0370*/  ISETP.GE.U32.AND P2, PT, R29, R6.reuse, PT ;  /* 0x000000061d00720c */ /* 0x080fe20003f46070 */
[----:B------:R-:W2:Y:S01]  /*0380*/  @!P6 LDG.E.U16 R37, desc[UR8][R10.64] ;  /* 0x000000080a25e981 */ /* 0x000ea2000c1e1500 */
[-C--:B------:R-:W-:Y:S02]  /*0390*/  ISETP.GE.U32.AND P3, PT, R30, R6.reuse, PT ;  /* 0x000000061e00720c */ /* 0x080fe40003f66070 */
[----:B------:R-:W-:Y:S01]  /*03a0*/  IADD3.X R5, PT, PT, R3, UR13, RZ, P4, !PT ;  /* 0x0000000d03057c10 */ /* 0x000fe2000a7fe4ff */
[----:B------:R-:W3:Y:S01]  /*03b0*/  @!P0 LDG.E.U16 R39, desc[UR8][R10.64+0x40] ;  /* 0x000040080a278981 */ /* 0x000ee2000c1e1500 */
[-C--:B------:R-:W-:Y:S02]  /*03c0*/  ISETP.GE.U32.AND P4, PT, R31, R6.reuse, PT ;  /* 0x000000061f00720c */ /* 0x080fe40003f86070 */
[----:B------:R-:W-:Y:S02]  /*03d0*/  IADD3.X R3, PT, PT, R3, UR15, RZ, P5, !PT ;  /* 0x0000000f03037c10 */ /* 0x000fe4000affe4ff */
[----:B------:R-:W-:-:S02]  /*03e0*/  ISETP.GE.U32.AND P5, PT, R32, R6, PT ;  /* 0x000000062000720c */ /* 0x000fc40003fa6070 */
[----:B------:R-:W-:Y:S02]  /*03f0*/  ISETP.GE.U32.AND P6, PT, R33, R6, PT ;  /* 0x000000062100720c */ /* 0x000fe40003fc6070 */
[----:B------:R-:W-:Y:S02]  /*0400*/  PRMT R34, RZ, 0x7610, R34 ;  /* 0x00007610ff227816 */ /* 0x000fe40000000022 */
[----:B------:R-:W-:Y:S02]  /*0410*/  PRMT R47, RZ, 0x7610, R47 ;  /* 0x00007610ff2f7816 */ /* 0x000fe4000000002f */
[----:B------:R-:W-:Y:S02]  /*0420*/  PRMT R49, RZ, 0x7610, R49 ;  /* 0x00007610ff317816 */ /* 0x000fe40000000031 */
[----:B------:R-:W-:Y:S01]  /*0430*/  PRMT R51, RZ, 0x7610, R51 ;  /* 0x00007610ff337816 */ /* 0x000fe20000000033 */
[----:B------:R-:W4:Y:S01]  /*0440*/  @!P1 LDG.E.U16 R34, desc[UR8][R10.64+0x80] ;  /* 0x000080080a229981 */ /* 0x000f22000c1e1500 */
[----:B------:R-:W-:-:S02]  /*0450*/  PRMT R53, RZ, 0x7610, R53 ;  /* 0x00007610ff357816 */ /* 0x000fc40000000035 */
[----:B------:R-:W-:Y:S01]  /*0460*/  PRMT R36, RZ, 0x7610, R36 ;  /* 0x00007610ff247816 */ /* 0x000fe20000000024 */
[----:B------:R-:W5:Y:S04]  /*0470*/  @!P2 LDG.E.U16 R47, desc[UR8][R10.64+0xc0] ;  /* 0x0000c0080a2fa981 */ /* 0x000f68000c1e1500 */
[----:B------:R-:W5:Y:S04]  /*0480*/  @!P3 LDG.E.U16 R49, desc[UR8][R10.64+0x100] ;  /* 0x000100080a31b981 */ /* 0x000f68000c1e1500 */
[----:B------:R-:W5:Y:S04]  /*0490*/  @!P4 LDG.E.U16 R51, desc[UR8][R10.64+0x140] ;  /* 0x000140080a33c981 */ /* 0x000f68000c1e1500 */
[----:B------:R-:W5:Y:S04]  /*04a0*/  @!P5 LDG.E.U16 R53, desc[UR8][R10.64+0x180] ;  /* 0x000180080a35d981 */ /* 0x000f68000c1e1500 */
[----:B------:R0:W5:Y:S01]  /*04b0*/  @!P6 LDG.E.U16 R36, desc[UR8][R10.64+0x1c0] ;  /* 0x0001c0080a24e981 */ /* 0x000162000c1e1500 */
[----:B------:R-:W1:Y:S02]  /*04c0*/  S2R R8, SR_LANEID ;  /* 0x0000000000087919 */ /* 0x000e640000000000 */
[----:B-1----:R-:W-:-:S05]  /*04d0*/  IADD3 R15, PT, PT, R23, R8, RZ ;  /* 0x00000008170f7210 */ /* 0x002fca0007ffe0ff */
[C---:B------:R-:W-:Y:S02]  /*04e0*/  VIADD R12, R15.reuse, 0x20 ;  /* 0x000000200f0c7836 */ /* 0x040fe40000000000 */
[C---:B------:R-:W-:Y:S02]  /*04f0*/  VIADD R14, R15.reuse, 0x40 ;  /* 0x000000400f0e7836 */ /* 0x040fe40000000000 */
[C---:B------:R-:W-:Y:S01]  /*0500*/  VIADD R16, R15.reuse, 0x60 ;  /* 0x000000600f107836 */ /* 0x040fe20000000000 */
[CC--:B------:R-:W-:Y:S01]  /*0510*/  LEA.HI.SX32 R43, R15.reuse, R15.reuse, 0x1b ;  /* 0x0000000f0f2b7211 */ /* 0x0c0fe200078fdaff */
[C---:B------:R-:W-:Y:S01]  /*0520*/  VIADD R18, R15.reuse, 0x80 ;  /* 0x000000800f127836 */ /* 0x040fe20000000000 */
[-C--:B------:R-:W-:Y:S01]  /*0530*/  LEA.HI.SX32 R45, R12, R15.reuse, 0x1b ;  /* 0x0000000f0c2d7211 */ /* 0x080fe200078fdaff */
[C---:B------:R-:W-:Y:S01]  /*0540*/  VIADD R40, R15.reuse, 0xa0 ;  /* 0x000000a00f287836 */ /* 0x040fe20000000000 */
[C---:B------:R-:W-:Y:S01]  /*0550*/  IADD3 R42, PT, PT, R15.reuse, 0xc0, RZ ;  /* 0x000000c00f2a7810 */ /* 0x040fe20007ffe0ff */
[----:B------:R-:W-:Y:S01]  /*0560*/  VIADD R48, R15, 0xe0 ;  /* 0x000000e00f307836 */ /* 0x000fe20000000000 */
[----:B------:R-:W-:-:S02]  /*0570*/  LEA.HI.SX32 R19, R14, R15, 0x1b ;  /* 0x0000000f0e137211 */ /* 0x000fc400078fdaff */
[-C--:B------:R-:W-:Y:S01]  /*0580*/  LEA.HI.SX32 R7, R16, R15.reuse, 0x1b ;  /* 0x0000000f10077211 */ /* 0x080fe200078fdaff */
[--C-:B------:R-:W-:Y:S01]  /*0590*/  IMAD R46, R43, 0x2, R22.reuse ;  /* 0x000000022b2e7824 */ /* 0x100fe200078e0216 */
[-C--:B------:R-:W-:Y:S01]  /*05a0*/  LEA.HI.SX32 R9, R18, R15.reuse, 0x1b ;  /* 0x0000000f12097211 */ /* 0x080fe200078fdaff */
[--C-:B------:R-:W-:Y:S01]  /*05b0*/  IMAD R44, R45, 0x2, R22.reuse ;  /* 0x000000022d2c7824 */ /* 0x100fe200078e0216 */
[-C--:B0-----:R-:W-:Y:S01]  /*05c0*/  LEA.HI.SX32 R11, R40, R15.reuse, 0x1b ;  /* 0x0000000f280b7211 */ /* 0x081fe200078fdaff */
[--C-:B------:R-:W-:Y:S01]  /*05d0*/  IMAD R17, R19, 0x2, R22.reuse ;  /* 0x0000000213117824 */ /* 0x100fe200078e0216 */
[-C--:B------:R-:W-:Y:S01]  /*05e0*/  LEA.HI.SX32 R13, R42, R15.reuse, 0x1b ;  /* 0x0000000f2a0d7211 */ /* 0x080fe200078fdaff */
[--C-:B------:R-:W-:Y:S01]  /*05f0*/  IMAD R10, R7, 0x2, R22.reuse ;  /* 0x00000002070a7824 */ /* 0x100fe200078e0216 */
[----:B------:R-:W-:Y:S01]  /*0600*/  LEA.HI.SX32 R15, R48, R15, 0x1b ;  /* 0x0000000f300f7211 */ /* 0x000fe200078fdaff */
[--C-:B------:R-:W-:Y:S01]  /*0610*/  IMAD R14, R11, 0x2, R22.reuse ;  /* 0x000000020b0e7824 */ /* 0x100fe200078e0216 */
[----:B------:R-:W-:Y:S01]  /*0620*/  LEA R12, R9, R22, 0x1 ;  /* 0x00000016090c7211 */ /* 0x000fe200078e08ff */
[----:B------:R-:W-:-:S02]  /*0630*/  IMAD R16, R13, 0x2, R22 ;  /* 0x000000020d107824 */ /* 0x000fc400078e0216 */
[----:B------:R-:W-:Y:S01]  /*0640*/  IMAD R18, R15, 0x2, R22 ;  /* 0x000000020f127824 */ /* 0x000fe200078e0216 */
[----:B------:R-:W-:Y:S02]  /*0650*/  P2R R38, PR, RZ, 0x1 ;  /* 0x00000001ff267803 */ /* 0x000fe40000000000 */
[----:B------:R-:W-:Y:S02]  /*0660*/  ISETP.GE.U32.AND P0, PT, R24, R6, PT ;  /* 0x000000061800720c */ /* 0x000fe40003f06070 */
[----:B------:R-:W-:Y:S01]  /*0670*/  CS2R R40, SRZ ;  /* 0x0000000000287805 */ /* 0x000fe2000001ff00 */
[----:B------:R-:W-:Y:S01]  /*0680*/  IMAD.MOV.U32 R42, RZ, RZ, RZ ;  /* 0x000000ffff2a7224 */ /* 0x000fe200078e00ff */
[----:B--2---:R-:W-:Y:S04]  /*0690*/  STS.U16 [R46], R37 ;  /* 0x000000252e007388 */ /* 0x004fe80000000400 */
[----:B---3--:R-:W-:Y:S04]  /*06a0*/  STS.U16 [R44+0x40], R39 ;  /* 0x000040272c007388 */ /* 0x008fe80000000400 */
[----:B----4-:R0:W-:Y:S04]  /*06b0*/  STS.U16 [R17+0x80], R34 ;  /* 0x0000802211007388 */ /* 0x0101e80000000400 */
[----:B-----5:R-:W-:Y:S04]  /*06c0*/  STS.U16 [R10+0xc0], R47 ;  /* 0x0000c02f0a007388 */ /* 0x020fe80000000400 */
[----:B------:R-:W-:Y:S04]  /*06d0*/  STS.U16 [R12+0x100], R49 ;  /* 0x000100310c007388 */ /* 0x000fe80000000400 */
[----:B------:R-:W-:Y:S04]  /*06e0*/  STS.U16 [R14+0x140], R51 ;  /* 0x000140330e007388 */ /* 0x000fe80000000400 */
[----:B------:R-:W-:Y:S04]  /*06f0*/  STS.U16 [R16+0x180], R53 ;  /* 0x0001803510007388 */ /* 0x000fe80000000400 */
[----:B------:R1:W-:Y:S01]  /*0700*/  STS.U16 [R18+0x1c0], R36 ;  /* 0x0001c02412007388 */ /* 0x0003e20000000400 */
[----:B0-----:R-:W-:Y:S01]  /*0710*/  IMAD.MOV.U32 R34, RZ, RZ, RZ ;  /* 0x000000ffff227224 */ /* 0x001fe200078e00ff */
[----:B-1----:R-:W-:Y:S01]  /*0720*/  CS2R R36, SRZ ;  /* 0x0000000000247805 */ /* 0x002fe2000001ff00 */
[----:B------:R-:W-:Y:S01]  /*0730*/  NOP ;  /* 0x0000000000007918 */ /* 0x000fe20000000000 */
[----:B------:R-:W-:Y:S06]  /*0740*/  BAR.SYNC.DEFER_BLOCKING 0x0 ;  /* 0x0000000000007b1d */ /* 0x000fec0000010000 */
[----:B------:R-:W2:Y:S01]  /*0750*/  @!P0 LDG.E R34, desc[UR8][R4.64] ;  /* 0x0000000804228981 */ /* 0x000ea2000c1e1900 */
[----:B------:R-:W-:-:S02]  /*0760*/  ISETP.NE.AND P0, PT, R38, RZ, PT ;  /* 0x000000ff2600720c */ /* 0x000fc40003f05270 */
[----:B------:R-:W-:Y:S01]  /*0770*/  CS2R R38, SRZ ;  /* 0x0000000000267805 */ /* 0x000fe2000001ff00 */
[----:B------:R-:W3:Y:S04]  /*0780*/  @!P1 LDG.E R42, desc[UR8][R4.64+0x100] ;  /* 0x00010008042a9981 */ /* 0x000ee8000c1e1900 */
[----:B------:R-:W4:Y:S04]  /*0790*/  @!P2 LDG.E R41, desc[UR8][R4.64+0x180] ;  /* 0x000180080429a981 */ /* 0x000f28000c1e1900 */
[----:B------:R-:W5:Y:S04]  /*07a0*/  @!P3 LDG.E R37, desc[UR8][R4.64+0x200] ;  /* 0x000200080425b981 */ /* 0x000f68000c1e1900 */
[----:B------:R-:W3:Y:S04]  /*07b0*/  @!P0 LDG.E R40, desc[UR8][R4.64+0x80] ;  /* 0x0000800804288981 */ /* 0x000ee8000c1e1900 */
[----:B------:R-:W5:Y:S04]  /*07c0*/  @!P4 LDG.E R39, desc[UR8][R4.64+0x280] ;  /* 0x000280080427c981 */ /* 0x000f68000c1e1900 */
[----:B------:R-:W5:Y:S04]  /*07d0*/  @!P5 LDG.E R38, desc[UR8][R4.64+0x300] ;  /* 0x000300080426d981 */ /* 0x000f68000c1e1900 */
[----:B------:R0:W5:Y:S01]  /*07e0*/  @!P6 LDG.E R36, desc[UR8][R4.64+0x380] ;  /* 0x000380080424e981 */ /* 0x000162000c1e1900 */
[----:B------:R-:W-:-:S02]  /*07f0*/  IMAD R10, R7, 0x2, R10 ;  /* 0x00000002070a7824 */ /* 0x000fc400078e020a */
[----:B------:R-:W-:Y:S01]  /*0800*/  IMAD.IADD R7, R25, 0x1, R8 ;  /* 0x0000000119077824 */ /* 0x000fe200078e0208 */
[----:B------:R-:W-:Y:S01]  /*0810*/  LEA R43, R43, R46, 0x1 ;  /* 0x0000002e2b2b7211 */ /* 0x000fe200078e08ff */
[----:B------:R-:W-:Y:S02]  /*0820*/  IMAD R45, R45, 0x2, R44 ;  /* 0x000000022d2d7824 */ /* 0x000fe400078e022c */
[----:B------:R-:W-:Y:S02]  /*0830*/  IMAD.SHL.U32 R7, R7, 0x8, RZ ;  /* 0x0000000807077824 */ /* 0x000fe400078e00ff */
[----:B------:R-:W-:Y:S02]  /*0840*/  IMAD R17, R19, 0x2, R17 ;  /* 0x0000000213117824 */ /* 0x000fe400078e0211 */
[----:B------:R-:W-:Y:S01]  /*0850*/  IMAD R12, R9, 0x2, R12 ;  /* 0x00000002090c7824 */ /* 0x000fe200078e020c */
[----:B------:R-:W-:Y:S01]  /*0860*/  LEA.HI.SX32 R7, R7, R7, 0x1b ;  /* 0x0000000707077211 */ /* 0x000fe200078fdaff */
[----:B------:R-:W-:Y:S01]  /*0870*/  IMAD R14, R11, 0x2, R14 ;  /* 0x000000020b0e7824 */ /* 0x000fe200078e020e */
[----:B------:R-:W-:Y:S01]  /*0880*/  LEA R13, R13, R16, 0x1 ;  /* 0x000000100d0d7211 */ /* 0x000fe200078e08ff */
[----:B------:R-:W-:-:S02]  /*0890*/  IMAD R15, R15, 0x2, R18 ;  /* 0x000000020f0f7824 */ /* 0x000fc400078e0212 */
[----:B------:R-:W-:Y:S01]  /*08a0*/  IMAD R11, R7, 0x4, R22 ;  /* 0x00000004070b7824 */ /* 0x000fe200078e0216 */
[----:B------:R-:W-:Y:S02]  /*08b0*/  P2R R47, PR, RZ, 0x1 ;  /* 0x00000001ff2f7803 */ /* 0x000fe40000000000 */
[----:B------:R-:W-:Y:S02]  /*08c0*/  ISETP.GE.U32.AND P0, PT, R24, R6, PT ;  /* 0x000000061800720c */ /* 0x000fe40003f06070 */
[----:B0-----:R-:W-:Y:S01]  /*08d0*/  CS2R R4, SRZ ;  /* 0x0000000000047805 */ /* 0x001fe2000001ff00 */
[----:B------:R-:W-:Y:S02]  /*08e0*/  HFMA2 R18, -RZ, RZ, 0, 0 ;  /* 0x00000000ff127431 */ /* 0x000fe400000001ff */
[----:B------:R-:W-:Y:S01]  /*08f0*/  IMAD.MOV.U32 R9, RZ, RZ, RZ ;  /* 0x000000ffff097224 */ /* 0x000fe200078e00ff */
[----:B------:R-:W-:Y:S01]  /*0900*/  CS2R R6, SRZ ;  /* 0x0000000000067805 */ /* 0x000fe2000001ff00 */
[----:B------:R-:W-:Y:S01]  /*0910*/  IMAD.MOV.U32 R16, RZ, RZ, RZ ;  /* 0x000000ffff107224 */ /* 0x000fe200078e00ff */
[----:B--2---:R0:W-:Y:S04]  /*0920*/  STS [R43], R34 ;  /* 0x000000222b007388 */ /* 0x0041e80000000800 */
[----:B---3--:R-:W-:Y:S04]  /*0930*/  STS [R45+0x80], R40 ;  /* 0x000080282d007388 */ /* 0x008fe80000000800 */
[----:B------:R-:W-:Y:S04]  /*0940*/  STS [R17+0x100], R42 ;  /* 0x0001002a11007388 */ /* 0x000fe80000000800 */
[----:B----4-:R-:W-:Y:S04]  /*0950*/  STS [R10+0x180], R41 ;  /* 0x000180290a007388 */ /* 0x010fe80000000800 */
[----:B-----5:R-:W-:Y:S04]  /*0960*/  STS [R12+0x200], R37 ;  /* 0x000200250c007388 */ /* 0x020fe80000000800 */
[----:B------:R-:W-:Y:S04]  /*0970*/  STS [R14+0x280], R39 ;  /* 0x000280270e007388 */ /* 0x000fe80000000800 */
[----:B------:R-:W-:Y:S04]  /*0980*/  STS [R13+0x300], R38 ;  /* 0x000300260d007388 */ /* 0x000fe80000000800 */
[----:B------:R-:W-:Y:S01]  /*0990*/  STS [R15+0x380], R36 ;  /* 0x000380240f007388 */ /* 0x000fe20000000800 */
[----:B------:R-:W-:-:S03]  /*09a0*/  NOP ;  /* 0x0000000000007918 */ /* 0x000fc60000000000 */
[----:B------:R-:W-:Y:S04]  /*09b0*/  LDS R19, [R11] ;  /* 0x000000000b137984 */ /* 0x000fe80000000800 */
[----:B------:R-:W1:Y:S04]  /*09c0*/  LDS R40, [R11+0x4] ;  /* 0x000004000b287984 */ /* 0x000e680000000800 */
[----:B------:R-:W2:Y:S04]  /*09d0*/  LDS R41, [R11+0x8] ;  /* 0x000008000b297984 */ /* 0x000ea80000000800 */
[----:B------:R-:W3:Y:S04]  /*09e0*/  LDS R37, [R11+0xc] ;  /* 0x00000c000b257984 */ /* 0x000ee80000000800 */
[----:B------:R-:W4:Y:S04]  /*09f0*/  LDS R39, [R11+0x10] ;  /* 0x000010000b277984 */ /* 0x000f280000000800 */
[----:B------:R-:W5:Y:S04]  /*0a00*/  LDS R38, [R11+0x14] ;  /* 0x000014000b267984 */ /* 0x000f680000000800 */
[----:B------:R-:W5:Y:S04]  /*0a10*/  LDS R42, [R11+0x18] ;  /* 0x000018000b2a7984 */ /* 0x000f680000000800 */
[----:B------:R-:W5:Y:S01]  /*0a20*/  LDS R36, [R11+0x1c] ;  /* 0x00001c000b247984 */ /* 0x000f620000000800 */
[----:B------:R-:W-:Y:S01]  /*0a30*/  BAR.SYNC.DEFER_BLOCKING 0x0 ;  /* 0x0000000000007b1d */ /* 0x000fe20000010000 */
[----:B0-----:R-:W-:-:S05]  /*0a40*/  IMAD.MOV.U32 R34, RZ, RZ, RZ ;  /* 0x000000ffff227224 */ /* 0x001fca00078e00ff */
[----:B------:R-:W5:Y:S01]  /*0a50*/  @!P0 LDG.E R4, desc[UR8][R2.64] ;  /* 0x0000000802048981 */ /* 0x000f62000c1e1900 */
[----:B------:R-:W-:-:S03]  /*0a60*/  ISETP.NE.AND P0, PT, R47, RZ, PT ;  /* 0x000000ff2f00720c */ /* 0x000fc60003f05270 */
[----:B------:R-:W5:Y:S04]  /*0a70*/  @!P1 LDG.E R18, desc[UR8][R2.64+0x100] ;  /* 0x0001000802129981 */ /* 0x000f68000c1e1900 */
[----:B------:R-:W5:Y:S04]  /*0a80*/  @!P2 LDG.E R9, desc[UR8][R2.64+0x180] ;  /* 0x000180080209a981 */ /* 0x000f68000c1e1900 */
[----:B------:R-:W5:Y:S04]  /*0a90*/  @!P3 LDG.E R7, desc[UR8][R2.64+0x200] ;  /* 0x000200080207b981 */ /* 0x000f68000c1e1900 */
[----:B------:R-:W5:Y:S04]  /*0aa0*/  @!P0 LDG.E R34, desc[UR8][R2.64+0x80] ;  /* 0x0000800802228981 */ /* 0x000f68000c1e1900 */
[----:B------:R-:W5:Y:S04]  /*0ab0*/  @!P4 LDG.E R5, desc[UR8][R2.64+0x280] ;  /* 0x000280080205c981 */ /* 0x000f68000c1e1900 */
[----:B------:R-:W5:Y:S04]  /*0ac0*/  @!P5 LDG.E R16, desc[UR8][R2.64+0x300] ;  /* 0x000300080210d981 */ /* 0x000f68000c1e1900 */
[----:B------:R0:W5:Y:S01]  /*0ad0*/  @!P6 LDG.E R6, desc[UR8][R2.64+0x380] ;  /* 0x000380080206e981 */ /* 0x000162000c1e1900 */
[----:B-1----:R-:W-:-:S04]  /*0ae0*/  FADD.FTZ R40, R19, R40 ;  /* 0x0000002813287221 */ /* 0x002fc80000010000 */
[----:B--2---:R-:W-:-:S04]  /*0af0*/  FADD.FTZ R40, R41, R40 ;  /* 0x0000002829287221 */ /* 0x004fc80000010000 */
[----:B---3--:R-:W-:-:S04]  /*0b00*/  FADD.FTZ R40, R37, R40 ;  /* 0x0000002825287221 */ /* 0x008fc80000010000 */
[----:B----4-:R-:W-:-:S04]  /*0b10*/  FADD.FTZ R39, R39, R40 ;  /* 0x0000002827277221 */ /* 0x010fc80000010000 */
[----:B-----5:R-:W-:-:S04]  /*0b20*/  FADD.FTZ R39, R38, R39 ;  /* 0x0000002726277221 */ /* 0x020fc80000010000 */
[----:B------:R-:W-:-:S04]  /*0b30*/  FADD.FTZ R39, R42, R39 ;  /* 0x000000272a277221 */ /* 0x000fc80000010000 */
[----:B------:R-:W-:-:S05]  /*0b40*/  FADD.FTZ R36, R36, R39 ;  /* 0x0000002724247221 */ /* 0x000fca0000010000 */
[----:B------:R-:W1:Y:S02]  /*0b50*/  SHFL.DOWN P0, R11, R36, 0x1, 0x1f ;  /* 0x08201f00240b7f89 */ /* 0x000e640000000000 */
[----:B-1----:R-:W-:-:S05]  /*0b60*/  @P0 FADD R11, R36, R11 ;  /* 0x0000000b240b0221 */ /* 0x002fca0000000000 */
[----:B------:R-:W1:Y:S02]  /*0b70*/  SHFL.DOWN P0, R38, R11, 0x2, 0x1f ;  /* 0x08401f000b267f89 */ /* 0x000e640000000000 */
[----:B-1----:R-:W-:-:S05]  /*0b80*/  @P0 FADD R38, R11, R38 ;  /* 0x000000260b260221 */ /* 0x002fca0000000000 */
[----:B0-----:R-:W0:Y:S02]  /*0b90*/  SHFL.DOWN P0, R3, R38, 0x4, 0x1f ;  /* 0x08801f0026037f89 */ /* 0x001e240000000000 */
[----:B0-----:R-:W-:-:S05]  /*0ba0*/  @P0 FADD R3, R38, R3 ;  /* 0x0000000326030221 */ /* 0x001fca0000000000 */
[----:B------:R-:W0:Y:S02]  /*0bb0*/  SHFL.DOWN P0, R2, R3, 0x8, 0x1f ;  /* 0x09001f0003027f89 */ /* 0x000e240000000000 */
[----:B0-----:R-:W-:-:S05]  /*0bc0*/  @P0 FADD R2, R3, R2 ;  /* 0x0000000203020221 */ /* 0x001fca0000000000 */
[----:B------:R-:W0:Y:S01]  /*0bd0*/  SHFL.DOWN P0, R19, R2, 0x10, 0x1f ;  /* 0x0a001f0002137f89 */ /* 0x000e220000000000 */
[----:B------:R-:W-:Y:S01]  /*0be0*/  ISETP.NE.AND P1, PT, R8, RZ, PT ;  /* 0x000000ff0800720c */ /* 0x000fe20003f25270 */
[----:B------:R-:W-:Y:S01]  /*0bf0*/  IMAD R35, R20, 0x1000, R35 ;  /* 0x0000100014237824 */ /* 0x000fe200078e0223 */
[----:B------:R-:W-:Y:S04]  /*0c00*/  BSSY.RECONVERGENT B0, `(.L_x_1560) ;  /* 0x000002a000007945 */ /* 0x000fe80003800200 */
[----:B------:R-:W-:Y:S01]  /*0c10*/  ISETP.GE.U32.AND P2, PT, R35, UR6, PT ;  /* 0x0000000623007c0c */ /* 0x000fe2000bf46070 */
[----:B0-----:R-:W-:Y:S01]  /*0c20*/  @P0 FADD R19, R2, R19 ;  /* 0x0000001302130221 */ /* 0x001fe20000000000 */
[----:B------:R-:W-:Y:S01]  /*0c30*/  ISETP.NE.AND P0, PT, R0, RZ, PT ;  /* 0x000000ff0000720c */ /* 0x000fe20003f05270 */
[----:B------:R0:W-:Y:S04]  /*0c40*/  STS [R43], R4 ;  /* 0x000000042b007388 */ /* 0x0001e80000000800 */
[----:B------:R0:W-:Y:S04]  /*0c50*/  STS [R45+0x80], R34 ;  /* 0x000080222d007388 */ /* 0x0001e80000000800 */
[----:B------:R0:W-:Y:S04]  /*0c60*/  STS [R17+0x100], R18 ;  /* 0x0001001211007388 */ /* 0x0001e80000000800 */
[----:B------:R0:W-:Y:S04]  /*0c70*/  STS [R10+0x180], R9 ;  /* 0x000180090a007388 */ /* 0x0001e80000000800 */
[----:B------:R0:W-:Y:S04]  /*0c80*/  STS [R12+0x200], R7 ;  /* 0x000200070c007388 */ /* 0x0001e80000000800 */
[----:B------:R0:W-:Y:S04]  /*0c90*/  STS [R14+0x280], R5 ;  /* 0x000280050e007388 */ /* 0x0001e80000000800 */
[----:B------:R0:W-:Y:S04]  /*0ca0*/  STS [R13+0x300], R16 ;  /* 0x000300100d007388 */ /* 0x0001e80000000800 */
[----:B------:R0:W-:Y:S01]  /*0cb0*/  STS [R15+0x380], R6 ;  /* 0x000380060f007388 */ /* 0x0001e20000000800 */
[----:B------:R-:W-:Y:S01]  /*0cc0*/  NOP ;  /* 0x0000000000007918 */ /* 0x000fe20000000000 */
[----:B------:R-:W-:Y:S06]  /*0cd0*/  BAR.SYNC.DEFER_BLOCKING 0x0 ;  /* 0x0000000000007b1d */ /* 0x000fec0000010000 */
[----:B------:R0:W-:Y:S02]  /*0ce0*/  @!P1 STS [R26+0x10], R19 ;  /* 0x000010131a009388 */ /* 0x0001e40000000800 */
[----:B------:R-:W-:Y:S06]  /*0cf0*/  BAR.SYNC.DEFER_BLOCKING 0x0 ;  /* 0x0000000000007b1d */ /* 0x000fec0000010000 */
[----:B------:R-:W-:Y:S05]  /*0d00*/  @P0 BRA `(.L_x_1561) ;  /* 0x0000000000640947 */ /* 0x000fea0003800000 */
[----:B------:R-:W1:Y:S01]  /*0d10*/  S2UR UR5, SR_CgaCtaId ;  /* 0x00000000000579c3 */ /* 0x000e620000008800 */
[----:B------:R-:W-:-:S07]  /*0d20*/  UMOV UR4, 0x400 ;  /* 0x0000040000047882 */ /* 0x000fce0000000000 */
[----:B------:R-:W2:Y:S01]  /*0d30*/  LDC.64 R2, c[0x0][0x3a0] ;  /* 0x0000e800ff027b82 */ /* 0x000ea20000000a00 */
[----:B-1----:R-:W-:-:S06]  /*0d40*/  ULEA UR4, UR5, UR4, 0x18 ;  /* 0x0000000405047291 */ /* 0x002fcc000f8ec0ff */
[----:B------:R-:W-:-:S05]  /*0d50*/  IMAD.U32 R22, RZ, RZ, UR4 ;  /* 0x00000004ff167e24 */ /* 0x000fca000f8e00ff */
[----:B0-----:R-:W0:Y:S04]  /*0d60*/  LDS.128 R4, [R22+0x10] ;  /* 0x0000100016047984 */ /* 0x001e280000000c00 */
[----:B------:R-:W1:Y:S04]  /*0d70*/  LDS.128 R8, [R22+0x20] ;  /* 0x0000200016087984 */ /* 0x000e680000000c00 */
[----:B------:R-:W3:Y:S01]  /*0d80*/  LDS.128 R12, [R22+0x30] ;  /* 0x00003000160c7984 */ /* 0x000ee20000000c00 */
[----:B0-----:R-:W-:-:S03]  /*0d90*/  FADD.FTZ R5, R19, R5 ;  /* 0x0000000513057221 */ /* 0x001fc60000010000 */
[----:B------:R-:W0:Y:S01]  /*0da0*/  LDS.128 R16, [R22+0x40] ;  /* 0x0000400016107984 */ /* 0x000e220000000c00 */
[----:B------:R-:W-:-:S04]  /*0db0*/  FADD.FTZ R6, R5, R6 ;  /* 0x0000000605067221 */ /* 0x000fc80000010000 */
[----:B------:R-:W-:-:S04]  /*0dc0*/  FADD.FTZ R7, R6, R7 ;  /* 0x0000000706077221 */ /* 0x000fc80000010000 */
[----:B-1----:R-:W-:-:S04]  /*0dd0*/  FADD.FTZ R8, R7, R8 ;  /* 0x0000000807087221 */ /* 0x002fc80000010000 */
[----:B------:R-:W-:-:S04]  /*0de0*/  FADD.FTZ R9, R9, R8 ;  /* 0x0000000809097221 */ /* 0x000fc80000010000 */
[----:B------:R-:W-:-:S04]  /*0df0*/  FADD.FTZ R10, R10, R9 ;  /* 0x000000090a0a7221 */ /* 0x000fc80000010000 */
[----:B------:R-:W-:-:S04]  /*0e00*/  FADD.FTZ R11, R11, R10 ;  /* 0x0000000a0b0b7221 */ /* 0x000fc80000010000 */
[----:B---3--:R-:W-:-:S04]  /*0e10*/  FADD.FTZ R12, R11, R12 ;  /* 0x0000000c0b0c7221 */ /* 0x008fc80000010000 */
[----:B------:R-:W-:-:S04]  /*0e20*/  FADD.FTZ R13, R13, R12 ;  /* 0x0000000c0d0d7221 */ /* 0x000fc80000010000 */
[----:B------:R-:W-:-:S04]  /*0e30*/  FADD.FTZ R14, R14, R13 ;  /* 0x0000000d0e0e7221 */ /* 0x000fc80000010000 */
[----:B------:R-:W-:-:S04]  /*0e40*/  FADD.FTZ R15, R15, R14 ;  /* 0x0000000e0f0f7221 */ /* 0x000fc80000010000 */
[----:B0-----:R-:W-:-:S04]  /*0e50*/  FADD.FTZ R16, R15, R16 ;  /* 0x000000100f107221 */ /* 0x001fc80000010000 */
[----:B------:R-:W-:-:S04]  /*0e60*/  FADD.FTZ R17, R17, R16 ;  /* 0x0000001011117221 */ /* 0x000fc80000010000 */
[----:B------:R-:W-:-:S04]  /*0e70*/  FADD.FTZ R18, R18, R17 ;  /* 0x0000001112127221 */ /* 0x000fc80000010000 */
[----:B------:R-:W-:-:S05]  /*0e80*/  FADD.FTZ R19, R19, R18 ;  /* 0x0000001213137221 */ /* 0x000fca0000010000 */
[----:B--2---:R1:W-:Y:S02]  /*0e90*/  REDG.E.ADD.F32.FTZ.RN.STRONG.GPU desc[UR8][R2.64], R19 ;  /* 0x00000013020079a6 */ /* 0x0043e4000c12f308 */
.L_x_1561:
[----:B------:R-:W-:Y:S05]  /*0ea0*/  BSYNC.RECONVERGENT B0 ;  /* 0x0000000000007941 */ /* 0x000fea0003800200 */
.L_x_1560:
[----:B------:R-:W-:Y:S01]  /*0eb0*/  NOP ;  /* 0x0000000000007918 */ /* 0x000fe20000000000 */
[----:B------:R-:W-:Y:S05]  /*0ec0*/  @!P2 BRA `(.L_x_1562) ;  /* 0xfffffff000e8a947 */ /* 0x000fea000383ffff */
[----:B------:R-:W-:Y:S05]  /*0ed0*/  EXIT ;  /* 0x000000000000794d */ /* 0x000fea0003800000 */
.L_x_1563:
        /* <DEDUP_REMOVED lines=10> */
.L_x_2052:


//--------------------- .text._Z33kPreconditionOptimizer32bit2StateI6__halfLi6ELi4096ELi8EEvPT_S2_PfS3_S3_ffffiffi --------------------------
	.section	.text._Z33kPreconditionOptimizer32bit2StateI6__halfLi6ELi4096ELi8EEvPT_S2_PfS3_S3_ffffiffi,"ax",@progbits
	.align	128
        .global         _Z33kPreconditionOptimizer32bit2StateI6__halfLi6ELi4096ELi8EEvPT_S2_PfS3_S3_ffffiffi
        .type           _Z33kPreconditionOptimizer32bit2StateI6__halfLi6ELi4096ELi8EEvPT_S2_PfS3_S3_ffffiffi,@function
        .size           _Z33kPreconditionOptimizer32bit2StateI6__halfLi6ELi4096ELi8EEvPT_S2_PfS3_S3_ffffiffi,(.L_x_2053 - _Z33kPreconditionOptimizer32bit2StateI6__halfLi6ELi4096ELi8EEvPT_S2_PfS3_S3_ffffiffi)
        .other          _Z33kPreconditionOptimizer32bit2StateI6__halfLi6ELi4096ELi8EEvPT_S2_PfS3_S3_ffffiffi,@"STO_CUDA_ENTRY STV_DEFAULT"
_Z33kPreconditionOptimizer32bit2StateI6__halfLi6ELi4096ELi8EEvPT_S2_PfS3_S3_ffffiffi:
.text._Z33kPreconditionOptimizer32bit2StateI6__halfLi6ELi4096ELi8EEvPT_S2_PfS3_S3_ffffiffi:
        /* <DEDUP_REMOVED lines=39> */
.L_x_1566:
        /* <DEDUP_REMOVED lines=195> */
.L_x_1565:
[----:B------:R-:W-:Y:S05]  /*0ea0*/  BSYNC.RECONVERGENT B0 ;  /* 0x0000000000007941 */ /* 0x000fea0003800200 */
.L_x_1564:
[----:B------:R-:W-:Y:S01]  /*0eb0*/  NOP ;  /* 0x0000000000007918 */ /* 0x000fe20000000000 */
[----:B------:R-:W-:Y:S05]  /*0ec0*/  @!P2 BRA `(.L_x_1566) ;  /* 0xfffffff000e8a947 */ /* 0x000fea000383ffff */
[----:B------:R-:W-:Y:S05]  /*0ed0*/  EXIT ;  /* 0x000000000000794d */ /* 0x000fea0003800000 */
.L_x_1567:
        /* <DEDUP_REMOVED lines=10> */
.L_x_2053:


//--------------------- .text._Z33kPreconditionOptimizer32bit2StateIfLi6ELi4096ELi8EEvPT_S1_PfS2_S2_ffffiffi --------------------------
	.section	.text._Z33kPreconditionOptimizer32bit2StateIfLi6ELi4096ELi8EEvPT_S1_PfS2_S2_ffffiffi,"ax",@progbits
	.align	128
        .global         _Z33kPreconditionOptimizer32bit2StateIfLi6ELi4096ELi8EEvPT_S1_PfS2_S2_ffffiffi
        .type           _Z33kPreconditionOptimizer32bit2StateIfLi6ELi4096ELi8EEvPT_S1_PfS2_S2_ffffiffi,@function
        .size           _Z33kPreconditionOptimizer32bit2StateIfLi6ELi4096ELi8EEvPT_S1_PfS2_S2_ffffiffi,(.L_x_2054 - _Z33kPreconditionOptimizer32bit2StateIfLi6ELi4096ELi8EEvPT_S1_PfS2_S2_ffffiffi)
        .other          _Z33kPreconditionOptimizer32bit2StateIfLi6ELi4096ELi8EEvPT_S1_PfS2_S2_ffffiffi,@"STO_CUDA_ENTRY STV_DEFAULT"
_Z33kPreconditionOptimizer32bit2StateIfLi6ELi4096ELi8EEvPT_S1_PfS2_S2_ffffiffi:
.text._Z33kPreconditionOptimizer32bit2StateIfLi6ELi4096ELi8EEvPT_S1_PfS2_S2_ffffiffi:
        /* <DEDUP_REMOVED lines=39> */
.L_x_1570:
[----:B01----:R-:W-:Y:S01]  /*0270*/  IADD3 R2, P0, PT, R24, R35, RZ ;  /* 0x0000002318027210 */ /* 0x003fe20007f1e0ff */
[----:B------:R-:W-:Y:S01]  /*0280*/  BAR.SYNC.DEFER_BLOCKING 0x0 ;  /* 0x0000000000007b1d */ /* 0x000fe20000010000 */
[----:B------:R-:W-:Y:S01]  /*0290*/  IADD3 R4, PT, PT, -R35, RZ, RZ ;  /* 0x000000ff23047210 */ /* 0x000fe20007ffe1ff */
[----:B------:R-:W-:Y:S02]  /*02a0*/  IMAD.MOV.U32 R39, RZ, RZ, RZ ;  /* 0x000000ffff277224 */ /* 0x000fe400078e00ff */
[----:B------:R-:W-:Y:S02]  /*02b0*/  HFMA2 R34, -RZ, RZ, 0, 0 ;  /* 0x00000000ff227431 */ /* 0x000fe400000001ff */
[----:B------:R-:W-:Y:S01]  /*02c0*/  IMAD.X R3, RZ, RZ, RZ, P0 ;  /* 0x000000ffff037224 */ /* 0x000fe200000e06ff */
[----:B--2---:R-:W-:Y:S01]  /*02d0*/  VIADDMNMX.U32 R9, R4, R21, 0x1000, PT ;  /* 0x0000100004097446 */ /* 0x004fe20003800015 */
[----:B------:R-:W-:Y:S01]  /*02e0*/  IMAD.MOV.U32 R36, RZ, RZ, RZ ;  /* 0x000000ffff247224 */ /* 0x000fe200078e00ff */
[----:B------:R-:W-:Y:S01]  /*02f0*/  CS2R R12, SRZ ;  /* 0x00000000000c7805 */ /* 0x000fe2000001ff00 */
[----:B------:R-:W-:Y:S01]  /*0300*/  IMAD.MOV.U32 R8, RZ, RZ, RZ ;  /* 0x000000ffff087224 */ /* 0x000fe200078e00ff */
[C---:B------:R-:W-:Y:S01]  /*0310*/  SHF.L.U64.HI R3, R2.reuse, 0x2, R3 ;  /* 0x0000000202037819 */ /* 0x040fe20000010203 */
[----:B------:R-:W-:Y:S01]  /*0320*/  IMAD.SHL.U32 R2, R2, 0x4, RZ ;  /* 0x0000000402027824 */ /* 0x000fe200078e00ff */
[----:B------:R-:W-:-:S02]  /*0330*/  ISETP.GE.U32.AND P6, PT, R24, R9, PT ;  /* 0x000000091800720c */ /* 0x000fc40003fc6070 */
[----:B------:R-:W-:Y:S02]  /*0340*/  CS2R R10, SRZ ;  /* 0x00000000000a7805 */ /* 0x000fe4000001ff00 */
[----:B------:R-:W-:Y:S02]  /*0350*/  ISETP.GE.U32.AND P0, PT, R27, R9, PT ;  /* 0x000000091b00720c */ /* 0x000fe40003f06070 */
[C---:B------:R-:W-:Y:S02]  /*0360*/  IADD3 R6, P3, PT, R2.reuse, UR10, RZ ;  /* 0x0000000a02067c10 */ /* 0x040fe4000ff7e0ff */
[C---:B------:R-:W-:Y:S02]  /*0370*/  IADD3 R4, P4, PT, R2.reuse, UR12, RZ ;  /* 0x0000000c02047c10 */ /* 0x040fe4000ff9e0ff */
[----:B------:R-:W-:Y:S02]  /*0380*/  IADD3 R2, P5, PT, R2, UR14, RZ ;  /* 0x0000000e02027c10 */ /* 0x000fe4000ffbe0ff */
[----:B------:R-:W-:-:S02]  /*0390*/  IADD3.X R7, PT, PT, R3, UR11, RZ, P3, !PT ;  /* 0x0000000b03077c10 */ /* 0x000fc40009ffe4ff */
[-C--:B------:R-:W-:Y:S02]  /*03a0*/  ISETP.GE.U32.AND P1, PT, R28, R9.reuse, PT ;  /* 0x000000091c00720c */ /* 0x080fe40003f26070 */
[-C--:B------:R-:W-:Y:S01]  /*03b0*/  ISETP.GE.U32.AND P2, PT, R29, R9.reuse, PT ;  /* 0x000000091d00720c */ /* 0x080fe20003f46070 */
[----:B------:R-:W2:Y:S01]  /*03c0*/  @!P6 LDG.E R39, desc[UR8][R6.64] ;  /* 0x000000080627e981 */ /* 0x000ea2000c1e1900 */
[-C--:B------:R-:W-:Y:S02]  /*03d0*/  ISETP.GE.U32.AND P3, PT, R30, R9.reuse, PT ;  /* 0x000000091e00720c */ /* 0x080fe40003f66070 */
[----:B------:R-:W-:Y:S01]  /*03e0*/  IADD3.X R5, PT, PT, R3, UR13, RZ, P4, !PT ;  /* 0x0000000d03057c10 */ /* 0x000fe2000a7fe4ff */
[----:B------:R-:W3:Y:S01]  /*03f0*/  @!P0 LDG.E R36, desc[UR8][R6.64+0x80] ;  /* 0x0000800806248981 */ /* 0x000ee2000c1e1900 */
[----:B------:R-:W-:Y:S02]  /*0400*/  ISETP.GE.U32.AND P4, PT, R31, R9, PT ;  /* 0x000000091f00720c */ /* 0x000fe40003f86070 */
[----:B------:R-:W-:-:S02]  /*0410*/  IADD3.X R3, PT, PT, R3, UR15, RZ, P5, !PT ;  /* 0x0000000f03037c10 */ /* 0x000fc4000affe4ff */
[-C--:B------:R-:W-:Y:S01]  /*0420*/  ISETP.GE.U32.AND P5, PT, R32, R9.reuse, PT ;  /* 0x000000092000720c */ /* 0x080fe20003fa6070 */
[----:B------:R-:W4:Y:S01]  /*0430*/  @!P1 LDG.E R34, desc[UR8][R6.64+0x100] ;  /* 0x0001000806229981 */ /* 0x000f22000c1e1900 */
[----:B------:R-:W-:-:S03]  /*0440*/  ISETP.GE.U32.AND P6, PT, R33, R9, PT ;  /* 0x000000092100720c */ /* 0x000fc60003fc6070 */
[----:B------:R-:W5:Y:S04]  /*0450*/  @!P2 LDG.E R8, desc[UR8][R6.64+0x180] ;  /* 0x000180080608a981 */ /* 0x000f68000c1e1900 */
[----:B------:R-:W5:Y:S04]  /*0460*/  @!P3 LDG.E R13, desc[UR8][R6.64+0x200] ;  /* 0x00020008060db981 */ /* 0x000f68000c1e1900 */
[----:B------:R-:W5:Y:S04]  /*0470*/  @!P4 LDG.E R12, desc[UR8][R6.64+0x280] ;  /* 0x00028008060cc981 */ /* 0x000f68000c1e1900 */
[----:B------:R-:W5:Y:S04]  /*0480*/  @!P5 LDG.E R11, desc[UR8][R6.64+0x300] ;  /* 0x00030008060bd981 */ /* 0x000f68000c1e1900 */
[----:B------:R0:W5:Y:S01]  /*0490*/  @!P6 LDG.E R10, desc[UR8][R6.64+0x380] ;  /* 0x00038008060ae981 */ /* 0x000162000c1e1900 */
[----:B------:R-:W1:Y:S02]  /*04a0*/  S2R R14, SR_LANEID ;  /* 0x00000000000e7919 */ /* 0x000e640000000000 */
[----:B-1----:R-:W-:-:S04]  /*04b0*/  IMAD.IADD R16, R23, 0x1, R14 ;  /* 0x0000000117107824 */ /* 0x002fc800078e020e */
[C---:B------:R-:W-:Y:S01]  /*04c0*/  VIADD R41, R16.reuse, 0x40 ;  /* 0x0000004010297836 */ /* 0x040fe20000000000 */
[CC--:B------:R-:W-:Y:S01]  /*04d0*/  LEA.HI.SX32 R15, R16.reuse, R16.reuse, 0x1b ;  /* 0x00000010100f7211 */ /* 0x0c0fe200078fdaff */
[C---:B------:R-:W-:Y:S01]  /*04e0*/  VIADD R43, R16.reuse, 0x60 ;  /* 0x00000060102b7836 */ /* 0x040fe20000000000 */
[C---:B------:R-:W-:Y:S01]  /*04f0*/  IADD3 R37, PT, PT, R16.reuse, 0x20, RZ ;  /* 0x0000002010257810 */ /* 0x040fe20007ffe0ff */
[C---:B------:R-:W-:Y:S01]  /*0500*/  VIADD R45, R16.reuse, 0x80 ;  /* 0x00000080102d7836 */ /* 0x040fe20000000000 */
[C---:B------:R-:W-:Y:S01]  /*0510*/  IADD3 R18, PT, PT, R16.reuse, 0xa0, RZ ;  /* 0x000000a010127810 */ /* 0x040fe20007ffe0ff */
[C---:B------:R-:W-:Y:S01]  /*0520*/  VIADD R17, R16.reuse, 0xc0 ;  /* 0x000000c010117836 */ /* 0x040fe20000000000 */
[-C--:B0-----:R-:W-:Y:S01]  /*0530*/  LEA.HI.SX32 R7, R37, R16.reuse, 0x1b ;  /* 0x0000001025077211 */ /* 0x081fe200078fdaff */
[----:B------:R-:W-:Y:S01]  /*0540*/  IMAD R6, R15, 0x4, R22 ;  /* 0x000000040f067824 */ /* 0x000fe200078e0216 */
[-C--:B------:R-:W-:Y:S01]  /*0550*/  LEA.HI.SX32 R15, R41, R16.reuse, 0x1b ;  /* 0x00000010290f7211 */ /* 0x080fe200078fdaff */
[----:B------:R-:W-:Y:S01]  /*0560*/  VIADD R19, R16, 0xe0 ;  /* 0x000000e010137836 */ /* 0x000fe20000000000 */
[----:B------:R-:W-:-:S02]  /*0570*/  LEA.HI.SX32 R43, R43, R16, 0x1b ;  /* 0x000000102b2b7211 */ /* 0x000fc400078fdaff */
[-C--:B------:R-:W-:Y:S01]  /*0580*/  LEA.HI.SX32 R41, R45, R16.reuse, 0x1b ;  /* 0x000000102d297211 */ /* 0x080fe200078fdaff */
[--C-:B------:R-:W-:Y:S01]  /*0590*/  IMAD R15, R15, 0x4, R22.reuse ;  /* 0x000000040f0f7824 */ /* 0x100fe200078e0216 */
[----:B------:R-:W-:Y:S02]  /*05a0*/  LEA.HI.SX32 R37, R18, R16, 0x1b ;  /* 0x0000001012257211 */ /* 0x000fe400078fdaff */
[----:B------:R-:W-:Y:S02]  /*05b0*/  LEA R7, R7, R22, 0x2 ;  /* 0x0000001607077211 */ /* 0x000fe400078e10ff */
        /* <DEDUP_REMOVED lines=10> */
[----:B------:R-:W-:Y:S02]  /*0660*/  IMAD.MOV.U32 R42, RZ, RZ, RZ ;  /* 0x000000ffff2a7224 */ /* 0x000fe400078e00ff */
[----:B------:R-:W-:Y:S01]  /*0670*/  HFMA2 R44, -RZ, RZ, 0, 0 ;  /* 0x00000000ff2c7431 */ /* 0x000fe200000001ff */
[----:B--2---:R0:W-:Y:S04]  /*0680*/  STS [R6], R39 ;  /* 0x0000002706007388 */ /* 0x0041e80000000800 */
[----:B---3--:R-:W-:Y:S04]  /*0690*/  STS [R7+0x80], R36 ;  /* 0x0000802407007388 */ /* 0x008fe80000000800 */
[----:B----4-:R1:W-:Y:S04]  /*06a0*/  STS [R15+0x100], R34 ;  /* 0x000100220f007388 */ /* 0x0103e80000000800 */
[----:B-----5:R-:W-:Y:S04]  /*06b0*/  STS [R17+0x180], R8 ;  /* 0x0001800811007388 */ /* 0x020fe80000000800 */
[----:B------:R2:W-:Y:S04]  /*06c0*/  STS [R16+0x200], R13 ;  /* 0x0002000d10007388 */ /* 0x0005e80000000800 */
[----:B------:R-:W-:Y:S04]  /*06d0*/  STS [R37+0x280], R12 ;  /* 0x0002800c25007388 */ /* 0x000fe80000000800 */
[----:B------:R3:W-:Y:S04]  /*06e0*/  STS [R18+0x300], R11 ;  /* 0x0003000b12007388 */ /* 0x0007e80000000800 */
[----:B------:R-:W-:Y:S01]  /*06f0*/  STS [R19+0x380], R10 ;  /* 0x0003800a13007388 */ /* 0x000fe20000000800 */
[----:B0-----:R-:W-:Y:S01]  /*0700*/  IMAD.MOV.U32 R39, RZ, RZ, RZ ;  /* 0x000000ffff277224 */ /* 0x001fe200078e00ff */
[----:B-1----:R-:W-:Y:S01]  /*0710*/  MOV R34, RZ ;  /* 0x000000ff00227202 */ /* 0x002fe20000000f00 */
[----:B------:R-:W-:-:S02]  /*0720*/  IMAD.MOV.U32 R36, RZ, RZ, RZ ;  /* 0x000000ffff247224 */ /* 0x000fc400078e00ff */
[----:B--2---:R-:W-:Y:S01]  /*0730*/  IMAD.MOV.U32 R13, RZ, RZ, RZ ;  /* 0x000000ffff0d7224 */ /* 0x004fe200078e00ff */
[----:B------:R-:W-:Y:S01]  /*0740*/  NOP ;  /* 0x0000000000007918 */ /* 0x000fe20000000000 */
[----:B------:R-:W-:Y:S06]  /*0750*/  BAR.SYNC.DEFER_BLOCKING 0x0 ;  /* 0x0000000000007b1d */ /* 0x000fec0000010000 */
[----:B------:R-:W2:Y:S01]  /*0760*/  @!P0 LDG.E R39, desc[UR8][R4.64] ;  /* 0x0000000804278981 */ /* 0x000ea2000c1e1900 */
[----:B------:R-:W-:-:S03]  /*0770*/  ISETP.NE.AND P0, PT, R38, RZ, PT ;  /* 0x000000ff2600720c */ /* 0x000fc60003f05270 */
[----:B------:R-:W4:Y:S04]  /*0780*/  @!P1 LDG.E R36, desc[UR8][R4.64+0x100] ;  /* 0x0001000804249981 */ /* 0x000f28000c1e1900 */
[----:B------:R-:W5:Y:S04]  /*0790*/  @!P2 LDG.E R40, desc[UR8][R4.64+0x180] ;  /* 0x000180080428a981 */ /* 0x000f68000c1e1900 */
[----:B------:R-:W5:Y:S04]  /*07a0*/  @!P3 LDG.E R41, desc[UR8][R4.64+0x200] ;  /* 0x000200080429b981 */ /* 0x000f68000c1e1900 */
[----:B------:R-:W4:Y:S04]  /*07b0*/  @!P0 LDG.E R34, desc[UR8][R4.64+0x80] ;  /* 0x0000800804228981 */ /* 0x000f28000c1e1900 */
[----:B------:R-:W5:Y:S04]  /*07c0*/  @!P4 LDG.E R42, desc[UR8][R4.64+0x280] ;  /* 0x00028008042ac981 */ /* 0x000f68000c1e1900 */
[----:B------:R-:W5:Y:S04]  /*07d0*/  @!P5 LDG.E R13, desc[UR8][R4.64+0x300] ;  /* 0x00030008040dd981 */ /* 0x000f68000c1e1900 */
[----:B------:R0:W5:Y:S01]  /*07e0*/  @!P6 LDG.E R44, desc[UR8][R4.64+0x380] ;  /* 0x00038008042ce981 */ /* 0x000162000c1e1900 */
[----:B------:R-:W-:-:S04]  /*07f0*/  IMAD.IADD R8, R25, 0x1, R14 ;  /* 0x0000000119087824 */ /* 0x000fc800078e020e */
[----:B------:R-:W-:-:S05]  /*0800*/  IMAD.SHL.U32 R8, R8, 0x8, RZ ;  /* 0x0000000808087824 */ /* 0x000fca00078e00ff */
[----:B---3--:R-:W-:-:S04]  /*0810*/  LEA.HI.SX32 R11, R8, R8, 0x1b ;  /* 0x00000008080b7211 */ /* 0x008fc800078fdaff */
[----:B------:R-:W-:Y:S02]  /*0820*/  LEA R45, R11, R22, 0x2 ;  /* 0x000000160b2d7211 */ /* 0x000fe400078e10ff */
[----:B------:R-:W-:Y:S02]  /*0830*/  P2R R38, PR, RZ, 0x1 ;  /* 0x00000001ff267803 */ /* 0x000fe40000000000 */
[----:B------:R-:W-:Y:S01]  /*0840*/  ISETP.GE.U32.AND P0, PT, R24, R9, PT ;  /* 0x000000091800720c */ /* 0x000fe20003f06070 */
[----:B0-----:R-:W-:Y:S01]  /*0850*/  IMAD.MOV.U32 R5, RZ, RZ, RZ ;  /* 0x000000ffff057224 */ /* 0x001fe200078e00ff */
[----:B--2---:R-:W-:Y:S04]  /*0860*/  STS [R6], R39 ;  /* 0x0000002706007388 */ /* 0x004fe80000000800 */
[----:B----4-:R-:W-:Y:S04]  /*0870*/  STS [R7+0x80], R34 ;  /* 0x0000802207007388 */ /* 0x010fe80000000800 */
[----:B------:R-:W-:Y:S04]  /*0880*/  STS [R15+0x100], R36 ;  /* 0x000100240f007388 */ /* 0x000fe80000000800 */
[----:B-----5:R-:W-:Y:S04]  /*0890*/  STS [R17+0x180], R40 ;  /* 0x0001802811007388 */ /* 0x020fe80000000800 */
[----:B------:R-:W-:Y:S04]  /*08a0*/  STS [R16+0x200], R41 ;  /* 0x0002002910007388 */ /* 0x000fe80000000800 */
[----:B------:R0:W-:Y:S04]  /*08b0*/  STS [R37+0x280], R42 ;  /* 0x0002802a25007388 */ /* 0x0001e80000000800 */
        /* <DEDUP_REMOVED lines=12> */
[----:B0-----:R-:W-:Y:S01]  /*0980*/  IMAD.MOV.U32 R42, RZ, RZ, RZ ;  /* 0x000000ffff2a7224 */ /* 0x001fe200078e00ff */
[----:B------:R-:W-:-:S02]  /*0990*/  CS2R R40, SRZ ;  /* 0x0000000000287805 */ /* 0x000fc4000001ff00 */
[----:B------:R-:W-:Y:S01]  /*09a0*/  MOV R36, RZ ;  /* 0x000000ff00247202 */ /* 0x000fe20000000f00 */
[----:B------:R-:W-:Y:S02]  /*09b0*/  IMAD.MOV.U32 R39, RZ, RZ, RZ ;  /* 0x000000ffff277224 */ /* 0x000fe400078e00ff */
[----:B------:R-:W-:Y:S01]  /*09c0*/  IMAD.MOV.U32 R34, RZ, RZ, RZ ;  /* 0x000000ffff227224 */ /* 0x000fe200078e00ff */
[----:B------:R-:W5:Y:S01]  /*09d0*/  @!P0 LDG.E R5, desc[UR8][R2.64] ;  /* 0x0000000802058981 */ /* 0x000f62000c1e1900 */
[----:B------:R-:W-:Y:S01]  /*09e0*/  ISETP.NE.AND P0, PT, R38, RZ, PT ;  /* 0x000000ff2600720c */ /* 0x000fe20003f05270 */
[----:B------:R-:W-:Y:S02]  /*09f0*/  IMAD.MOV.U32 R38, RZ, RZ, RZ ;  /* 0x000000ffff267224 */ /* 0x000fe400078e00ff */
        /* <DEDUP_REMOVED lines=24> */
[----:B------:R-:W-:Y:S01]  /*0b80*/  BSSY.RECONVERGENT B0, `(.L_x_1568) ;  /* 0x000002b000007945 */ /* 0x000fe20003800200 */
[----:B------:R-:W-:-:S04]  /*0b90*/  LEA R35, R20, R35, 0xc ;  /* 0x0000002314237211 */ /* 0x000fc800078e60ff */
        /* <DEDUP_REMOVED lines=17> */
[----:B------:R-:W-:Y:S02]  /*0cb0*/  UMOV UR4, 0x400 ;  /* 0x0000040000047882 */ /* 0x000fe40000000000 */
[----:B-1----:R-:W-:-:S06]  /*0cc0*/  ULEA UR4, UR5, UR4, 0x18 ;  /* 0x0000000405047291 */ /* 0x002fcc000f8ec0ff */
[----:B------:R-:W-:-:S05]  /*0cd0*/  IMAD.U32 R22, RZ, RZ, UR4 ;  /* 0x00000004ff167e24 */ /* 0x000fca000f8e00ff */
[----:B0-----:R-:W0:Y:S04]  /*0ce0*/  LDS.128 R4, [R22+0x10] ;  /* 0x0000100016047984 */ /* 0x001e280000000c00 */
[----:B------:R-:W1:Y:S04]  /*0cf0*/  LDS.128 R8, [R22+0x20] ;  /* 0x0000200016087984 */ /* 0x000e680000000c00 */
[----:B------:R-:W2:Y:S04]  /*0d00*/  LDS.128 R12, [R22+0x30] ;  /* 0x00003000160c7984 */ /* 0x000ea80000000c00 */
[----:B------:R-:W3:Y:S01]  /*0d10*/  LDS.128 R16, [R22+0x40] ;  /* 0x0000400016107984 */ /* 0x000ee20000000c00 */
[----:B0-----:R-:W-:-:S02]  /*0d20*/  FADD.FTZ R5, R2, R5 ;  /* 0x0000000502057221 */ /* 0x001fc40000010000 */
[----:B------:R-:W0:Y:S02]  /*0d30*/  LDC.64 R2, c[0x0][0x3a0] ;  /* 0x0000e800ff027b82 */ /* 0x000e240000000a00 */
[----:B------:R-:W-:-:S04]  /*0d40*/  FADD.FTZ R6, R5, R6 ;  /* 0x0000000605067221 */ /* 0x000fc80000010000 */
[----:B------:R-:W-:-:S04]  /*0d50*/  FADD.FTZ R7, R6, R7 ;  /* 0x0000000706077221 */ /* 0x000fc80000010000 */
[----:B-1----:R-:W-:-:S04]  /*0d60*/  FADD.FTZ R8, R7, R8 ;  /* 0x0000000807087221 */ /* 0x002fc80000010000 */
[----:B------:R-:W-:-:S04]  /*0d70*/  FADD.FTZ R9, R9, R8 ;  /* 0x0000000809097221 */ /* 0x000fc80000010000 */
[----:B------:R-:W-:-:S04]  /*0d80*/  FADD.FTZ R10, R10, R9 ;  /* 0x000000090a0a7221 */ /* 0x000fc80000010000 */
[----:B------:R-:W-:-:S04]  /*0d90*/  FADD.FTZ R11, R11, R10 ;  /* 0x0000000a0b0b7221 */ /* 0x000fc80000010000 */
[----:B--2---:R-:W-:-:S04]  /*0da0*/  FADD.FTZ R12, R11, R12 ;  /* 0x0000000c0b0c7221 */ /* 0x004fc80000010000 */
[----:B------:R-:W-:-:S04]  /*0db0*/  FADD.FTZ R13, R13, R12 ;  /* 0x0000000c0d0d7221 */ /* 0x000fc80000010000 */
[----:B------:R-:W-:-:S04]  /*0dc0*/  FADD.FTZ R14, R14, R13 ;  /* 0x0000000d0e0e7221 */ /* 0x000fc80000010000 */
[----:B------:R-:W-:-:S04]  /*0dd0*/  FADD.FTZ R15, R15, R14 ;  /* 0x0000000e0f0f7221 */ /* 0x000fc80000010000 */
[----:B---3--:R-:W-:-:S04]  /*0de0*/  FADD.FTZ R16, R15, R16 ;  /* 0x000000100f107221 */ /* 0x008fc80000010000 */
[----:B------:R-:W-:-:S04]  /*0df0*/  FADD.FTZ R17, R17, R16 ;  /* 0x0000001011117221 */ /* 0x000fc80000010000 */
[----:B------:R-:W-:-:S04]  /*0e00*/  FADD.FTZ R18, R18, R17 ;  /* 0x0000001112127221 */ /* 0x000fc80000010000 */
[----:B------:R-:W-:-:S05]  /*0e10*/  FADD.FTZ R19, R19, R18 ;  /* 0x0000001213137221 */ /* 0x000fca0000010000 */
[----:B0-----:R1:W-:Y:S02]  /*0e20*/  REDG.E.ADD.F32.FTZ.RN.STRONG.GPU desc[UR8][R2.64], R19 ;  /* 0x00000013020079a6 */ /* 0x0013e4000c12f308 */
.L_x_1569:
[----:B------:R-:W-:Y:S05]  /*0e30*/  BSYNC.RECONVERGENT B0 ;  /* 0x0000000000007941 */ /* 0x000fea0003800200 */
.L_x_1568:
[----:B------:R-:W-:Y:S01]  /*0e40*/  NOP ;  /* 0x0000000000007918 */ /* 0x000fe20000000000 */
[----:B------:R-:W-:Y:S05]  /*0e50*/  @!P2 BRA `(.L_x_1570) ;  /* 0xfffffff40004a947 */ /* 0x000fea000383ffff */
[----:B------:R-:W-:Y:S05]  /*0e60*/  EXIT ;  /* 0x000000000000794d */ /* 0x000fea0003800000 */
.L_x_1571:
        /* <DEDUP_REMOVED lines=9> */
.L_x_2054:


//--------------------- .text._Z33kPreconditionOptimizer32bit2StateI13__nv_bfloat16Li0ELi4096ELi8EEvPT_S2_PfS3_S3_ffffiffi --------------------------
	.section	.text._Z33kPreconditionOptimizer32bit2StateI13__nv_bfloat16Li0ELi4096ELi8EEvPT_S2_PfS3_S3_ffffiffi,"ax",@progbits
	.align	128
        .global         _Z33kPreconditionOptimizer32bit2StateI13__nv_bfloat16Li0ELi4096ELi8EEvPT_S2_PfS3_S3_ffffiffi
        .type           _Z33kPreconditionOptimizer32bit2StateI13__nv_bfloat16Li0ELi4096ELi8EEvPT_S2_PfS3_S3_ffffiffi,@function
        .size           _Z33kPreconditionOptimizer32bit2StateI13__nv_bfloat16Li0ELi4096ELi8EEvPT_S2_PfS3_S3_ffffiffi,(.L_x_2055 - _Z33kPreconditionOptimizer32bit2StateI13__nv_bfloat16Li0ELi4096ELi8EEvPT_S2_PfS3_S3_ffffiffi)
        .other          _Z33kPreconditionOptimizer32bit2StateI13__nv_bfloat16Li0ELi4096ELi8EEvPT_S2_PfS3_S3_ffffiffi,@"STO_CUDA_ENTRY STV_DEFAULT"
_Z33kPreconditionOptimizer32bit2StateI13__nv_bfloat16Li0ELi4096ELi8EEvPT_S2_PfS3_S3_ffffiffi:
.text._Z33kPreconditionOptimizer32bit2StateI13__nv_bfloat16Li0ELi4096ELi8EEvPT_S2_PfS3_S3_ffffiffi:
        /* <DEDUP_REMOVED lines=17> */
[----:B------:R-:W-:Y:S01]  /*0110*/  UMOV UR4, 0x400 ;  /* 0x0000040000047882 */ /* 0x000fe20000000000 */
[----:B------:R-:W3:Y:S04]  /*0120*/  LDCU.64 UR8, c[0x0][0x358] ;  /* 0x00006b00ff0877ac */ /* 0x000ee80008000a00 */
[----:B------:R-:W4:Y:S01]  /*0130*/  LDC R22, c[0x0][0x370] ;  /* 0x0000dc00ff167b82 */ /* 0x000f220000000800 */
[----:B------:R-:W0:Y:S01]  /*0140*/  LDCU UR7, c[0x0][0x3c0] ;  /* 0x00007800ff0777ac */ /* 0x000e220008000800 */
[----:B------:R-:W0:Y:S06]  /*0150*/  LDCU UR16, c[0x0][0x3b0] ;  /* 0x00007600ff1077ac */ /* 0x000e2c0008000800 */
[----:B------:R-:W3:Y:S01]  /*0160*/  LDC R23, c[0x0][0x3c4] ;  /* 0x0000f100ff177b82 */ /* 0x000ee20000000800 */
[----:B------:R-:W0:Y:S01]  /*0170*/  LDCU.64 UR18, c[0x0][0x3a8] ;  /* 0x00007500ff1277ac */ /* 0x000e220008000a00 */
[----:B-1----:R-:W-:Y:S01]  /*0180*/  I2FP.F32.S32 R2, UR5 ;  /* 0x0000000500027c45 */ /* 0x002fe20008201400 */
[----:B------:R-:W1:Y:S01]  /*0190*/  LDCU.64 UR10, c[0x0][0x380] ;  /* 0x00007000ff0a77ac */ /* 0x000e620008000a00 */
[----:B0-----:R0:W5:Y:S04]  /*01a0*/  MUFU.LG2 R3, R20 ;  /* 0x0000001400037308 */ /* 0x0011680000000c00 */
[----:B------:R-:W1:Y:S01]  /*01b0*/  S2UR UR5, SR_CgaCtaId ;  /* 0x00000000000579c3 */ /* 0x000e620000008800 */
[----:B------:R-:W1:Y:S01]  /*01c0*/  LDCU.64 UR12, c[0x0][0x390] ;  /* 0x00007200ff0c77ac */ /* 0x000e620008000a00 */
[----:B------:R-:W1:Y:S02]  /*01d0*/  LDCU.64 UR14, c[0x0][0x398] ;  /* 0x00007300ff0e77ac */ /* 0x000e640008000a00 */
[----:B------:R4:W3:Y:S01]  /*01e0*/  MUFU.LG2 R5, R21 ;  /* 0x0000001500057308 */ /* 0x0008e20000000c00 */
[----:B0-----:R-:W-:Y:S01]  /*01f0*/  FADD.FTZ R20, -R20, 1 ;  /* 0x3f80000014147421 */ /* 0x001fe20000010100 */
[----:B--2---:R-:W-:-:S02]  /*0200*/  SHF.L.U32 R25, R0, 0x3, RZ ;  /* 0x0000000300197819 */ /* 0x004fc400000006ff */
[----:B------:R-:W-:Y:S02]  /*0210*/  LOP3.LUT R30, R0, 0x3e0, RZ, 0xc0, !PT ;  /* 0x000003e0001e7812 */ /* 0x000fe400078ec0ff */
[----:B------:R-:W-:Y:S01]  /*0220*/  LOP3.LUT R25, R25, 0x1f00, RZ, 0xc0, !PT ;  /* 0x00001f0019197812 */ /* 0x000fe200078ec0ff */
[----:B----4-:R-:W-:Y:S01]  /*0230*/  FADD.FTZ R21, -R21, 1 ;  /* 0x3f80000015157421 */ /* 0x010fe20000010100 */
[----:B-----5:R-:W-:Y:S02]  /*0240*/  FMUL.FTZ R3, R2, R3 ;  /* 0x0000000302037220 */ /* 0x020fe40000410000 */
[----:B------:R-:W-:-:S04]  /*0250*/  LOP3.LUT R28, R25, 0x1f, R0, 0xf8, !PT ;  /* 0x0000001f191c7812 */ /* 0x000fc800078ef800 */
[----:B------:R-:W-:Y:S01]  /*0260*/  LOP3.LUT R32, R28, 0x20, RZ, 0xfc, !PT ;  /* 0x000000201c207812 */ /* 0x000fe200078efcff */
[----:B------:R-:W0:Y:S01]  /*0270*/  MUFU.EX2 R3, R3 ;  /* 0x0000000300037308 */ /* 0x000e220000000800 */
[----:B-1----:R-:W-:Y:S01]  /*0280*/  ULEA UR4, UR5, UR4, 0x18 ;  /* 0x0000000405047291 */ /* 0x002fe2000f8ec0ff */
[----:B---3--:R-:W-:Y:S01]  /*0290*/  FMUL.FTZ R5, R2, R5 ;  /* 0x0000000502057220 */ /* 0x008fe20000410000 */
[----:B------:R-:W-:Y:S02]  /*02a0*/  SHF.R.U32.HI R2, RZ, 0x3, R0 ;  /* 0x00000003ff027819 */ /* 0x000fe40000011600 */
[----:B------:R-:W-:Y:S02]  /*02b0*/  LOP3.LUT R33, R28, 0x40, RZ, 0xfc, !PT ;  /* 0x000000401c217812 */ /* 0x000fe400078efcff */
[----:B------:R-:W-:Y:S01]  /*02c0*/  LOP3.LUT R31, R2, 0x7c, RZ, 0xc0, !PT ;  /* 0x0000007c021f7812 */ /* 0x000fe200078ec0ff */
[----:B------:R-:W1:Y:S01]  /*02d0*/  MUFU.EX2 R5, R5 ;  /* 0x0000000500057308 */ /* 0x000e620000000800 */
[----:B------:R-:W-:-:S02]  /*02e0*/  MOV R26, UR4 ;  /* 0x00000004001a7c02 */ /* 0x000fc40008000f00 */
[C---:B------:R-:W-:Y:S02]  /*02f0*/  LOP3.LUT R34, R28.reuse, 0x60, RZ, 0xfc, !PT ;  /* 0x000000601c227812 */ /* 0x040fe400078efcff */
[----:B------:R-:W-:Y:S01]  /*0300*/  IADD3 R31, PT, PT, R31, R26, RZ ;  /* 0x0000001a1f1f7210 */ /* 0x000fe20007ffe0ff */
[----:B0-----:R-:W-:Y:S01]  /*0310*/  FADD.FTZ R24, -R3, 1 ;  /* 0x3f80000003187421 */ /* 0x001fe20000010100 */
[C---:B------:R-:W-:Y:S02]  /*0320*/  LOP3.LUT R35, R28.reuse, 0x80, RZ, 0xfc, !PT ;  /* 0x000000801c237812 */ /* 0x040fe400078efcff */
[C---:B------:R-:W-:Y:S02]  /*0330*/  LOP3.LUT R36, R28.reuse, 0xa0, RZ, 0xfc, !PT ;  /* 0x000000a01c247812 */ /* 0x040fe400078efcff */
[C---:B------:R-:W-:Y:S01]  /*0340*/  LOP3.LUT R37, R28.reuse, 0xc0, RZ, 0xfc, !PT ;  /* 0x000000c01c257812 */ /* 0x040fe200078efcff */
[----:B------:R-:W0:Y:S01]  /*0350*/  MUFU.RCP R24, R24 ;  /* 0x0000001800187308 */ /* 0x000e220000001000 */
[----:B------:R-:W-:Y:S01]  /*0360*/  LOP3.LUT R38, R28, 0xe0, RZ, 0xfc, !PT ;  /* 0x000000e01c267812 */ /* 0x000fe200078efcff */
[----:B-1----:R-:W-:-:S06]  /*0370*/  FADD.FTZ R5, -R5, 1 ;  /* 0x3f80000005057421 */ /* 0x002fcc0000010100 */
[----:B------:R1:W2:Y:S02]  /*0380*/  MUFU.RCP R27, R5 ;  /* 0x00000005001b7308 */ /* 0x0002a40000001000 */
.L_x_1574:
[----:B------:R-:W-:Y:S01]  /*0390*/  BAR.SYNC.DEFER_BLOCKING 0x0 ;  /* 0x0000000000007b1d */ /* 0x000fe20000010000 */
[----:B-1----:R-:W-:Y:S02]  /*03a0*/  IADD3 R3, P0, PT, R28, R29, RZ ;  /* 0x0000001d1c037210 */ /* 0x002fe40007f1e0ff */
[----:B------:R-:W-:Y:S02]  /*03b0*/  IADD3 R2, PT, PT, -R29, RZ, RZ ;  /* 0x000000ff1d027210 */ /* 0x000fe40007ffe1ff */
[----:B------:R-:W-:Y:S02]  /*03c0*/  IADD3.X R4, PT, PT, RZ, RZ, RZ, P0, !PT ;  /* 0x000000ffff047210 */ /* 0x000fe400007fe4ff */
[----:B------:R-:W-:Y:S02]  /*03d0*/  VIADDMNMX.U32 R15, R2, R23, 0x1000, PT ;  /* 0x00001000020f7446 */ /* 0x000fe40003800017 */
[----:B------:R-:W-:Y:S02]  /*03e0*/  LEA R8, P0, R3, UR10, 0x1 ;  /* 0x0000000a03087c11 */ /* 0x000fe4000f8008ff */
[----:B------:R-:W-:-:S02]  /*03f0*/  ISETP.GE.U32.AND P6, PT, R28, R15, PT ;  /* 0x0000000f1c00720c */ /* 0x000fc40003fc6070 */
[C-C-:B------:R-:W-:Y:S02]  /*0400*/  LEA.HI.X R9, R3.reuse, UR11, R4.reuse, 0x1, P0 ;  /* 0x0000000b03097c11 */ /* 0x140fe400080f0c04 */
[C---:B-1----:R-:W-:Y:S02]  /*0410*/  SHF.L.U64.HI R5, R3.reuse, 0x2, R4 ;  /* 0x0000000203057819 */ /* 0x042fe40000010204 */
[----:B------:R-:W-:Y:S02]  /*0420*/  SHF.L.U32 R3, R3, 0x2, RZ ;  /* 0x0000000203037819 */ /* 0x000fe400000006ff */
[----:B------:R-:W-:Y:S02]  /*0430*/  PRMT R7, RZ, 0x7610, R7 ;  /* 0x00007610ff077816 */ /* 0x000fe40000000007 */
[----:B------:R-:W-:Y:S02]  /*0440*/  IADD3 R2, P4, PT, R3, UR12, RZ ;  /* 0x0000000c03027c10 */ /* 0x000fe4000ff9e0ff */
[----:B------:R-:W-:-:S02]  /*0450*/  ISETP.GE.U32.AND P0, PT, R32, R15, PT ;  /* 0x0000000f2000720c */ /* 0x000fc40003f06070 */
[----:B------:R-:W-:Y:S01]  /*0460*/  IADD3 R4, P5, PT, R3, UR14, RZ ;  /* 0x0000000e03047c10 */ /* 0x000fe2000ffbe0ff */
[----:B------:R-:W3:Y:S01]  /*0470*/  @!P6 LDG.E.U16 R7, desc[UR8][R8.64] ;  /* 0x000000080807e981 */ /* 0x000ee2000c1e1500 */
[-C--:B------:R-:W-:Y:S02]  /*0480*/  ISETP.GE.U32.AND P1, PT, R33, R15.reuse, PT ;  /* 0x0000000f2100720c */ /* 0x080fe40003f26070 */
[-C--:B------:R-:W-:Y:S02]  /*0490*/  ISETP.GE.U32.AND P2, PT, R34, R15.reuse, PT ;  /* 0x0000000f2200720c */ /* 0x080fe40003f46070 */
[-C--:B------:R-:W-:Y:S02]  /*04a0*/  ISETP.GE.U32.AND P3, PT, R35, R15.reuse, PT ;  /* 0x0000000f2300720c */ /* 0x080fe40003f66070 */
[----:B------:R-:W-:Y:S02]  /*04b0*/  IADD3.X R3, PT, PT, R5, UR13, RZ, P4, !PT ;  /* 0x0000000d05037c10 */ /* 0x000fe4000a7fe4ff */
[----:B------:R-:W-:-:S02]  /*04c0*/  ISETP.GE.U32.AND P4, PT, R36, R15, PT ;  /* 0x0000000f2400720c */ /* 0x000fc40003f86070 */
[----:B------:R-:W-:Y:S02]  /*04d0*/  IADD3.X R5, PT, PT, R5, UR15, RZ, P5, !PT ;  /* 0x0000000f05057c10 */ /* 0x000fe4000affe4ff */
[-C--:B------:R-:W-:Y:S02]  /*04e0*/  ISETP.GE.U32.AND P5, PT, R37, R15.reuse, PT ;  /* 0x0000000f2500720c */ /* 0x080fe40003fa6070 */
[----:B------:R-:W-:Y:S02]  /*04f0*/  PRMT R11, RZ, 0x7610, R11 ;  /* 0x00007610ff0b7816 */ /* 0x000fe4000000000b */
[----:B------:R-:W-:Y:S02]  /*0500*/  PRMT R17, RZ, 0x7610, R17 ;  /* 0x00007610ff117816 */ /* 0x000fe40000000011 */
[----:B------:R-:W-:Y:S02]  /*0510*/  PRMT R19, RZ, 0x7610, R19 ;  /* 0x00007610ff137816 */ /* 0x000fe40000000013 */
[----:B------:R-:W-:Y:S01]  /*0520*/  ISETP.GE.U32.AND P6, PT, R38, R15, PT ;  /* 0x0000000f2600720c */ /* 0x000fe20003fc6070 */
[----:B------:R-:W4:Y:S01]  /*0530*/  @!P0 LDG.E.U16 R11, desc[UR8][R8.64+0x40] ;  /* 0x00004008080b8981 */ /* 0x000f22000c1e1500 */
[----:B0-----:R-:W-:-:S02]  /*0540*/  PRMT R16, RZ, 0x7610, R16 ;  /* 0x00007610ff107816 */ /* 0x001fc40000000010 */
[----:B------:R-:W-:Y:S01]  /*0550*/  PRMT R41, RZ, 0x7610, R41 ;  /* 0x00007610ff297816 */ /* 0x000fe20000000029 */
[----:B------:R-:W5:Y:S01]  /*0560*/  @!P1 LDG.E.U16 R17, desc[UR8][R8.64+0x80] ;  /* 0x0000800808119981 */ /* 0x000f62000c1e1500 */
[----:B------:R-:W-:Y:S02]  /*0570*/  PRMT R18, RZ, 0x7610, R18 ;  /* 0x00007610ff127816 */ /* 0x000fe40000000012 */
[----:B------:R-:W-:Y:S01]  /*0580*/  PRMT R10, RZ, 0x7610, R10 ;  /* 0x00007610ff0a7816 */ /* 0x000fe2000000000a */
[----:B------:R-:W2:Y:S04]  /*0590*/  @!P2 LDG.E.U16 R19, desc[UR8][R8.64+0xc0] ;  /* 0x0000c0080813a981 */ /* 0x000ea8000c1e1500 */
[----:B------:R-:W2:Y:S04]  /*05a0*/  @!P3 LDG.E.U16 R16, desc[UR8][R8.64+0x100] ;  /* 0x000100080810b981 */ /* 0x000ea8000c1e1500 */
[----:B------:R-:W2:Y:S04]  /*05b0*/  @!P4 LDG.E.U16 R41, desc[UR8][R8.64+0x140] ;  /* 0x000140080829c981 */ /* 0x000ea8000c1e1500 */
[----:B------:R-:W2:Y:S04]  /*05c0*/  @!P5 LDG.E.U16 R18, desc[UR8][R8.64+0x180] ;  /* 0x000180080812d981 */ /* 0x000ea8000c1e1500 */
[----:B------:R1:W2:Y:S01]  /*05d0*/  @!P6 LDG.E.U16 R10, desc[UR8][R8.64+0x1c0] ;  /* 0x0001c008080ae981 */ /* 0x0002a2000c1e1500 */
[----:B------:R-:W0:Y:S02]  /*05e0*/  S2R R6, SR_LANEID ;  /* 0x0000000000067919 */ /* 0x000e240000000000 */
[----:B0-----:R-:W-:-:S04]  /*05f0*/  IADD3 R48, PT, PT, R25, R6, RZ ;  /* 0x0000000619307210 */ /* 0x001fc80007ffe0ff */
[C---:B------:R-:W-:Y:S02]  /*0600*/  LEA.HI.SX32 R57, R48.reuse, R48, 0x1b ;  /* 0x0000003030397211 */ /* 0x040fe400078fdaff */
[C---:B------:R-:W-:Y:S02]  /*0610*/  IADD3 R61, PT, PT, R48.reuse, 0x20, RZ ;  /* 0x00000020303d7810 */ /* 0x040fe40007ffe0ff */
[C---:B------:R-:W-:Y:S02]  /*0620*/  IADD3 R59, PT, PT, R48.reuse, 0x40, RZ ;  /* 0x00000040303b7810 */ /* 0x040fe40007ffe0ff */
[----:B------:R-:W-:Y:S02]  /*0630*/  LEA R60, R57, R26, 0x1 ;  /* 0x0000001a393c7211 */ /* 0x000fe400078e08ff */
[C---:B------:R-:W-:Y:S02]  /*0640*/  IADD3 R55, PT, PT, R48.reuse, 0x60, RZ ;  /* 0x0000006030377810 */ /* 0x040fe40007ffe0ff */
[----:B------:R-:W-:-:S02]  /*0650*/  IADD3 R13, PT, PT, R48, 0x80, RZ ;  /* 0x00000080300d7810 */ /* 0x000fc40007ffe0ff */
[C---:B------:R-:W-:Y:S02]  /*0660*/  IADD3 R53, PT, PT, R48.reuse, 0xa0, RZ ;  /* 0x000000a030357810 */ /* 0x040fe40007ffe0ff */
[-C--:B------:R-:W-:Y:S02]  /*0670*/  LEA.HI.SX32 R61, R61, R48.reuse, 0x1b ;  /* 0x000000303d3d7211 */ /* 0x080fe400078fdaff */
[C---:B------:R-:W-:Y:S02]  /*0680*/  IADD3 R51, PT, PT, R48.reuse, 0xc0, RZ ;  /* 0x000000c030337810 */ /* 0x040fe40007ffe0ff */
[-C--:B------:R-:W-:Y:S02]  /*0690*/  LEA.HI.SX32 R59, R59, R48.reuse, 0x1b ;  /* 0x000000303b3b7211 */ /* 0x080fe400078fdaff */
[----:B------:R-:W-:Y:S02]  /*06a0*/  IADD3 R39, PT, PT, R48, 0xe0, RZ ;  /* 0x000000e030277810 */ /* 0x000fe40007ffe0ff */
[----:B------:R-:W-:-:S02]  /*06b0*/  LEA.HI.SX32 R55, R55, R48, 0x1b ;  /* 0x0000003037377211 */ /* 0x000fc400078fdaff */
[-C--:B------:R-:W-:Y:S02]  /*06c0*/  LEA.HI.SX32 R50, R13, R48.reuse, 0x1b ;  /* 0x000000300d327211 */ /* 0x080fe400078fdaff */
[----:B------:R-:W-:Y:S02]  /*06d0*/  LEA.HI.SX32 R53, R53, R48, 0x1b ;  /* 0x0000003035357211 */ /* 0x000fe400078fdaff */
[-C--:B------:R-:W-:Y:S02]  /*06e0*/  LEA R54, R61, R26.reuse, 0x1 ;  /* 0x0000001a3d367211 */ /* 0x080fe400078e08ff */
[----:B------:R-:W-:Y:S02]  /*06f0*/  LEA R56, R59, R26, 0x1 ;  /* 0x0000001a3b387211 */ /* 0x000fe400078e08ff */
[-C--:B------:R-:W-:Y:S02]  /*0700*/  LEA.HI.SX32 R51, R51, R48.reuse, 0x1b ;  /* 0x0000003033337211 */ /* 0x080fe400078fdaff */
[----:B------:R-:W-:Y:S01]  /*0710*/  LEA.HI.SX32 R48, R39, R48, 0x1b ;  /* 0x0000003027307211 */ /* 0x000fe200078fdaff */
[----:B------:R-:W-:Y:S01]  /*0720*/  IMAD R39, R50, 0x2, R26 ;  /* 0x0000000232277824 */ /* 0x000fe200078e021a */
[----:B------:R-:W-:-:S02]  /*0730*/  LEA R52, R55, R26, 0x1 ;  /* 0x0000001a37347211 */ /* 0x000fc400078e08ff */
[-C--:B------:R-:W-:Y:S02]  /*0740*/  LEA R14, R53, R26.reuse, 0x1 ;  /* 0x0000001a350e7211 */ /* 0x080fe400078e08ff */
[-C--:B-1----:R-:W-:Y:S02]  /*0750*/  LEA R8, R51, R26.reuse, 0x1 ;  /* 0x0000001a33087211 */ /* 0x082fe400078e08ff */
[----:B------:R-:W-:Y:S02]  /*0760*/  LEA R13, R48, R26, 0x1 ;  /* 0x0000001a300d7211 */ /* 0x000fe400078e08ff */
[----:B------:R-:W-:Y:S02]  /*0770*/  P2R R58, PR, RZ, 0x1 ;  /* 0x00000001ff3a7803 */ /* 0x000fe40000000000 */
[----:B------:R-:W-:Y:S01]  /*0780*/  ISETP.GE.U32.AND P0, PT, R28, R15, PT ;  /* 0x0000000f1c00720c */ /* 0x000fe20003f06070 */
[----:B------:R-:W-:Y:S01]  /*0790*/  HFMA2 R12, -RZ, RZ, 0, 0 ;  /* 0x00000000ff0c7431 */ /* 0x000fe200000001ff */
[----:B------:R-:W-:-:S02]  /*07a0*/  CS2R R46, SRZ ;  /* 0x00000000002e7805 */ /* 0x000fc4000001ff00 */
[----:B------:R-:W-:Y:S02]  /*07b0*/  CS2R R44, SRZ ;  /* 0x00000000002c7805 */ /* 0x000fe4000001ff00 */
[----:B------:R-:W-:Y:S01]  /*07c0*/  CS2R R42, SRZ ;  /* 0x00000000002a7805 */ /* 0x000fe2000001ff00 */
[----:B---3--:R0:W-:Y:S02]  /*07d0*/  STS.U16 [R60], R7 ;  /* 0x000000073c007388 */ /* 0x0081e40000000400 */
[----:B0-----:R-:W-:-:S04]  /*07e0*/  IADD3 R7, PT, PT, R30, R6, RZ ;  /* 0x000000061e077210 */ /* 0x001fc80007ffe0ff */
[----:B------:R-:W-:-:S04]  /*07f0*/  SHF.L.U32 R7, R7, 0x3, RZ ;  /* 0x0000000307077819 */ /* 0x000fc800000006ff */
[----:B------:R-:W-:Y:S01]  /*0800*/  LEA.HI.SX32 R49, R7, R7, 0x1b ;  /* 0x0000000707317211 */ /* 0x000fe200078fdaff */
[----:B----4-:R-:W-:Y:S04]  /*0810*/  STS.U16 [R54+0x40], R11 ;  /* 0x0000400b36007388 */ /* 0x010fe80000000400 */
[----:B-----5:R-:W-:Y:S04]  /*0820*/  STS.U16 [R56+0x80], R17 ;  /* 0x0000801138007388 */ /* 0x020fe80000000400 */
[----:B--2---:R-:W-:Y:S04]  /*0830*/  STS.U16 [R52+0xc0], R19 ;  /* 0x0000c01334007388 */ /* 0x004fe80000000400 */
[----:B------:R-:W-:Y:S04]  /*0840*/  STS.U16 [R39+0x100], R16 ;  /* 0x0001001027007388 */ /* 0x000fe80000000400 */
[----:B------:R-:W-:Y:S04]  /*0850*/  STS.U16 [R14+0x140], R41 ;  /* 0x000140290e007388 */ /* 0x000fe80000000400 */
[----:B------:R0:W-:Y:S04]  /*0860*/  STS.U16 [R8+0x180], R18 ;  /* 0x0001801208007388 */ /* 0x0001e80000000400 */
[----:B------:R-:W-:Y:S01]  /*0870*/  STS.U16 [R13+0x1c0], R10 ;  /* 0x0001c00a0d007388 */ /* 0x000fe20000000400 */
[----:B0-----:R-:W-:Y:S01]  /*0880*/  LEA R18, R49, R26, 0x1 ;  /* 0x0000001a31127211 */ /* 0x001fe200078e08ff */
[----:B------:R-:W-:-:S04]  /*0890*/  NOP ;  /* 0x0000000000007918 */ /* 0x000fc80000000000 */
[----:B------:R-:W-:Y:S04]  /*08a0*/  LDS.U16 R40, [R18] ;  /* 0x0000000012287984 */ /* 0x000fe80000000400 */
[----:B------:R-:W-:Y:S04]  /*08b0*/  LDS.U16 R16, [R18+0x2] ;  /* 0x0000020012107984 */ /* 0x000fe80000000400 */
[----:B------:R-:W0:Y:S04]  /*08c0*/  LDS.U16 R10, [R18+0x4] ;  /* 0x00000400120a7984 */ /* 0x000e280000000400 */
[----:B------:R-:W1:Y:S04]  /*08d0*/  LDS.U16 R19, [R18+0x6] ;  /* 0x0000060012137984 */ /* 0x000e680000000400 */
[----:B------:R-:W-:Y:S04]  /*08e0*/  LDS.U16 R11, [R18+0x8] ;  /* 0x00000800120b7984 */ /* 0x000fe80000000400 */
[----:B------:R-:W-:Y:S04]  /*08f0*/  LDS.U16 R17, [R18+0xa] ;  /* 0x00000a0012117984 */ /* 0x000fe80000000400 */
[----:B------:R-:W2:Y:S04]  /*0900*/  LDS.U16 R7, [R18+0xc] ;  /* 0x00000c0012077984 */ /* 0x000ea80000000400 */
[----:B------:R3:W4:Y:S01]  /*0910*/  LDS.U16 R9, [R18+0xe] ;  /* 0x00000e0012097984 */ /* 0x0007220000000400 */
[----:B------:R-:W-:Y:S01]  /*0920*/  BAR.SYNC.DEFER_BLOCKING 0x0 ;  /* 0x0000000000007b1d */ /* 0x000fe20000010000 */
[----:B------:R-:W-:-:S05]  /*0930*/  MOV R41, RZ ;  /* 0x000000ff00297202 */ /* 0x000fca0000000f00 */
[----:B------:R-:W5:Y:S01]  /*0940*/  @!P0 LDG.E R12, desc[UR8][R2.64] ;  /* 0x00000008020c8981 */ /* 0x000f62000c1e1900 */
[----:B------:R-:W-:-:S03]  /*0950*/  ISETP.NE.AND P0, PT, R58, RZ, PT ;  /* 0x000000ff3a00720c */ /* 0x000fc60003f05270 */
[----:B------:R-:W2:Y:S04]  /*0960*/  @!P1 LDG.E R46, desc[UR8][R2.64+0x100] ;  /* 0x00010008022e9981 */ /* 0x000ea8000c1e1900 */
[----:B------:R-:W4:Y:S04]  /*0970*/  @!P2 LDG.E R45, desc[UR8][R2.64+0x180] ;  /* 0x00018008022da981 */ /* 0x000f28000c1e1900 */
[----:B------:R-:W4:Y:S04]  /*0980*/  @!P3 LDG.E R44, desc[UR8][R2.64+0x200] ;  /* 0x00020008022cb981 */ /* 0x000f28000c1e1900 */
[----:B------:R-:W2:Y:S04]  /*0990*/  @!P0 LDG.E R47, desc[UR8][R2.64+0x80] ;  /* 0x00008008022f8981 */ /* 0x000ea8000c1e1900 */
[----:B------:R-:W4:Y:S04]  /*09a0*/  @!P4 LDG.E R43, desc[UR8][R2.64+0x280] ;  /* 0x00028008022bc981 */ /* 0x000f28000c1e1900 */
[----:B------:R-:W4:Y:S04]  /*09b0*/  @!P5 LDG.E R42, desc[UR8][R2.64+0x300] ;  /* 0x00030008022ad981 */ /* 0x000f28000c1e1900 */
[----:B------:R-:W4:Y:S01]  /*09c0*/  @!P6 LDG.E R41, desc[UR8][R2.64+0x380] ;  /* 0x000380080229e981 */ /* 0x000f22000c1e1900 */
[----:B------:R-:W-:-:S02]  /*09d0*/  LEA R57, R57, R60, 0x1 ;  /* 0x0000003c39397211 */ /* 0x000fc400078e08ff */
[----:B------:R-:W-:Y:S02]  /*09e0*/  LEA R54, R61, R54, 0x1 ;  /* 0x000000363d367211 */ /* 0x000fe400078e08ff */
[----:B------:R-:W-:Y:S02]  /*09f0*/  LEA R59, R59, R56, 0x1 ;  /* 0x000000383b3b7211 */ /* 0x000fe400078e08ff */
[----:B------:R-:W-:Y:S01]  /*0a00*/  LEA R52, R55, R52, 0x1 ;  /* 0x0000003437347211 */ /* 0x000fe200078e08ff */
[----:B------:R-:W-:Y:S01]  /*0a10*/  IMAD R14, R53, 0x2, R14 ;  /* 0x00000002350e7824 */ /* 0x000fe200078e020e */
[----:B------:R-:W-:Y:S02]  /*0a20*/  LEA R39, R50, R39, 0x1 ;  /* 0x0000002732277211 */ /* 0x000fe400078e08ff */
[----:B------:R-:W-:Y:S02]  /*0a30*/  LEA R51, R51, R8, 0x1 ;  /* 0x0000000833337211 */ /* 0x000fe400078e08ff */
[----:B------:R-:W-:-:S02]  /*0a40*/  LEA R48, R48, R13, 0x1 ;  /* 0x0000000d30307211 */ /* 0x000fc400078e08ff */
[----:B---3--:R-:W-:Y:S02]  /*0a50*/  LEA R18, R49, R18, 0x1 ;  /* 0x0000001231127211 */ /* 0x008fe400078e08ff */
[----:B------:R-:W-:Y:S02]  /*0a60*/  P2R R58, PR, RZ, 0x1 ;  /* 0x00000001ff3a7803 */ /* 0x000fe40000000000 */
[----:B------:R-:W-:Y:S01]  /*0a70*/  ISETP.GE.U32.AND P0, PT, R28, R15, PT ;  /* 0x0000000f1c00720c */ /* 0x000fe20003f06070 */
[----:B------:R-:W-:Y:S01]  /*0a80*/  HFMA2 R50, -RZ, RZ, 0, 0 ;  /* 0x00000000ff327431 */ /* 0x000fe200000001ff */
[----:B------:R-:W-:Y:S01]  /*0a90*/  MOV R49, RZ ;  /* 0x000000ff00317202 */ /* 0x000fe20000000f00 */
[----:B------:R-:W-:Y:S01]  /*0aa0*/  HFMA2 R56, -RZ, RZ, 0, 0 ;  /* 0x00000000ff387431 */ /* 0x000fe200000001ff */
[----:B-----5:R-:W-:Y:S04]  /*0ab0*/  STS [R57], R12 ;  /* 0x0000000c39007388 */ /* 0x020fe80000000800 */
[----:B--2---:R-:W-:Y:S04]  /*0ac0*/  STS [R54+0x80], R47 ;  /* 0x0000802f36007388 */ /* 0x004fe80000000800 */
[----:B------:R-:W-:Y:S04]  /*0ad0*/  STS [R59+0x100], R46 ;  /* 0x0001002e3b007388 */ /* 0x000fe80000000800 */
[----:B----4-:R-:W-:Y:S04]  /*0ae0*/  STS [R52+0x180], R45 ;  /* 0x0001802d34007388 */ /* 0x010fe80000000800 */
[----:B------:R2:W-:Y:S04]  /*0af0*/  STS [R39+0x200], R44 ;  /* 0x0002002c27007388 */ /* 0x0005e80000000800 */
[----:B------:R-:W-:Y:S04]  /*0b00*/  STS [R14+0x280], R43 ;  /* 0x0002802b0e007388 */ /* 0x000fe80000000800 */
[----:B------:R3:W-:Y:S04]  /*0b10*/  STS [R51+0x300], R42 ;  /* 0x0003002a33007388 */ /* 0x0007e80000000800 */
[----:B------:R4:W-:Y:S01]  /*0b20*/  STS [R48+0x380], R41 ;  /* 0x0003802930007388 */ /* 0x0009e20000000800 */
        /* <DEDUP_REMOVED lines=8> */
[----:B------:R-:W-:Y:S01]  /*0bb0*/  LDS R15, [R18+0x1c] ;  /* 0x00001c00120f7984 */ /* 0x000fe20000000800 */
[----:B------:R-:W-:Y:S01]  /*0bc0*/  BAR.SYNC.DEFER_BLOCKING 0x0 ;  /* 0x0000000000007b1d */ /* 0x000fe20000010000 */
[----:B--2---:R-:W-:-:S02]  /*0bd0*/  CS2R R44, SRZ ;  /* 0x00000000002c7805 */ /* 0x004fc4000001ff00 */
[----:B---3--:R-:W-:Y:S01]  /*0be0*/  MOV R42, RZ ;  /* 0x000000ff002a7202 */ /* 0x008fe20000000f00 */
[----:B------:R-:W-:Y:S01]  /*0bf0*/  HFMA2 R47, -RZ, RZ, 0, 0 ;  /* 0x00000000ff2f7431 */ /* 0x000fe200000001ff */
[----:B----4-:R-:W-:Y:S01]  /*0c00*/  MOV R41, RZ ;  /* 0x000000ff00297202 */ /* 0x010fe20000000f00 */
[----:B------:R-:W2:Y:S01]  /*0c10*/  @!P0 LDG.E R50, desc[UR8][R4.64] ;  /* 0x0000000804328981 */ /* 0x000ea2000c1e1900 */
[----:B------:R-:W-:-:S03]  /*0c20*/  ISETP.NE.AND P0, PT, R58, RZ, PT ;  /* 0x000000ff3a00720c */ /* 0x000fc60003f05270 */
[----:B------:R-:W3:Y:S04]  /*0c30*/  @!P1 LDG.E R42, desc[UR8][R4.64+0x100] ;  /* 0x00010008042a9981 */ /* 0x000ee8000c1e1900 */
[----:B------:R-:W4:Y:S04]  /*0c40*/  @!P2 LDG.E R47, desc[UR8][R4.64+0x180] ;  /* 0x00018008042fa981 */ /* 0x000f28000c1e1900 */
[----:B------:R-:W5:Y:S04]  /*0c50*/  @!P3 LDG.E R44, desc[UR8][R4.64+0x200] ;  /* 0x00020008042cb981 */ /* 0x000f68000c1e1900 */
[----:B------:R-:W3:Y:S04]  /*0c60*/  @!P0 LDG.E R45, desc[UR8][R4.64+0x80] ;  /* 0x00008008042d8981 */ /* 0x000ee8000c1e1900 */
[----:B------:R-:W5:Y:S04]  /*0c70*/  @!P4 LDG.E R49, desc[UR8][R4.64+0x280] ;  /* 0x000280080431c981 */ /* 0x000f68000c1e1900 */
[----:B------:R-:W5:Y:S04]  /*0c80*/  @!P5 LDG.E R56, desc[UR8][R4.64+0x300] ;  /* 0x000300080438d981 */ /* 0x000f68000c1e1900 */
[----:B------:R1:W5:Y:S01]  /*0c90*/  @!P6 LDG.E R41, desc[UR8][R4.64+0x380] ;  /* 0x000380080429e981 */ /* 0x000362000c1e1900 */
[----:B0-----:R-:W-:-:S02]  /*0ca0*/  SHF.L.U32 R10, R10, 0x10, RZ ;  /* 0x000000100a0a7819 */ /* 0x001fc400000006ff */
[----:B------:R-:W-:Y:S02]  /*0cb0*/  SHF.L.U32 R40, R40, 0x10, RZ ;  /* 0x0000001028287819 */ /* 0x000fe400000006ff */
[----:B-1----:R-:W-:Y:S01]  /*0cc0*/  SHF.L.U32 R5, R19, 0x10, RZ ;  /* 0x0000001013057819 */ /* 0x002fe200000006ff */
[----:B------:R-:W-:Y:S02]  /*0cd0*/  FMUL.FTZ R4, R10, UR7 ;  /* 0x000000070a047c20 */ /* 0x000fe40008410000 */
[----:B------:R-:W-:Y:S01]  /*0ce0*/  FMUL.FTZ R40, R40, UR7 ;  /* 0x0000000728287c20 */ /* 0x000fe20008410000 */
[----:B------:R-:W-:-:S03]  /*0cf0*/  SHF.L.U32 R53, R16, 0x10, RZ ;  /* 0x0000001010357819 */ /* 0x000fc600000006ff */
[----:B------:R0:W1:Y:S02]  /*0d00*/  F2F.BF16.F32 R16, R40 ;  /* 0x0000002800107304 */ /* 0x0000640000202000 */
[----:B------:R-:W-:-:S06]  /*0d10*/  FMUL.FTZ R53, R53, UR7 ;  /* 0x0000000735357c20 */ /* 0x000fcc0008410000 */
[----:B------:R-:W1:Y:S01]  /*0d20*/  F2F.BF16.F32 R53, R53 ;  /* 0x0000003500357304 */ /* 0x000e620000202000 */
[----:B------:R-:W-:-:S07]  /*0d30*/  SHF.L.U32 R7, R7, 0x10, RZ ;  /* 0x0000001007077819 */ /* 0x000fce00000006ff */
[----:B------:R-:W1:Y:S01]  /*0d40*/  F2F.BF16.F32 R4, R4 ;  /* 0x0000000400047304 */ /* 0x000e620000202000 */
[----:B------:R-:W-:Y:S01]  /*0d50*/  SHF.L.U32 R9, R9, 0x10, RZ ;  /* 0x0000001009097819 */ /* 0x000fe200000006ff */
[----:B--2---:R-:W-:Y:S04]  /*0d60*/  STS [R57], R50 ;  /* 0x0000003239007388 */ /* 0x004fe80000000800 */
[----:B---3--:R-:W-:Y:S04]  /*0d70*/  STS [R54+0x80], R45 ;  /* 0x0000802d36007388 */ /* 0x008fe80000000800 */
[----:B------:R-:W-:Y:S04]  /*0d80*/  STS [R59+0x100], R42 ;  /* 0x0001002a3b007388 */ /* 0x000fe80000000800 */
[----:B----4-:R-:W-:Y:S04]  /*0d90*/  STS [R52+0x180], R47 ;  /* 0x0001802f34007388 */ /* 0x010fe80000000800 */
[----:B-----5:R-:W-:Y:S04]  /*0da0*/  STS [R39+0x200], R44 ;  /* 0x0002002c27007388 */ /* 0x020fe80000000800 */
[----:B------:R2:W-:Y:S04]  /*0db0*/  STS [R14+0x280], R49 ;  /* 0x000280310e007388 */ /* 0x0005e80000000800 */
[----:B------:R-:W-:Y:S04]  /*0dc0*/  STS [R51+0x300], R56 ;  /* 0x0003003833007388 */ /* 0x000fe80000000800 */
[----:B------:R3:W-:Y:S01]  /*0dd0*/  STS [R48+0x380], R41 ;  /* 0x0003802930007388 */ /* 0x0007e20000000800 */
[----:B------:R-:W-:-:S03]  /*0de0*/  NOP ;  /* 0x0000000000007918 */ /* 0x000fc60000000000 */
[----:B------:R-:W4:Y:S04]  /*0df0*/  LDS R19, [R18] ;  /* 0x0000000012137984 */ /* 0x000f280000000800 */
[----:B------:R-:W5:Y:S01]  /*0e00*/  LDS R10, [R18+0x4] ;  /* 0x00000400120a7984 */ /* 0x000f620000000800 */
[----:B--2---:R-:W-:Y:S02]  /*0e10*/  IMAD.U32 R14, R11, 0x10000, RZ ;  /* 0x000100000b0e7824 */ /* 0x004fe400078e00ff */
[----:B------:R-:W-:Y:S01]  /*0e20*/  FMUL.FTZ R11, R5, UR7 ;  /* 0x00000007050b7c20 */ /* 0x000fe20008410000 */
[----:B------:R-:W-:Y:S01]  /*0e30*/  LDS R39, [R18+0xc] ;  /* 0x00000c0012277984 */ /* 0x000fe20000000800 */
[----:B---3--:R-:W-:-:S03]  /*0e40*/  FMUL.FTZ R41, R14, UR7 ;  /* 0x000000070e297c20 */ /* 0x008fc60008410000 */
[----:B------:R-:W2:Y:S01]  /*0e50*/  LDS R14, [R18+0x8] ;  /* 0x00000800120e7984 */ /* 0x000ea20000000800 */
[----:B------:R-:W-:-:S05]  /*0e60*/  SHF.L.U32 R5, R17, 0x10, RZ ;  /* 0x0000001011057819 */ /* 0x000fca00000006ff */
[----:B0-----:R-:W-:Y:S01]  /*0e70*/  FMUL.FTZ R40, R5, UR7 ;  /* 0x0000000705287c20 */ /* 0x001fe20008410000 */
[----:B-1----:R-:W-:Y:S02]  /*0e80*/  SHF.L.U32 R5, R16, 0x10, RZ ;  /* 0x0000001010057819 */ /* 0x002fe400000006ff */
[----:B------:R-:W0:Y:S01]  /*0e90*/  LDS R16, [R18+0x10] ;  /* 0x0000100012107984 */ /* 0x000e220000000800 */
[----:B------:R1:W-:Y:S01]  /*0ea0*/  F2F.BF16.F32 R17, R41 ;  /* 0x0000002900117304 */ /* 0x0003e20000202000 */
[----:B------:R-:W-:Y:S01]  /*0eb0*/  FMUL.FTZ R42, R7, UR7 ;  /* 0x00000007072a7c20 */ /* 0x000fe20008410000 */
[----:B------:R-:W-:Y:S01]  /*0ec0*/  FMUL.FTZ R44, R5, R5 ;  /* 0x00000005052c7220 */ /* 0x000fe20000410000 */
[----:B------:R-:W-:Y:S01]  /*0ed0*/  SHF.L.U32 R7, R53, 0x10, RZ ;  /* 0x0000001035077819 */ /* 0x000fe200000006ff */
[----:B-1----:R-:W1:Y:S04]  /*0ee0*/  LDS R41, [R18+0x14] ;  /* 0x0000140012297984 */ /* 0x002e680000000800 */
[----:B------:R-:W3:Y:S01]  /*0ef0*/  F2F.BF16.F32 R11, R11 ;  /* 0x0000000b000b7304 */ /* 0x000ee20000202000 */
[----:B------:R-:W-:Y:S01]  /*0f00*/  FMUL.FTZ R48, R21, R44 ;  /* 0x0000002c15307220 */ /* 0x000fe20000410000 */
[----:B------:R-:W-:Y:S01]  /*0f10*/  FMUL.FTZ R44, R9, UR7 ;  /* 0x00000007092c7c20 */ /* 0x000fe20008410000 */
[----:B------:R-:W-:Y:S01]  /*0f20*/  FMUL.FTZ R50, R7, R7 ;  /* 0x0000000707327220 */ /* 0x000fe20000410000 */
[----:B------:R-:W-:-:S02]  /*0f30*/  SHF.L.U32 R9, R4, 0x10, RZ ;  /* 0x0000001004097819 */ /* 0x000fc400000006ff */
[----:B------:R-:W1:Y:S01]  /*0f40*/  LDS R4, [R18+0x18] ;  /* 0x0000180012047984 */ /* 0x000e620000000800 */
[----:B----4-:R-:W-:Y:S01]  /*0f50*/  FFMA.FTZ R48, R19, UR19, R48 ;  /* 0x0000001313307c23 */ /* 0x010fe20008010030 */
[----:B------:R-:W4:Y:S01]  /*0f60*/  F2F.BF16.F32 R40, R40 ;  /* 0x0000002800287304 */ /* 0x000f220000202000 */
[----:B------:R-:W-:Y:S02]  /*0f70*/  FMUL.FTZ R19, R21, R50 ;  /* 0x0000003215137220 */ /* 0x000fe40000410000 */
[----:B------:R-:W-:Y:S02]  /*0f80*/  FMUL.FTZ R45, R27, R48 ;  /* 0x000000301b2d7220 */ /* 0x000fe40000410000 */
[----:B-----5:R-:W-:Y:S01]  /*0f90*/  FFMA.FTZ R48, R10, UR19, R19 ;  /* 0x000000130a307c23 */ /* 0x020fe20008010013 */
[----:B---3--:R-:W-:Y:S01]  /*0fa0*/  SHF.L.U32 R11, R11, 0x10, RZ ;  /* 0x000000100b0b7819 */ /* 0x008fe200000006ff */
[----:B------:R3:W5:Y:S01]  /*0fb0*/  LDS R10, [R18+0x1c] ;  /* 0x00001c00120a7984 */ /* 0x0007620000000800 */
[----:B------:R-:W-:Y:S01]  /*0fc0*/  FMUL.FTZ R50, R9, R9 ;  /* 0x0000000909327220 */ /* 0x000fe20000410000 */
[----:B------:R-:W3:Y:S01]  /*0fd0*/  F2F.BF16.F32 R42, R42 ;  /* 0x0000002a002a7304 */ /* 0x000ee20000202000 */
[----:B------:R-:W-:Y:S01]  /*0fe0*/  FMUL.FTZ R47, R27, R48 ;  /* 0x000000301b2f7220 */ /* 0x000fe20000410000 */
[----:B------:R-:W-:Y:S01]  /*0ff0*/  SHF.L.U32 R17, R17, 0x10, RZ ;  /* 0x0000001011117819 */ /* 0x000fe200000006ff */
[----:B------:R-:W-:Y:S01]  /*1000*/  FMUL.FTZ R19, R21, R50 ;  /* 0x0000003215137220 */ /* 0x000fe20000410000 */
[----:B------:R-:W-:-:S03]  /*1010*/  FMUL.FTZ R48, R11, R11 ;  /* 0x0000000b0b307220 */ /* 0x000fc60000410000 */
[----:B--2---:R-:W-:Y:S01]  /*1020*/  FFMA.FTZ R14, R14, UR19, R19 ;  /* 0x000000130e0e7c23 */ /* 0x004fe20008010013 */
[----:B------:R-:W2:Y:S01]  /*1030*/  F2F.BF16.F32 R44, R44 ;  /* 0x0000002c002c7304 */ /* 0x000ea20000202000 */
[----:B----4-:R-:W-:Y:S01]  /*1040*/  SHF.L.U32 R19, R40, 0x10, RZ ;  /* 0x0000001028137819 */ /* 0x010fe200000006ff */
[----:B------:R-:W-:Y:S01]  /*1050*/  FMUL.FTZ R48, R21, R48 ;  /* 0x0000003015307220 */ /* 0x000fe20000410000 */
[----:B------:R-:W-:-:S03]  /*1060*/  FMUL.FTZ R40, R17, R17 ;  /* 0x0000001111287220 */ /* 0x000fc60000410000 */
[----:B------:R-:W-:Y:S01]  /*1070*/  FFMA.FTZ R48, R39, UR19, R48 ;  /* 0x0000001327307c23 */ /* 0x000fe20008010030 */
[----:B------:R-:W-:Y:S01]  /*1080*/  FMUL.FTZ R39, R21, R40 ;  /* 0x0000002815277220 */ /* 0x000fe20000410000 */
[----:B------:R-:W-:Y:S01]  /*1090*/  FMUL.FTZ R50, R19, R19 ;  /* 0x0000001313327220 */ /* 0x000fe20000410000 */
[----:B------:R-:W4:Y:S02]  /*10a0*/  MUFU.SQRT R45, R45 ;  /* 0x0000002d002d7308 */ /* 0x000f240000002000 */
[----:B0-----:R-:W-:Y:S01]  /*10b0*/  FFMA.FTZ R40, R16, UR19, R39 ;  /* 0x0000001310287c23 */ /* 0x001fe20008010027 */
[----:B------:R-:W-:Y:S01]  /*10c0*/  FMUL.FTZ R50, R21, R50 ;  /* 0x0000003215327220 */ /* 0x000fe20000410000 */
[----:B---3--:R-:W-:Y:S01]  /*10d0*/  SHF.L.U32 R39, R42, 0x10, RZ ;  /* 0x000000102a277819 */ /* 0x008fe200000006ff */
[----:B------:R-:W-:-:S03]  /*10e0*/  FMUL.FTZ R14, R27, R14 ;  /* 0x0000000e1b0e7220 */ /* 0x000fc60000410000 */
[----:B------:R-:W-:Y:S01]  /*10f0*/  MUFU.SQRT R47, R47 ;  /* 0x0000002f002f7308 */ /* 0x000fe20000002000 */
[----:B-1----:R-:W-:Y:S01]  /*1100*/  FFMA.FTZ R50, R41, UR19, R50 ;  /* 0x0000001329327c23 */ /* 0x002fe20008010032 */
[----:B------:R-:W-:Y:S01]  /*1110*/  FMUL.FTZ R42, R39, R39 ;  /* 0x00000027272a7220 */ /* 0x000fe20000410000 */
[----:B--2---:R-:W-:Y:S01]  /*1120*/  SHF.L.U32 R41, R44, 0x10, RZ ;  /* 0x000000102c297819 */ /* 0x004fe200000006ff */
[----:B------:R-:W-:Y:S02]  /*1130*/  FMUL.FTZ R16, R27, R48 ;  /* 0x000000301b107220 */ /* 0x000fe40000410000 */
[----:B------:R-:W-:Y:S02]  /*1140*/  FMUL.FTZ R49, R21, R42 ;  /* 0x0000002a15317220 */ /* 0x000fe40000410000 */
[----:B------:R0:W1:Y:S01]  /*1150*/  MUFU.SQRT R18, R14 ;  /* 0x0000000e00127308 */ /* 0x0000620000002000 */
[----:B------:R-:W-:Y:S01]  /*1160*/  FMUL.FTZ R42, R41, R41 ;  /* 0x00000029292a7220 */ /* 0x000fe20000410000 */
[----:B------:R-:W-:Y:S01]  /*1170*/  FMUL.FTZ R40, R27, R40 ;  /* 0x000000281b287220 */ /* 0x000fe20000410000 */
[----:B------:R-:W-:-:S02]  /*1180*/  FFMA.FTZ R4, R4, UR19, R49 ;  /* 0x0000001304047c23 */ /* 0x000fc40008010031 */
[----:B------:R-:W-:-:S03]  /*1190*/  FMUL.FTZ R49, R21, R42 ;  /* 0x0000002a15317220 */ /* 0x000fc60000410000 */
[----:B------:R-:W2:Y:S01]  /*11a0*/  MUFU.SQRT R16, R16 ;  /* 0x0000001000107308 */ /* 0x000ea20000002000 */
[----:B0-----:R-:W-:Y:S01]  /*11b0*/  FMUL.FTZ R14, R27, R50 ;  /* 0x000000321b0e7220 */ /* 0x001fe20000410000 */
[----:B----4-:R-:W-:Y:S01]  /*11c0*/  FADD.FTZ R42, R45, UR16 ;  /* 0x000000102d2a7e21 */ /* 0x010fe20008010000 */
[----:B------:R-:W-:Y:S01]  /*11d0*/  FMUL.FTZ R48, R27, R4 ;  /* 0x000000041b307220 */ /* 0x000fe20000410000 */
[----:B-----5:R-:W-:-:S04]  /*11e0*/  FFMA.FTZ R4, R10, UR19, R49 ;  /* 0x000000130a047c23 */ /* 0x020fc80008010031 */
[----:B------:R0:W3:Y:S01]  /*11f0*/  MUFU.SQRT R44, R40 ;  /* 0x00000028002c7308 */ /* 0x0000e20000002000 */
[----:B------:R-:W-:Y:S01]  /*1200*/  FMUL.FTZ R4, R27, R4 ;  /* 0x000000041b047220 */ /* 0x000fe20000410000 */
[----:B-1----:R-:W-:-:S06]  /*1210*/  FADD.FTZ R18, R18, UR16 ;  /* 0x0000001012127e21 */ /* 0x002fcc0008010000 */
[----:B------:R-:W1:Y:S01]  /*1220*/  MUFU.SQRT R14, R14 ;  /* 0x0000000e000e7308 */ /* 0x000e620000002000 */
[----:B0-----:R-:W-:-:S07]  /*1230*/  FADD.FTZ R40, R47, UR16 ;  /* 0x000000102f287e21 */ /* 0x001fce0008010000 */
[----:B------:R-:W0:Y:S01]  /*1240*/  MUFU.RCP R42, R42 ;  /* 0x0000002a002a7308 */ /* 0x000e220000001000 */
[----:B--2---:R-:W-:Y:S01]  /*1250*/  FADD.FTZ R16, R16, UR16 ;  /* 0x0000001010107e21 */ /* 0x004fe20008010000 */
[----:B------:R-:W-:-:S06]  /*1260*/  FMUL.FTZ R7, R20, R7 ;  /* 0x0000000714077220 */ /* 0x000fcc0000410000 */
[----:B------:R-:W2:Y:S01]  /*1270*/  MUFU.RCP R40, R40 ;  /* 0x0000002800287308 */ /* 0x000ea20000001000 */
[----:B------:R-:W-:-:S07]  /*1280*/  FMUL.FTZ R9, R20, R9 ;  /* 0x0000000914097220 */ /* 0x000fce0000410000 */
[----:B------:R4:W5:Y:S01]  /*1290*/  MUFU.SQRT R10, R48 ;  /* 0x00000030000a7308 */ /* 0x0009620000002000 */
[----:B---3--:R-:W-:Y:S01]  /*12a0*/  FADD.FTZ R44, R44, UR16 ;  /* 0x000000102c2c7e21 */ /* 0x008fe20008010000 */
[----:B----4-:R-:W-:-:S06]  /*12b0*/  FMUL.FTZ R48, R20, R5 ;  /* 0x0000000514307220 */ /* 0x010fcc0000410000 */
[----:B------:R-:W3:Y:S01]  /*12c0*/  MUFU.SQRT R4, R4 ;  /* 0x0000000400047308 */ /* 0x000ee20000002000 */
[----:B------:R-:W-:Y:S01]  /*12d0*/  FFMA.FTZ R5, R3, UR18, R48 ;  /* 0x0000001203057c23 */ /* 0x000fe20008010030 */
[----:B------:R-:W-:-:S06]  /*12e0*/  FFMA.FTZ R7, R12, UR18, R7 ;  /* 0x000000120c077c23 */ /* 0x000fcc0008010007 */
[----:B------:R-:W4:Y:S01]  /*12f0*/  MUFU.RCP R18, R18 ;  /* 0x0000001200127308 */ /* 0x000f220000001000 */
[----:B------:R-:W-:Y:S01]  /*1300*/  FMUL.FTZ R5, R24, R5 ;  /* 0x0000000518057220 */ /* 0x000fe20000410000 */
[----:B------:R-:W-:Y:S01]  /*1310*/  FFMA.FTZ R9, R2, UR18, R9 ;  /* 0x0000001202097c23 */ /* 0x000fe20008010009 */
[----:B-1----:R-:W-:Y:S01]  /*1320*/  FADD.FTZ R2, R14, UR16 ;  /* 0x000000100e027e21 */ /* 0x002fe20008010000 */
[----:B------:R-:W-:Y:S01]  /*1330*/  FMUL.FTZ R7, R24, R7 ;  /* 0x0000000718077220 */ /* 0x000fe20000410000 */
[----:B0-----:R-:W-:-:S03]  /*1340*/  FMUL.FTZ R5, R5, R42 ;  /* 0x0000002a05057220 */ /* 0x001fc60000410000 */
[----:B------:R-:W0:Y:S01]  /*1350*/  MUFU.RCP R16, R16 ;  /* 0x0000001000107308 */ /* 0x000e220000001000 */
[----:B------:R-:W-:Y:S01]  /*1360*/  FMUL.FTZ R11, R20, R11 ;  /* 0x0000000b140b7220 */ /* 0x000fe20000410000 */
[----:B--2---:R-:W-:Y:S01]  /*1370*/  FMUL.FTZ R40, R7, R40 ;  /* 0x0000002807287220 */ /* 0x004fe20000410000 */
[----:B------:R-:W-:-:S05]  /*1380*/  FMUL.FTZ R5, R5, R5 ;  /* 0x0000000505057220 */ /* 0x000fca0000410000 */
[----:B------:R-:W1:Y:S01]  /*1390*/  MUFU.RCP R3, R44 ;  /* 0x0000002c00037308 */ /* 0x000e620000001000 */
[----:B-----5:R-:W-:Y:S01]  /*13a0*/  FADD.FTZ R7, R10, UR16 ;  /* 0x000000100a077e21 */ /* 0x020fe20008010000 */
[----:B------:R-:W-:Y:S01]  /*13b0*/  FMUL.FTZ R10, R20, R17 ;  /* 0x00000011140a7220 */ /* 0x000fe20000410000 */
[----:B------:R-:W-:Y:S01]  /*13c0*/  FFMA.FTZ R11, R46, UR18, R11 ;  /* 0x000000122e0b7c23 */ /* 0x000fe2000801000b */
[----:B------:R-:W-:Y:S01]  /*13d0*/  FMUL.FTZ R9, R24, R9 ;  /* 0x0000000918097220 */ /* 0x000fe20000410000 */
[----:B------:R-:W-:-:S03]  /*13e0*/  FFMA.FTZ R40, R40, R40, R5 ;  /* 0x0000002828287223 */ /* 0x000fc60000010005 */
[----:B------:R-:W2:Y:S01]  /*13f0*/  MUFU.RCP R2, R2 ;  /* 0x0000000200027308 */ /* 0x000ea20000001000 */
[----:B---3--:R-:W-:Y:S01]  /*1400*/  FADD.FTZ R5, R4, UR16 ;  /* 0x0000001004057e21 */ /* 0x008fe20008010000 */
[----:B------:R-:W-:Y:S01]  /*1410*/  FFMA.FTZ R13, R13, UR18, R10 ;  /* 0x000000120d0d7c23 */ /* 0x000fe2000801000a */
[----:B------:R-:W-:Y:S01]  /*1420*/  FMUL.FTZ R19, R20, R19 ;  /* 0x0000001314137220 */ /* 0x000fe20000410000 */
[----:B----4-:R-:W-:Y:S01]  /*1430*/  FMUL.FTZ R9, R9, R18 ;  /* 0x0000001209097220 */ /* 0x010fe20000410000 */
[----:B------:R-:W-:-:S03]  /*1440*/  FMUL.FTZ R11, R24, R11 ;  /* 0x0000000b180b7220 */ /* 0x000fc60000410000 */
[----:B------:R-:W3:Y:S01]  /*1450*/  MUFU.RCP R12, R7 ;  /* 0x00000007000c7308 */ /* 0x000ee20000001000 */
[----:B------:R-:W-:Y:S01]  /*1460*/  FMUL.FTZ R4, R24, R13 ;  /* 0x0000000d18047220 */ /* 0x000fe20000410000 */
[----:B------:R-:W-:Y:S01]  /*1470*/  FFMA.FTZ R19, R8, UR18, R19 ;  /* 0x0000001208137c23 */ /* 0x000fe20008010013 */
[----:B------:R-:W-:Y:S01]  /*1480*/  FFMA.FTZ R40, R9, R9, R40 ;  /* 0x0000000909287223 */ /* 0x000fe20000010028 */
[----:B0-----:R-:W-:Y:S01]  /*1490*/  FMUL.FTZ R11, R11, R16 ;  /* 0x000000100b0b7220 */ /* 0x001fe20000410000 */
[----:B------:R-:W-:-:S03]  /*14a0*/  FMUL.FTZ R8, R20, R39 ;  /* 0x0000002714087220 */ /* 0x000fc60000410000 */
[----:B------:R-:W0:Y:S01]  /*14b0*/  MUFU.RCP R10, R5 ;  /* 0x00000005000a7308 */ /* 0x000e220000001000 */
[----:B-1----:R-:W-:Y:S01]  /*14c0*/  FMUL.FTZ R3, R4, R3 ;  /* 0x0000000304037220 */ /* 0x002fe20000410000 */
[----:B------:R-:W-:Y:S01]  /*14d0*/  FFMA.FTZ R40, R11, R11, R40 ;  /* 0x0000000b0b287223 */ /* 0x000fe20000010028 */
[----:B------:R-:W-:Y:S01]  /*14e0*/  FMUL.FTZ R19, R24, R19 ;  /* 0x0000001318137220 */ /* 0x000fe20000410000 */
[----:B------:R-:W-:Y:S01]  /*14f0*/  FMUL.FTZ R4, R20, R41 ;  /* 0x0000002914047220 */ /* 0x000fe20000410000 */
[----:B------:R-:W-:Y:S01]  /*1500*/  FFMA.FTZ R43, R43, UR18, R8 ;  /* 0x000000122b2b7c23 */ /* 0x000fe20008010008 */
[----:B------:R-:W-:Y:S01]  /*1510*/  FFMA.FTZ R3, R3, R3, R40 ;  /* 0x0000000303037223 */ /* 0x000fe20000010028 */
[----:B--2---:R-:W-:Y:S01]  /*1520*/  FMUL.FTZ R2, R19, R2 ;  /* 0x0000000213027220 */ /* 0x004fe20000410000 */
[----:B------:R-:W-:Y:S01]  /*1530*/  FFMA.FTZ R15, R15, UR18, R4 ;  /* 0x000000120f0f7c23 */ /* 0x000fe20008010004 */
[----:B------:R-:W-:Y:S02]  /*1540*/  FMUL.FTZ R43, R24, R43 ;  /* 0x0000002b182b7220 */ /* 0x000fe40000410000 */
[----:B------:R-:W-:Y:S01]  /*1550*/  FFMA.FTZ R2, R2, R2, R3 ;  /* 0x0000000202027223 */ /* 0x000fe20000010003 */
[----:B------:R-:W-:Y:S01]  /*1560*/  FMUL.FTZ R15, R24, R15 ;  /* 0x0000000f180f7220 */ /* 0x000fe20000410000 */
[----:B---3--:R-:W-:-:S04]  /*1570*/  FMUL.FTZ R43, R43, R12 ;  /* 0x0000000c2b2b7220 */ /* 0x008fc80000410000 */
[----:B------:R-:W-:Y:S01]  /*1580*/  FFMA.FTZ R2, R43, R43, R2 ;  /* 0x0000002b2b027223 */ /* 0x000fe20000010002 */
[----:B0-----:R-:W-:-:S04]  /*1590*/  FMUL.FTZ R15, R15, R10 ;  /* 0x0000000a0f0f7220 */ /* 0x001fc80000410000 */
[----:B------:R-:W-:Y:S01]  /*15a0*/  FFMA.FTZ R2, R15, R15, R2 ;  /* 0x0000000f0f027223 */ /* 0x000fe20000010002 */
[----:B------:R-:W-:Y:S06]  /*15b0*/  BAR.SYNC.DEFER_BLOCKING 0x0 ;  /* 0x0000000000007b1d */ /* 0x000fec0000010000 */
[----:B------:R-:W0:Y:S02]  /*15c0*/  SHFL.DOWN P0, R3, R2, 0x1, 0x1f ;  /* 0x08201f0002037f89 */ /* 0x000e240000000000 */
[----:B0-----:R-:W-:-:S05]  /*15d0*/  @P0 FADD R3, R2, R3 ;  /* 0x0000000302030221 */ /* 0x001fca0000000000 */
[----:B------:R-:W0:Y:S02]  /*15e0*/  SHFL.DOWN P0, R4, R3, 0x2, 0x1f ;  /* 0x08401f0003047f89 */ /* 0x000e240000000000 */
[----:B0-----:R-:W-:-:S05]  /*15f0*/  @P0 FADD R4, R3, R4 ;  /* 0x0000000403040221 */ /* 0x001fca0000000000 */
[----:B------:R-:W0:Y:S02]  /*1600*/  SHFL.DOWN P0, R5, R4, 0x4, 0x1f ;  /* 0x08801f0004057f89 */ /* 0x000e240000000000 */
        /* <DEDUP_REMOVED lines=9> */
[----:B------:R-:W-:-:S05]  /*16a0*/  ISETP.NE.AND P0, PT, R0, RZ, PT ;  /* 0x000000ff0000720c */ /* 0x000fca0003f05270 */
[----:B------:R0:W-:Y:S01]  /*16b0*/  @!P1 STS [R31+0x10], R16 ;  /* 0x000010101f009388 */ /* 0x0001e20000000800 */
[----:B------:R-:W-:Y:S07]  /*16c0*/  BAR.SYNC.DEFER_BLOCKING 0x0 ;  /* 0x0000000000007b1d */ /* 0x000fee0000010000 */
[----:B------:R-:W-:Y:S05]  /*16d0*/  @P0 BRA `(.L_x_1573) ;  /* 0x0000000000640947 */ /* 0x000fea0003800000 */
[----:B------:R-:W1:Y:S01]  /*16e0*/  S2UR UR5, SR_CgaCtaId ;  /* 0x00000000000579c3 */ /* 0x000e620000008800 */
[----:B------:R-:W-:-:S07]  /*16f0*/  UMOV UR4, 0x400 ;  /* 0x0000040000047882 */ /* 0x000fce0000000000 */
[----:B------:R-:W2:Y:S01]  /*1700*/  LDC.64 R2, c[0x0][0x3a0] ;  /* 0x0000e800ff027b82 */ /* 0x000ea20000000a00 */
[----:B-1----:R-:W-:-:S06]  /*1710*/  ULEA UR4, UR5, UR4, 0x18 ;  /* 0x0000000405047291 */ /* 0x002fcc000f8ec0ff */
[----:B------:R-:W-:-:S05]  /*1720*/  MOV R26, UR4 ;  /* 0x00000004001a7c02 */ /* 0x000fca0008000f00 */
[----:B------:R-:W1:Y:S04]  /*1730*/  LDS.128 R4, [R26+0x10] ;  /* 0x000010001a047984 */ /* 0x000e680000000c00 */
[----:B------:R-:W3:Y:S04]  /*1740*/  LDS.128 R8, [R26+0x20] ;  /* 0x000020001a087984 */ /* 0x000ee80000000c00 */
[----:B------:R-:W4:Y:S01]  /*1750*/  LDS.128 R12, [R26+0x30] ;  /* 0x000030001a0c7984 */ /* 0x000f220000000c00 */
[----:B-1----:R-:W-:-:S03]  /*1760*/  FADD.FTZ R5, R16, R5 ;  /* 0x0000000510057221 */ /* 0x002fc60000010000 */
[----:B0-----:R-:W0:Y:S01]  /*1770*/  LDS.128 R16, [R26+0x40] ;  /* 0x000040001a107984 */ /* 0x001e220000000c00 */
[----:B------:R-:W-:-:S04]  /*1780*/  FADD.FTZ R6, R5, R6 ;  /* 0x0000000605067221 */ /* 0x000fc80000010000 */
[----:B------:R-:W-:-:S04]  /*1790*/  FADD.FTZ R7, R6, R7 ;  /* 0x0000000706077221 */ /* 0x000fc80000010000 */
[----:B---3--:R-:W-:-:S04]  /*17a0*/  FADD.FTZ R8, R7, R8 ;  /* 0x0000000807087221 */ /* 0x008fc80000010000 */
[----:B------:R-:W-:-:S04]  /*17b0*/  FADD.FTZ R9, R9, R8 ;  /* 0x0000000809097221 */ /* 0x000fc80000010000 */
[----:B------:R-:W-:-:S04]  /*17c0*/  FADD.FTZ R10, R10, R9 ;  /* 0x000000090a0a7221 */ /* 0x000fc80000010000 */
[----:B------:R-:W-:-:S04]  /*17d0*/  FADD.FTZ R11, R11, R10 ;  /* 0x0000000a0b0b7221 */ /* 0x000fc80000010000 */
[----:B----4-:R-:W-:-:S04]  /*17e0*/  FADD.FTZ R12, R11, R12 ;  /* 0x0000000c0b0c7221 */ /* 0x010fc80000010000 */
        /* <DEDUP_REMOVED lines=8> */
.L_x_1573:
[----:B------:R-:W-:Y:S05]  /*1870*/  BSYNC.RECONVERGENT B0 ;  /* 0x0000000000007941 */ /* 0x000fea0003800200 */
.L_x_1572:
[----:B------:R-:W-:Y:S01]  /*1880*/  NOP ;  /* 0x0000000000007918 */ /* 0x000fe20000000000 */
[----:B------:R-:W-:Y:S05]  /*1890*/  @!P2 BRA `(.L_x_1574) ;  /* 0xffffffe800bca947 */ /* 0x000fea000383ffff */
[----:B------:R-:W-:Y:S05]  /*18a0*/  EXIT ;  /* 0x000000000000794d */ /* 0x000fea0003800000 */
.L_x_1575:
        /* <DEDUP_REMOVED lines=13> */
.L_x_2055:


//--------------------- .text._Z33kPreconditionOptimizer32bit2StateI6__halfLi0ELi4096ELi8EEvPT_S2_PfS3_S3_ffffiffi --------------------------
	.section	.text._Z33kPreconditionOptimizer32bit2StateI6__halfLi0ELi4096ELi8EEvPT_S2_PfS3_S3_ffffiffi,"ax",@progbits
	.align	128
        .global         _Z33kPreconditionOptimizer32bit2StateI6__halfLi0ELi4096ELi8EEvPT_S2_PfS3_S3_ffffiffi
        .type           _Z33kPreconditionOptimizer32bit2StateI6__halfLi0ELi4096ELi8EEvPT_S2_PfS3_S3_ffffiffi,@function
        .size           _Z33kPreconditionOptimizer32bit2StateI6__halfLi0ELi4096ELi8EEvPT_S2_PfS3_S3_ffffiffi,(.L_x_2056 - _Z33kPreconditionOptimizer32bit2StateI6__halfLi0ELi4096ELi8EEvPT_S2_PfS3_S3_ffffiffi)
        .other          _Z33kPreconditionOptimizer32bit2StateI6__halfLi0ELi4096ELi8EEvPT_S2_PfS3_S3_ffffiffi,@"STO_CUDA_ENTRY STV_DEFAULT"
_Z33kPreconditionOptimizer32bit2StateI6__halfLi0ELi4096ELi8EEvPT_S2_PfS3_S3_ffffiffi:
.text._Z33kPreconditionOptimizer32bit2StateI6__halfLi0ELi4096ELi8EEvPT_S2_PfS3_S3_ffffiffi:
        /* <DEDUP_REMOVED lines=57> */
.L_x_1578:
[----:B------:R-:W-:Y:S01]  /*0390*/  BAR.SYNC.DEFER_BLOCKING 0x0 ;  /* 0x0000000000007b1d */ /* 0x000fe20000010000 */
[----:B-1----:R-:W-:Y:S02]  /*03a0*/  IADD3 R2, PT, PT, -R29, RZ, RZ ;  /* 0x000000ff1d027210 */ /* 0x002fe40007ffe1ff */
[----:B------:R-:W-:Y:S02]  /*03b0*/  IADD3 R3, P0, PT, R28, R29, RZ ;  /* 0x0000001d1c037210 */ /* 0x000fe40007f1e0ff */
[----:B------:R-:W-:Y:S02]  /*03c0*/  VIADDMNMX.U32 R17, R2, R23, 0x1000, PT ;  /* 0x0000100002117446 */ /* 0x000fe40003800017 */
[----:B------:R-:W-:Y:S02]  /*03d0*/  IADD3.X R4, PT, PT, RZ, RZ, RZ, P0, !PT ;  /* 0x000000ffff047210 */ /* 0x000fe400007fe4ff */
        /* <DEDUP_REMOVED lines=17> */
[----:B------:R-:W-:Y:S02]  /*04f0*/  ISETP.GE.U32.AND P6, PT, R38, R17, PT ;  /* 0x000000112600720c */ /* 0x000fe40003fc6070 */
[----:B------:R-:W-:Y:S02]  /*0500*/  PRMT R13, RZ, 0x7610, R13 ;  /* 0x00007610ff0d7816 */ /* 0x000fe4000000000d */
[----:B------:R-:W-:Y:S02]  /*0510*/  PRMT R15, RZ, 0x7610, R15 ;  /* 0x00007610ff0f7816 */ /* 0x000fe4000000000f */
[----:B------:R-:W-:-:S02]  /*0520*/  PRMT R39, RZ, 0x7610, R39 ;  /* 0x00007610ff277816 */ /* 0x000fc40000000027 */
[----:B------:R-:W-:Y:S01]  /*0530*/  PRMT R41, RZ, 0x7610, R41 ;  /* 0x00007610ff297816 */ /* 0x000fe20000000029 */
[----:B------:R-:W4:Y:S01]  /*0540*/  @!P0 LDG.E.U16 R13, desc[UR8][R8.64+0x40] ;  /* 0x00004008080d8981 */ /* 0x000f22000c1e1500 */
[----:B------:R-:W-:Y:S02]  /*0550*/  PRMT R12, RZ, 0x7610, R12 ;  /* 0x00007610ff0c7816 */ /* 0x000fe4000000000c */
[----:B------:R-:W-:Y:S01]  /*0560*/  PRMT R18, RZ, 0x7610, R18 ;  /* 0x00007610ff127816 */ /* 0x000fe20000000012 */
[----:B------:R-:W5:Y:S01]  /*0570*/  @!P1 LDG.E.U16 R15, desc[UR8][R8.64+0x80] ;  /* 0x00008008080f9981 */ /* 0x000f62000c1e1500 */
[----:B------:R-:W-:-:S03]  /*0580*/  PRMT R10, RZ, 0x7610, R10 ;  /* 0x00007610ff0a7816 */ /* 0x000fc6000000000a */
[----:B------:R-:W2:Y:S04]  /*0590*/  @!P2 LDG.E.U16 R39, desc[UR8][R8.64+0xc0] ;  /* 0x0000c0080827a981 */ /* 0x000ea8000c1e1500 */
[----:B------:R-:W2:Y:S04]  /*05a0*/  @!P3 LDG.E.U16 R41, desc[UR8][R8.64+0x100] ;  /* 0x000100080829b981 */ /* 0x000ea8000c1e1500 */
[----:B------:R-:W2:Y:S04]  /*05b0*/  @!P4 LDG.E.U16 R12, desc[UR8][R8.64+0x140] ;  /* 0x00014008080cc981 */ /* 0x000ea8000c1e1500 */
[----:B------:R-:W2:Y:S04]  /*05c0*/  @!P5 LDG.E.U16 R18, desc[UR8][R8.64+0x180] ;  /* 0x000180080812d981 */ /* 0x000ea8000c1e1500 */
[----:B------:R1:W2:Y:S01]  /*05d0*/  @!P6 LDG.E.U16 R10, desc[UR8][R8.64+0x1c0] ;  /* 0x0001c008080ae981 */ /* 0x0002a2000c1e1500 */
[----:B0-----:R-:W0:Y:S02]  /*05e0*/  S2R R6, SR_LANEID ;  /* 0x0000000000067919 */ /* 0x001e240000000000 */
[----:B0-----:R-:W-:-:S04]  /*05f0*/  IADD3 R48, PT, PT, R25, R6, RZ ;  /* 0x0000000619307210 */ /* 0x001fc80007ffe0ff */
[C---:B------:R-:W-:Y:S02]  /*0600*/  IADD3 R59, PT, PT, R48.reuse, 0x20, RZ ;  /* 0x00000020303b7810 */ /* 0x040fe40007ffe0ff */
[C---:B------:R-:W-:Y:S02]  /*0610*/  IADD3 R57, PT, PT, R48.reuse, 0x40, RZ ;  /* 0x0000004030397810 */ /* 0x040fe40007ffe0ff */
[C---:B------:R-:W-:Y:S02]  /*0620*/  IADD3 R55, PT, PT, R48.reuse, 0x60, RZ ;  /* 0x0000006030377810 */ /* 0x040fe40007ffe0ff */
[C---:B------:R-:W-:Y:S02]  /*0630*/  LEA.HI.SX32 R61, R48.reuse, R48, 0x1b ;  /* 0x00000030303d7211 */ /* 0x040fe400078fdaff */
[C---:B------:R-:W-:Y:S02]  /*0640*/  IADD3 R53, PT, PT, R48.reuse, 0x80, RZ ;  /* 0x0000008030357810 */ /* 0x040fe40007ffe0ff */
[----:B------:R-:W-:-:S02]  /*0650*/  IADD3 R7, PT, PT, R48, 0xa0, RZ ;  /* 0x000000a030077810 */ /* 0x000fc40007ffe0ff */
[----:B------:R-:W-:Y:S02]  /*0660*/  LEA.HI.SX32 R59, R59, R48, 0x1b ;  /* 0x000000303b3b7211 */ /* 0x000fe400078fdaff */
[----:B-1----:R-:W-:Y:S02]  /*0670*/  IADD3 R8, PT, PT, R30, R6, RZ ;  /* 0x000000061e087210 */ /* 0x002fe40007ffe0ff */
[C---:B------:R-:W-:Y:S02]  /*0680*/  IADD3 R51, PT, PT, R48.reuse, 0xc0, RZ ;  /* 0x000000c030337810 */ /* 0x040fe40007ffe0ff */
[-C--:B------:R-:W-:Y:S02]  /*0690*/  LEA.HI.SX32 R57, R57, R48.reuse, 0x1b ;  /* 0x0000003039397211 */ /* 0x080fe400078fdaff */
[----:B------:R-:W-:Y:S02]  /*06a0*/  IADD3 R19, PT, PT, R48, 0xe0, RZ ;  /* 0x000000e030137810 */ /* 0x000fe40007ffe0ff */
[----:B------:R-:W-:-:S02]  /*06b0*/  LEA.HI.SX32 R55, R55, R48, 0x1b ;  /* 0x0000003037377211 */ /* 0x000fc400078fdaff */
[----:B------:R-:W-:Y:S02]  /*06c0*/  LEA.HI.SX32 R53, R53, R48, 0x1b ;  /* 0x0000003035357211 */ /* 0x000fe400078fdaff */
[----:B------:R-:W-:Y:S02]  /*06d0*/  LEA R54, R61, R26, 0x1 ;  /* 0x0000001a3d367211 */ /* 0x000fe400078e08ff */
[----:B------:R-:W-:Y:S02]  /*06e0*/  LEA.HI.SX32 R50, R7, R48, 0x1b ;  /* 0x0000003007327211 */ /* 0x000fe400078fdaff */
[-C--:B------:R-:W-:Y:S02]  /*06f0*/  LEA R58, R59, R26.reuse, 0x1 ;  /* 0x0000001a3b3a7211 */ /* 0x080fe400078e08ff */
[----:B------:R-:W-:Y:S02]  /*0700*/  SHF.L.U32 R8, R8, 0x3, RZ ;  /* 0x0000000308087819 */ /* 0x000fe400000006ff */
[----:B------:R-:W-:-:S02]  /*0710*/  LEA R56, R57, R26, 0x1 ;  /* 0x0000001a39387211 */ /* 0x000fc400078e08ff */
[-C--:B------:R-:W-:Y:S02]  /*0720*/  LEA.HI.SX32 R51, R51, R48.reuse, 0x1b ;  /* 0x0000003033337211 */ /* 0x080fe400078fdaff */
[----:B------:R-:W-:Y:S02]  /*0730*/  LEA.HI.SX32 R48, R19, R48, 0x1b ;  /* 0x0000003013307211 */ /* 0x000fe400078fdaff */
[-C--:B------:R-:W-:Y:S02]  /*0740*/  LEA R52, R55, R26.reuse, 0x1 ;  /* 0x0000001a37347211 */ /* 0x080fe400078e08ff */
[-C--:B------:R-:W-:Y:S02]  /*0750*/  LEA R14, R53, R26.reuse, 0x1 ;  /* 0x0000001a350e7211 */ /* 0x080fe400078e08ff */
[----:B------:R-:W-:Y:S02]  /*0760*/  LEA R19, R50, R26, 0x1 ;  /* 0x0000001a32137211 */ /* 0x000fe400078e08ff */
[----:B------:R-:W-:-:S02]  /*0770*/  LEA.HI.SX32 R49, R8, R8, 0x1b ;  /* 0x0000000808317211 */ /* 0x000fc400078fdaff */
[-C--:B------:R-:W-:Y:S02]  /*0780*/  LEA R16, R51, R26.reuse, 0x1 ;  /* 0x0000001a33107211 */ /* 0x080fe400078e08ff */
[-C--:B------:R-:W-:Y:S02]  /*0790*/  LEA R7, R48, R26.reuse, 0x1 ;  /* 0x0000001a30077211 */ /* 0x080fe400078e08ff */
[----:B------:R-:W-:Y:S02]  /*07a0*/  LEA R40, R49, R26, 0x1 ;  /* 0x0000001a31287211 */ /* 0x000fe400078e08ff */
[----:B------:R-:W-:Y:S02]  /*07b0*/  P2R R60, PR, RZ, 0x1 ;  /* 0x00000001ff3c7803 */ /* 0x000fe40000000000 */
[----:B------:R-:W-:Y:S02]  /*07c0*/  ISETP.GE.U32.AND P0, PT, R28, R17, PT ;  /* 0x000000111c00720c */ /* 0x000fe40003f06070 */
[----:B------:R-:W-:-:S02]  /*07d0*/  CS2R R46, SRZ ;  /* 0x00000000002e7805 */ /* 0x000fc4000001ff00 */
[----:B------:R-:W-:Y:S02]  /*07e0*/  CS2R R44, SRZ ;  /* 0x00000000002c7805 */ /* 0x000fe4000001ff00 */
[----:B------:R-:W-:Y:S01]  /*07f0*/  CS2R R42, SRZ ;  /* 0x00000000002a7805 */ /* 0x000fe2000001ff00 */
[----:B---3--:R-:W-:Y:S04]  /*0800*/  STS.U16 [R54], R11 ;  /* 0x0000000b36007388 */ /* 0x008fe80000000400 */
[----:B----4-:R0:W-:Y:S04]  /*0810*/  STS.U16 [R58+0x40], R13 ;  /* 0x0000400d3a007388 */ /* 0x0101e80000000400 */
[----:B-----5:R-:W-:Y:S04]  /*0820*/  STS.U16 [R56+0x80], R15 ;  /* 0x0000800f38007388 */ /* 0x020fe80000000400 */
[----:B--2---:R-:W-:Y:S04]  /*0830*/  STS.U16 [R52+0xc0], R39 ;  /* 0x0000c02734007388 */ /* 0x004fe80000000400 */
[----:B------:R1:W-:Y:S04]  /*0840*/  STS.U16 [R14+0x100], R41 ;  /* 0x000100290e007388 */ /* 0x0003e80000000400 */
[----:B------:R-:W-:Y:S04]  /*0850*/  STS.U16 [R19+0x140], R12 ;  /* 0x0001400c13007388 */ /* 0x000fe80000000400 */
[----:B------:R-:W-:Y:S04]  /*0860*/  STS.U16 [R16+0x180], R18 ;  /* 0x0001801210007388 */ /* 0x000fe80000000400 */
[----:B------:R-:W-:Y:S01]  /*0870*/  STS.U16 [R7+0x1c0], R10 ;  /* 0x0001c00a07007388 */ /* 0x000fe20000000400 */
[----:B------:R-:W-:-:S03]  /*0880*/  NOP ;  /* 0x0000000000007918 */ /* 0x000fc60000000000 */
[----:B------:R-:W2:Y:S04]  /*0890*/  LDS.U16 R9, [R40] ;  /* 0x0000000028097984 */ /* 0x000ea80000000400 */
[----:B------:R-:W3:Y:S04]  /*08a0*/  LDS.U16 R8, [R40+0x2] ;  /* 0x0000020028087984 */ /* 0x000ee80000000400 */
[----:B------:R-:W4:Y:S04]  /*08b0*/  LDS.U16 R18, [R40+0x4] ;  /* 0x0000040028127984 */ /* 0x000f280000000400 */
[----:B------:R-:W5:Y:S04]  /*08c0*/  LDS.U16 R15, [R40+0x6] ;  /* 0x00000600280f7984 */ /* 0x000f680000000400 */
[----:B------:R-:W5:Y:S04]  /*08d0*/  LDS.U16 R10, [R40+0x8] ;  /* 0x00000800280a7984 */ /* 0x000f680000000400 */
[----:B------:R-:W5:Y:S04]  /*08e0*/  LDS.U16 R39, [R40+0xa] ;  /* 0x00000a0028277984 */ /* 0x000f680000000400 */
[----:B------:R-:W5:Y:S04]  /*08f0*/  LDS.U16 R11, [R40+0xc] ;  /* 0x00000c00280b7984 */ /* 0x000f680000000400 */
[----:B------:R2:W5:Y:S01]  /*0900*/  LDS.U16 R12, [R40+0xe] ;  /* 0x00000e00280c7984 */ /* 0x0005620000000400 */
[----:B------:R-:W-:Y:S01]  /*0910*/  BAR.SYNC.DEFER_BLOCKING 0x0 ;  /* 0x0000000000007b1d */ /* 0x000fe20000010000 */
[----:B0-----:R-:W-:Y:S01]  /*0920*/  HFMA2 R13, -RZ, RZ, 0, 0 ;  /* 0x00000000ff0d7431 */ /* 0x001fe200000001ff */
[----:B-1----:R-:W-:-:S05]  /*0930*/  MOV R41, RZ ;  /* 0x000000ff00297202 */ /* 0x002fca0000000f00 */
[----:B------:R-:W3:Y:S01]  /*0940*/  @!P0 LDG.E R13, desc[UR8][R2.64] ;  /* 0x00000008020d8981 */ /* 0x000ee2000c1e1900 */
[----:B------:R-:W-:-:S03]  /*0950*/  ISETP.NE.AND P0, PT, R60, RZ, PT ;  /* 0x000000ff3c00720c */ /* 0x000fc60003f05270 */
[----:B------:R-:W4:Y:S04]  /*0960*/  @!P1 LDG.E R46, desc[UR8][R2.64+0x100] ;  /* 0x00010008022e9981 */ /* 0x000f28000c1e1900 */
[----:B------:R-:W5:Y:S04]  /*0970*/  @!P2 LDG.E R45, desc[UR8][R2.64+0x180] ;  /* 0x00018008022da981 */ /* 0x000f68000c1e1900 */
[----:B------:R-:W5:Y:S04]  /*0980*/  @!P3 LDG.E R44, desc[UR8][R2.64+0x200] ;  /* 0x00020008022cb981 */ /* 0x000f68000c1e1900 */
[----:B------:R-:W4:Y:S04]  /*0990*/  @!P0 LDG.E R47, desc[UR8][R2.64+0x80] ;  /* 0x00008008022f8981 */ /* 0x000f28000c1e1900 */
[----:B------:R-:W5:Y:S04]  /*09a0*/  @!P4 LDG.E R43, desc[UR8][R2.64+0x280] ;  /* 0x00028008022bc981 */ /* 0x000f68000c1e1900 */
[----:B------:R-:W5:Y:S04]  /*09b0*/  @!P5 LDG.E R42, desc[UR8][R2.64+0x300] ;  /* 0x00030008022ad981 */ /* 0x000f68000c1e1900 */
[----:B------:R-:W5:Y:S01]  /*09c0*/  @!P6 LDG.E R41, desc[UR8][R2.64+0x380] ;  /* 0x000380080229e981 */ /* 0x000f62000c1e1900 */
[----:B------:R-:W-:-:S02]  /*09d0*/  LEA R54, R61, R54, 0x1 ;  /* 0x000000363d367211 */ /* 0x000fc400078e08ff */
[----:B------:R-:W-:Y:S02]  /*09e0*/  LEA R58, R59, R58, 0x1 ;  /* 0x0000003a3b3a7211 */ /* 0x000fe400078e08ff */
[----:B------:R-:W-:Y:S02]  /*09f0*/  LEA R57, R57, R56, 0x1 ;  /* 0x0000003839397211 */ /* 0x000fe400078e08ff */
[----:B------:R-:W-:Y:S02]  /*0a00*/  LEA R52, R55, R52, 0x1 ;  /* 0x0000003437347211 */ /* 0x000fe400078e08ff */
[----:B------:R-:W-:Y:S02]  /*0a10*/  LEA R53, R53, R14, 0x1 ;  /* 0x0000000e35357211 */ /* 0x000fe400078e08ff */
[----:B------:R-:W-:Y:S02]  /*0a20*/  LEA R50, R50, R19, 0x1 ;  /* 0x0000001332327211 */ /* 0x000fe400078e08ff */
[----:B------:R-:W-:-:S02]  /*0a30*/  LEA R51, R51, R16, 0x1 ;  /* 0x0000001033337211 */ /* 0x000fc400078e08ff */
[----:B------:R-:W-:Y:S02]  /*0a40*/  LEA R48, R48, R7, 0x1 ;  /* 0x0000000730307211 */ /* 0x000fe400078e08ff */
[----:B--2---:R-:W-:Y:S02]  /*0a50*/  LEA R40, R49, R40, 0x1 ;  /* 0x0000002831287211 */ /* 0x004fe400078e08ff */
[----:B------:R-:W-:Y:S02]  /*0a60*/  P2R R60, PR, RZ, 0x1 ;  /* 0x00000001ff3c7803 */ /* 0x000fe40000000000 */
[----:B------:R-:W-:Y:S01]  /*0a70*/  ISETP.GE.U32.AND P0, PT, R28, R17, PT ;  /* 0x000000111c00720c */ /* 0x000fe20003f06070 */
[----:B------:R-:W-:Y:S01]  /*0a80*/  HFMA2 R49, -RZ, RZ, 0, 0 ;  /* 0x00000000ff317431 */ /* 0x000fe200000001ff */
[----:B------:R-:W-:Y:S01]  /*0a90*/  MOV R55, RZ ;  /* 0x000000ff00377202 */ /* 0x000fe20000000f00 */
[----:B------:R-:W-:Y:S01]  /*0aa0*/  HFMA2 R56, -RZ, RZ, 0, 0 ;  /* 0x00000000ff387431 */ /* 0x000fe200000001ff */
[----:B------:R-:W-:Y:S01]  /*0ab0*/  MOV R59, RZ ;  /* 0x000000ff003b7202 */ /* 0x000fe20000000f00 */
[----:B---3--:R-:W-:Y:S04]  /*0ac0*/  STS [R54], R13 ;  /* 0x0000000d36007388 */ /* 0x008fe80000000800 */
[----:B----4-:R-:W-:Y:S04]  /*0ad0*/  STS [R58+0x80], R47 ;  /* 0x0000802f3a007388 */ /* 0x010fe80000000800 */
[----:B------:R-:W-:Y:S04]  /*0ae0*/  STS [R57+0x100], R46 ;  /* 0x0001002e39007388 */ /* 0x000fe80000000800 */
[----:B-----5:R-:W-:Y:S04]  /*0af0*/  STS [R52+0x180], R45 ;  /* 0x0001802d34007388 */ /* 0x020fe80000000800 */
[----:B------:R0:W-:Y:S04]  /*0b00*/  STS [R53+0x200], R44 ;  /* 0x0002002c35007388 */ /* 0x0001e80000000800 */
[----:B------:R-:W-:Y:S04]  /*0b10*/  STS [R50+0x280], R43 ;  /* 0x0002802b32007388 */ /* 0x000fe80000000800 */
[----:B------:R-:W-:Y:S04]  /*0b20*/  STS [R51+0x300], R42 ;  /* 0x0003002a33007388 */ /* 0x000fe80000000800 */
        /* <DEDUP_REMOVED lines=11> */
[----:B0-----:R-:W-:-:S02]  /*0be0*/  CS2R R44, SRZ ;  /* 0x00000000002c7805 */ /* 0x001fc4000001ff00 */
[----:B------:R-:W-:-:S03]  /*0bf0*/  CS2R R46, SRZ ;  /* 0x00000000002e7805 */ /* 0x000fc6000001ff00 */
        /* <DEDUP_REMOVED lines=9> */
[----:B------:R-:W-:-:S02]  /*0c90*/  HADD2.F32 R9, -RZ, R9.H0_H0 ;  /* 0x20000009ff097230 */ /* 0x000fc40000004100 */
[----:B------:R-:W-:Y:S02]  /*0ca0*/  HADD2.F32 R8, -RZ, R8.H0_H0 ;  /* 0x20000008ff087230 */ /* 0x000fe40000004100 */
[----:B------:R-:W-:Y:S02]  /*0cb0*/  HADD2.F32 R18, -RZ, R18.H0_H0 ;  /* 0x20000012ff127230 */ /* 0x000fe40000004100 */
[----:B------:R-:W-:Y:S02]  /*0cc0*/  HADD2.F32 R15, -RZ, R15.H0_H0 ;  /* 0x2000000fff0f7230 */ /* 0x000fe40000004100 */
[----:B------:R-:W-:Y:S01]  /*0cd0*/  FMUL.FTZ R9, R9, UR7 ;  /* 0x0000000709097c20 */ /* 0x000fe20008410000 */
[----:B------:R-:W-:Y:S01]  /*0ce0*/  FMUL.FTZ R8, R8, UR7 ;  /* 0x0000000708087c20 */ /* 0x000fe20008410000 */
[----:B------:R-:W-:-:S04]  /*0cf0*/  FMUL.FTZ R18, R18, UR7 ;  /* 0x0000000712127c20 */ /* 0x000fc80008410000 */
[----:B------:R-:W-:-:S05]  /*0d00*/  F2FP.F16.F32.PACK_AB R9, R8, R9 ;  /* 0x000000090809723e */ /* 0x000fca00000000ff */
[--C-:B0-----:R-:W-:Y:S02]  /*0d10*/  HADD2.F32 R5, -RZ, R9.reuse.H0_H0 ;  /* 0x20000009ff057230 */ /* 0x101fe40000004100 */
[----:B------:R-:W-:Y:S02]  /*0d20*/  HADD2.F32 R9, -RZ, R9.H1_H1 ;  /* 0x30000009ff097230 */ /* 0x000fe40000004100 */
[----:B------:R-:W-:Y:S02]  /*0d30*/  HADD2.F32 R10, -RZ, R10.H0_H0 ;  /* 0x2000000aff0a7230 */ /* 0x000fe40000004100 */
[----:B------:R-:W-:Y:S02]  /*0d40*/  HADD2.F32 R39, -RZ, R39.H0_H0 ;  /* 0x20000027ff277230 */ /* 0x000fe40000004100 */
[----:B------:R-:W-:Y:S02]  /*0d50*/  HADD2.F32 R11, -RZ, R11.H0_H0 ;  /* 0x2000000bff0b7230 */ /* 0x000fe40000004100 */
[----:B------:R-:W-:Y:S01]  /*0d60*/  HADD2.F32 R12, -RZ, R12.H0_H0 ;  /* 0x2000000cff0c7230 */ /* 0x000fe20000004100 */
[----:B--2---:R-:W-:Y:S04]  /*0d70*/  STS [R54], R49 ;  /* 0x0000003136007388 */ /* 0x004fe80000000800 */
[----:B---3--:R0:W-:Y:S04]  /*0d80*/  STS [R58+0x80], R45 ;  /* 0x0000802d3a007388 */ /* 0x0081e80000000800 */
[----:B------:R1:W-:Y:S04]  /*0d90*/  STS [R57+0x100], R44 ;  /* 0x0001002c39007388 */ /* 0x0003e80000000800 */
[----:B----4-:R-:W-:Y:S04]  /*0da0*/  STS [R52+0x180], R47 ;  /* 0x0001802f34007388 */ /* 0x010fe80000000800 */
[----:B-----5:R2:W-:Y:S04]  /*0db0*/  STS [R53+0x200], R46 ;  /* 0x0002002e35007388 */ /* 0x0205e80000000800 */
[----:B------:R-:W-:Y:S04]  /*0dc0*/  STS [R50+0x280], R55 ;  /* 0x0002803732007388 */ /* 0x000fe80000000800 */
[----:B------:R-:W-:Y:S04]  /*0dd0*/  STS [R51+0x300], R56 ;  /* 0x0003003833007388 */ /* 0x000fe80000000800 */
[----:B------:R3:W-:Y:S01]  /*0de0*/  STS [R48+0x380], R59 ;  /* 0x0003803b30007388 */ /* 0x0007e20000000800 */
[----:B------:R-:W-:-:S03]  /*0df0*/  NOP ;  /* 0x0000000000007918 */ /* 0x000fc60000000000 */
[----:B------:R-:W4:Y:S04]  /*0e00*/  LDS R43, [R40] ;  /* 0x00000000282b7984 */ /* 0x000f280000000800 */
[----:B------:R-:W5:Y:S04]  /*0e10*/  LDS R41, [R40+0x8] ;  /* 0x0000080028297984 */ /* 0x000f680000000800 */
[----:B------:R-:W5:Y:S01]  /*0e20*/  LDS R42, [R40+0x4] ;  /* 0x00000400282a7984 */ /* 0x000f620000000800 */
[----:B0-----:R-:W-:-:S03]  /*0e30*/  FMUL.FTZ R45, R15, UR7 ;  /* 0x000000070f2d7c20 */ /* 0x001fc60008410000 */
[----:B------:R-:W0:Y:S02]  /*0e40*/  LDS R8, [R40+0x10] ;  /* 0x0000100028087984 */ /* 0x000e240000000800 */
[----:B------:R-:W-:Y:S01]  /*0e50*/  F2FP.F16.F32.PACK_AB R45, R45, R18 ;  /* 0x000000122d2d723e */ /* 0x000fe200000000ff */
[----:B-1----:R-:W-:Y:S01]  /*0e60*/  FMUL.FTZ R44, R5, R5 ;  /* 0x00000005052c7220 */ /* 0x002fe20000410000 */
[----:B------:R-:W1:Y:S03]  /*0e70*/  LDS R18, [R40+0xc] ;  /* 0x00000c0028127984 */ /* 0x000e660000000800 */
[----:B------:R-:W-:Y:S01]  /*0e80*/  HADD2.F32 R15, -RZ, R45.H0_H0 ;  /* 0x2000002dff0f7230 */ /* 0x000fe20000004100 */
[----:B------:R-:W1:Y:S01]  /*0e90*/  LDS R4, [R40+0x14] ;  /* 0x0000140028047984 */ /* 0x000e620000000800 */
[----:B--2---:R-:W-:-:S03]  /*0ea0*/  FMUL.FTZ R46, R9, R9 ;  /* 0x00000009092e7220 */ /* 0x004fc60000410000 */
[----:B---3--:R-:W-:Y:S01]  /*0eb0*/  FMUL.FTZ R48, R15, R15 ;  /* 0x0000000f0f307220 */ /* 0x008fe20000410000 */
[C---:B------:R-:W-:Y:S01]  /*0ec0*/  FMUL.FTZ R44, R21.reuse, R44 ;  /* 0x0000002c152c7220 */ /* 0x040fe20000410000 */
[C---:B------:R-:W-:Y:S02]  /*0ed0*/  FMUL.FTZ R47, R21.reuse, R46 ;  /* 0x0000002e152f7220 */ /* 0x040fe40000410000 */
[----:B------:R-:W-:Y:S01]  /*0ee0*/  FMUL.FTZ R50, R21, R48 ;  /* 0x0000003015327220 */ /* 0x000fe20000410000 */
[----:B----4-:R-:W-:-:S03]  /*0ef0*/  FFMA.FTZ R46, R43, UR19, R44 ;  /* 0x000000132b2e7c23 */ /* 0x010fc6000801002c */
[----:B-----5:R-:W-:Y:S01]  /*0f00*/  FFMA.FTZ R44, R41, UR19, R50 ;  /* 0x00000013292c7c23 */ /* 0x020fe20008010032 */
[----:B------:R-:W-:Y:S02]  /*0f10*/  FMUL.FTZ R41, R10, UR7 ;  /* 0x000000070a297c20 */ /* 0x000fe40008410000 */
[----:B------:R-:W2:Y:S01]  /*0f20*/  LDS R10, [R40+0x18] ;  /* 0x00001800280a7984 */ /* 0x000ea20000000800 */
[----:B------:R-:W-:Y:S01]  /*0f30*/  FFMA.FTZ R48, R42, UR19, R47 ;  /* 0x000000132a307c23 */ /* 0x000fe2000801002f */
[----:B------:R-:W-:Y:S01]  /*0f40*/  FMUL.FTZ R42, R39, UR7 ;  /* 0x00000007272a7c20 */ /* 0x000fe20008410000 */
[----:B------:R-:W-:Y:S01]  /*0f50*/  FMUL.FTZ R47, R27, R46 ;  /* 0x0000002e1b2f7220 */ /* 0x000fe20000410000 */
[----:B------:R-:W-:Y:S01]  /*0f60*/  HADD2.F32 R39, -RZ, R45.H1_H1 ;  /* 0x3000002dff277230 */ /* 0x000fe20000004100 */
[----:B------:R3:W4:Y:S02]  /*0f70*/  LDS R46, [R40+0x1c] ;  /* 0x00001c00282e7984 */ /* 0x0007240000000800 */
[----:B------:R-:W-:Y:S01]  /*0f80*/  F2FP.F16.F32.PACK_AB R41, R42, R41 ;  /* 0x000000292a29723e */ /* 0x000fe200000000ff */
[----:B------:R-:W-:Y:S01]  /*0f90*/  FMUL.FTZ R43, R11, UR7 ;  /* 0x000000070b2b7c20 */ /* 0x000fe20008410000 */
[----:B------:R-:W-:Y:S01]  /*0fa0*/  FMUL.FTZ R50, R39, R39 ;  /* 0x0000002727327220 */ /* 0x000fe20000410000 */
[----:B------:R-:W-:-:S02]  /*0fb0*/  FMUL.FTZ R45, R27, R48 ;  /* 0x000000301b2d7220 */ /* 0x000fc40000410000 */
[--C-:B------:R-:W-:Y:S02]  /*0fc0*/  HADD2.F32 R11, -RZ, R41.reuse.H0_H0 ;  /* 0x20000029ff0b7230 */ /* 0x100fe40000004100 */
[----:B------:R-:W-:Y:S01]  /*0fd0*/  FMUL.FTZ R48, R12, UR7 ;  /* 0x000000070c307c20 */ /* 0x000fe20008410000 */
[----:B------:R-:W-:Y:S01]  /*0fe0*/  FMUL.FTZ R49, R21, R50 ;  /* 0x0000003215317220 */ /* 0x000fe20000410000 */
[----:B------:R-:W-:Y:S02]  /*0ff0*/  HADD2.F32 R41, -RZ, R41.H1_H1 ;  /* 0x30000029ff297230 */ /* 0x000fe40000004100 */
[----:B------:R-:W-:Y:S01]  /*1000*/  FMUL.FTZ R50, R11, R11 ;  /* 0x0000000b0b327220 */ /* 0x000fe20000410000 */
[----:B---3--:R-:W-:Y:S01]  /*1010*/  F2FP.F16.F32.PACK_AB R40, R48, R43 ;  /* 0x0000002b3028723e */ /* 0x008fe200000000ff */
[----:B------:R3:W5:Y:S01]  /*1020*/  MUFU.SQRT R42, R47 ;  /* 0x0000002f002a7308 */ /* 0x0007620000002000 */
[----:B------:R-:W-:Y:S01]  /*1030*/  FMUL.FTZ R48, R41, R41 ;  /* 0x0000002929307220 */ /* 0x000fe20000410000 */
[----:B------:R-:W-:-:S04]  /*1040*/  FMUL.FTZ R43, R21, R50 ;  /* 0x00000032152b7220 */ /* 0x000fc80000410000 */
[----:B0-----:R-:W-:Y:S02]  /*1050*/  FFMA.FTZ R8, R8, UR19, R43 ;  /* 0x0000001308087c23 */ /* 0x001fe4000801002b */
[----:B------:R0:W4:Y:S01]  /*1060*/  MUFU.SQRT R12, R45 ;  /* 0x0000002d000c7308 */ /* 0x0001220000002000 */
[----:B---3--:R-:W-:Y:S01]  /*1070*/  FMUL.FTZ R47, R27, R44 ;  /* 0x0000002c1b2f7220 */ /* 0x008fe20000410000 */
[----:B------:R-:W-:Y:S02]  /*1080*/  HADD2.F32 R43, -RZ, R40.H0_H0 ;  /* 0x20000028ff2b7230 */ /* 0x000fe40000004100 */
[----:B-1----:R-:W-:Y:S01]  /*1090*/  FFMA.FTZ R44, R18, UR19, R49 ;  /* 0x00000013122c7c23 */ /* 0x002fe20008010031 */
[----:B0-----:R-:W-:-:S03]  /*10a0*/  FMUL.FTZ R45, R21, R48 ;  /* 0x00000030152d7220 */ /* 0x001fc60000410000 */
[C---:B------:R-:W-:Y:S01]  /*10b0*/  FMUL.FTZ R44, R27.reuse, R44 ;  /* 0x0000002c1b2c7220 */ /* 0x040fe20000410000 */
[----:B------:R-:W-:Y:S01]  /*10c0*/  FFMA.FTZ R48, R4, UR19, R45 ;  /* 0x0000001304307c23 */ /* 0x000fe2000801002d */
[----:B------:R-:W-:Y:S01]  /*10d0*/  FMUL.FTZ R4, R27, R8 ;  /* 0x000000081b047220 */ /* 0x000fe20000410000 */
[----:B------:R-:W-:Y:S01]  /*10e0*/  FMUL.FTZ R8, R43, R43 ;  /* 0x0000002b2b087220 */ /* 0x000fe20000410000 */
[----:B------:R-:W0:Y:S01]  /*10f0*/  MUFU.SQRT R18, R47 ;  /* 0x0000002f00127308 */ /* 0x000e220000002000 */
[----:B------:R-:W-:Y:S02]  /*1100*/  HADD2.F32 R45, -RZ, R40.H1_H1 ;  /* 0x30000028ff2d7230 */ /* 0x000fe40000004100 */
[----:B------:R-:W-:Y:S01]  /*1110*/  FMUL.FTZ R49, R21, R8 ;  /* 0x0000000815317220 */ /* 0x000fe20000410000 */
[----:B-----5:R-:W-:Y:S02]  /*1120*/  FADD.FTZ R42, R42, UR16 ;  /* 0x000000102a2a7e21 */ /* 0x020fe40008010000 */
[----:B------:R-:W-:-:S02]  /*1130*/  FMUL.FTZ R40, R45, R45 ;  /* 0x0000002d2d287220 */ /* 0x000fc40000410000 */
[----:B------:R-:W1:Y:S01]  /*1140*/  MUFU.SQRT R44, R44 ;  /* 0x0000002c002c7308 */ /* 0x000e620000002000 */
[----:B--2---:R-:W-:Y:S01]  /*1150*/  FFMA.FTZ R8, R10, UR19, R49 ;  /* 0x000000130a087c23 */ /* 0x004fe20008010031 */
[----:B------:R-:W-:Y:S01]  /*1160*/  FMUL.FTZ R48, R27, R48 ;  /* 0x000000301b307220 */ /* 0x000fe20000410000 */
[----:B------:R-:W-:Y:S01]  /*1170*/  FMUL.FTZ R49, R21, R40 ;  /* 0x0000002815317220 */ /* 0x000fe20000410000 */
[----:B----4-:R-:W-:Y:S01]  /*1180*/  FADD.FTZ R40, R12, UR16 ;  /* 0x000000100c287e21 */ /* 0x010fe20008010000 */
[----:B------:R-:W-:-:S03]  /*1190*/  FMUL.FTZ R8, R27, R8 ;  /* 0x000000081b087220 */ /* 0x000fc60000410000 */
[----:B------:R-:W2:Y:S01]  /*11a0*/  MUFU.SQRT R47, R4 ;  /* 0x00000004002f7308 */ /* 0x000ea20000002000 */
[----:B------:R-:W-:Y:S01]  /*11b0*/  FFMA.FTZ R46, R46, UR19, R49 ;  /* 0x000000132e2e7c23 */ /* 0x000fe20008010031 */
[----:B0-----:R-:W-:-:S06]  /*11c0*/  FADD.FTZ R18, R18, UR16 ;  /* 0x0000001012127e21 */ /* 0x001fcc0008010000 */
[----:B------:R-:W0:Y:S01]  /*11d0*/  MUFU.RCP R42, R42 ;  /* 0x0000002a002a7308 */ /* 0x000e220000001000 */
[----:B------:R-:W-:Y:S01]  /*11e0*/  FMUL.FTZ R46, R27, R46 ;  /* 0x0000002e1b2e7220 */ /* 0x000fe20000410000 */
[----:B------:R-:W-:-:S06]  /*11f0*/  FMUL.FTZ R5, R20, R5 ;  /* 0x0000000514057220 */ /* 0x000fcc0000410000 */
[----:B------:R-:W3:Y:S01]  /*1200*/  MUFU.SQRT R10, R48 ;  /* 0x00000030000a7308 */ /* 0x000ee20000002000 */
[----:B-1----:R-:W-:-:S07]  /*1210*/  FADD.FTZ R12, R44, UR16 ;  /* 0x000000102c0c7e21 */ /* 0x002fce0008010000 */
[----:B------:R-:W1:Y:S01]  /*1220*/  MUFU.SQRT R8, R8 ;  /* 0x0000000800087308 */ /* 0x000e620000002000 */
[----:B------:R-:W-:Y:S01]  /*1230*/  FMUL.FTZ R9, R20, R9 ;  /* 0x0000000914097220 */ /* 0x000fe20000410000 */
[----:B------:R-:W-:-:S06]  /*1240*/  FFMA.FTZ R5, R2, UR18, R5 ;  /* 0x0000001202057c23 */ /* 0x000fcc0008010005 */
[----:B------:R-:W4:Y:S01]  /*1250*/  MUFU.RCP R40, R40 ;  /* 0x0000002800287308 */ /* 0x000f220000001000 */
[----:B------:R-:W-:Y:S01]  /*1260*/  FMUL.FTZ R15, R20, R15 ;  /* 0x0000000f140f7220 */ /* 0x000fe20000410000 */
[----:B------:R-:W-:Y:S01]  /*1270*/  FFMA.FTZ R9, R16, UR18, R9 ;  /* 0x0000001210097c23 */ /* 0x000fe20008010009 */
[----:B------:R-:W-:-:S05]  /*1280*/  FMUL.FTZ R5, R24, R5 ;  /* 0x0000000518057220 */ /* 0x000fca0000410000 */
[----:B------:R-:W5:Y:S01]  /*1290*/  MUFU.SQRT R4, R46 ;  /* 0x0000002e00047308 */ /* 0x000f620000002000 */
[----:B--2---:R-:W-:Y:S01]  /*12a0*/  FADD.FTZ R47, R47, UR16 ;  /* 0x000000102f2f7e21 */ /* 0x004fe20008010000 */
[----:B------:R-:W-:Y:S01]  /*12b0*/  FFMA.FTZ R15, R14, UR18, R15 ;  /* 0x000000120e0f7c23 */ /* 0x000fe2000801000f */
[----:B------:R-:W-:-:S05]  /*12c0*/  FMUL.FTZ R14, R20, R39 ;  /* 0x00000027140e7220 */ /* 0x000fca0000410000 */
[----:B------:R-:W2:Y:S01]  /*12d0*/  MUFU.RCP R18, R18 ;  /* 0x0000001200127308 */ /* 0x000ea20000001000 */
[----:B------:R-:W-:Y:S01]  /*12e0*/  FMUL.FTZ R9, R24, R9 ;  /* 0x0000000918097220 */ /* 0x000fe20000410000 */
[----:B0-----:R-:W-:Y:S01]  /*12f0*/  FMUL.FTZ R42, R5, R42 ;  /* 0x0000002a052a7220 */ /* 0x001fe20000410000 */
[----:B---3--:R-:W-:-:S05]  /*1300*/  FADD.FTZ R10, R10, UR16 ;  /* 0x000000100a0a7e21 */ /* 0x008fca0008010000 */
[----:B------:R-:W0:Y:S01]  /*1310*/  MUFU.RCP R12, R12 ;  /* 0x0000000c000c7308 */ /* 0x000e220000001000 */
[----:B------:R-:W-:Y:S01]  /*1320*/  FFMA.FTZ R13, R13, UR18, R14 ;  /* 0x000000120d0d7c23 */ /* 0x000fe2000801000e */
[----:B-1----:R-:W-:Y:S01]  /*1330*/  FADD.FTZ R14, R8, UR16 ;  /* 0x00000010080e7e21 */ /* 0x002fe20008010000 */
[----:B----4-:R-:W-:Y:S01]  /*1340*/  FMUL.FTZ R9, R9, R40 ;  /* 0x0000002809097220 */ /* 0x010fe20000410000 */
[----:B------:R-:W-:-:S04]  /*1350*/  FMUL.FTZ R42, R42, R42 ;  /* 0x0000002a2a2a7220 */ /* 0x000fc80000410000 */
[----:B------:R-:W1:Y:S01]  /*1360*/  MUFU.RCP R2, R47 ;  /* 0x0000002f00027308 */ /* 0x000e620000001000 */
[----:B------:R-:W-:Y:S01]  /*1370*/  FMUL.FTZ R15, R24, R15 ;  /* 0x0000000f180f7220 */ /* 0x000fe20000410000 */
[----:B------:R-:W-:Y:S01]  /*1380*/  FMUL.FTZ R8, R20, R11 ;  /* 0x0000000b14087220 */ /* 0x000fe20000410000 */
[----:B------:R-:W-:Y:S01]  /*1390*/  FFMA.FTZ R42, R9, R9, R42 ;  /* 0x00000009092a7223 */ /* 0x000fe2000001002a */
[----:B-----5:R-:W-:-:S04]  /*13a0*/  FADD.FTZ R9, R4, UR16 ;  /* 0x0000001004097e21 */ /* 0x020fc80008010000 */
[----:B------:R3:W4:Y:S01]  /*13b0*/  MUFU.RCP R5, R10 ;  /* 0x0000000a00057308 */ /* 0x0007220000001000 */
[----:B--2---:R-:W-:Y:S01]  /*13c0*/  FMUL.FTZ R15, R15, R18 ;  /* 0x000000120f0f7220 */ /* 0x004fe20000410000 */
[----:B------:R-:W-:Y:S01]  /*13d0*/  FFMA.FTZ R7, R7, UR18, R8 ;  /* 0x0000001207077c23 */ /* 0x000fe20008010008 */
[----:B------:R-:W-:Y:S01]  /*13e0*/  FMUL.FTZ R13, R24, R13 ;  /* 0x0000000d180d7220 */ /* 0x000fe20000410000 */
[----:B------:R-:W-:-:S04]  /*13f0*/  FMUL.FTZ R4, R20, R41 ;  /* 0x0000002914047220 */ /* 0x000fc80000410000 */
[----:B------:R-:W2:Y:S01]  /*1400*/  MUFU.RCP R14, R14 ;  /* 0x0000000e000e7308 */ /* 0x000ea20000001000 */
[----:B------:R-:W-:Y:S01]  /*1410*/  FFMA.FTZ R15, R15, R15, R42 ;  /* 0x0000000f0f0f7223 */ /* 0x000fe2000001002a */
[----:B0-----:R-:W-:Y:S01]  /*1420*/  FMUL.FTZ R12, R13, R12 ;  /* 0x0000000c0d0c7220 */ /* 0x001fe20000410000 */
[----:B------:R-:W-:Y:S01]  /*1430*/  FMUL.FTZ R7, R24, R7 ;  /* 0x0000000718077220 */ /* 0x000fe20000410000 */
[----:B------:R-:W-:Y:S01]  /*1440*/  FFMA.FTZ R3, R3, UR18, R4 ;  /* 0x0000001203037c23 */ /* 0x000fe20008010004 */
[----:B------:R-:W-:-:S03]  /*1450*/  FMUL.FTZ R8, R20, R43 ;  /* 0x0000002b14087220 */ /* 0x000fc60000410000 */
[----:B------:R-:W0:Y:S01]  /*1460*/  MUFU.RCP R16, R9 ;  /* 0x0000000900107308 */ /* 0x000e220000001000 */
[----:B------:R-:W-:Y:S01]  /*1470*/  FFMA.FTZ R15, R12, R12, R15 ;  /* 0x0000000c0c0f7223 */ /* 0x000fe2000001000f */
[----:B-1----:R-:W-:Y:S01]  /*1480*/  FMUL.FTZ R2, R7, R2 ;  /* 0x0000000207027220 */ /* 0x002fe20000410000 */
[----:B------:R-:W-:Y:S01]  /*1490*/  FMUL.FTZ R4, R24, R3 ;  /* 0x0000000318047220 */ /* 0x000fe20000410000 */
[----:B---3--:R-:W-:Y:S01]  /*14a0*/  FMUL.FTZ R10, R20, R45 ;  /* 0x0000002d140a7220 */ /* 0x008fe20000410000 */
[----:B------:R-:W-:Y:S01]  /*14b0*/  FFMA.FTZ R19, R19, UR18, R8 ;  /* 0x0000001213137c23 */ /* 0x000fe20008010008 */
[----:B------:R-:W-:Y:S01]  /*14c0*/  FFMA.FTZ R15, R2, R2, R15 ;  /* 0x00000002020f7223 */ /* 0x000fe2000001000f */
[----:B----4-:R-:W-:Y:S01]  /*14d0*/  FMUL.FTZ R4, R4, R5 ;  /* 0x0000000504047220 */ /* 0x010fe20000410000 */
[----:B------:R-:W-:Y:S01]  /*14e0*/  FFMA.FTZ R17, R17, UR18, R10 ;  /* 0x0000001211117c23 */ /* 0x000fe2000801000a */
[----:B------:R-:W-:Y:S02]  /*14f0*/  FMUL.FTZ R19, R24, R19 ;  /* 0x0000001318137220 */ /* 0x000fe40000410000 */
[----:B------:R-:W-:Y:S01]  /*1500*/  FFMA.FTZ R4, R4, R4, R15 ;  /* 0x0000000404047223 */ /* 0x000fe2000001000f */
[----:B------:R-:W-:Y:S01]  /*1510*/  FMUL.FTZ R17, R24, R17 ;  /* 0x0000001118117220 */ /* 0x000fe20000410000 */
[----:B--2---:R-:W-:-:S04]  /*1520*/  FMUL.FTZ R19, R19, R14 ;  /* 0x0000000e13137220 */ /* 0x004fc80000410000 */
        /* <DEDUP_REMOVED lines=47> */
.L_x_1577:
[----:B------:R-:W-:Y:S05]  /*1820*/  BSYNC.RECONVERGENT B0 ;  /* 0x0000000000007941 */ /* 0x000fea0003800200 */
.L_x_1576:
[----:B------:R-:W-:Y:S01]  /*1830*/  NOP ;  /* 0x0000000000007918 */ /* 0x000fe20000000000 */
[----:B------:R-:W-:Y:S05]  /*1840*/  @!P2 BRA `(.L_x_1578) ;  /* 0xffffffe800d0a947 */ /* 0x000fea000383ffff */
[----:B------:R-:W-:Y:S05]  /*1850*/  EXIT ;  /* 0x000000000000794d */ /* 0x000fea0003800000 */
.L_x_1579:
        /* <DEDUP_REMOVED lines=10> */
.L_x_2056:


//--------------------- .text._Z33kPreconditionOptimizer32bit2StateIfLi0ELi4096ELi8EEvPT_S1_PfS2_S2_ffffiffi --------------------------
	.section	.text._Z33kPreconditionOptimizer32bit2StateIfLi0ELi4096ELi8EEvPT_S1_PfS2_S2_ffffiffi,"ax",@progbits
	.align	128
        .global         _Z33kPreconditionOptimizer32bit2StateIfLi0ELi4096ELi8EEvPT_S1_PfS2_S2_ffffiffi
        .type           _Z33kPreconditionOptimizer32bit2StateIfLi0ELi4096ELi8EEvPT_S1_PfS2_S2_ffffiffi,@function
        .size           _Z33kPreconditionOptimizer32bit2StateIfLi0ELi4096ELi8EEvPT_S1_PfS2_S2_ffffiffi,(.L_x_2057 - _Z33kPreconditionOptimizer32bit2StateIfLi0ELi4096ELi8EEvPT_S1_PfS2_S2_ffffiffi)
        .other          _Z33kPreconditionOptimizer32bit2StateIfLi0ELi4096ELi8EEvPT_S1_PfS2_S2_ffffiffi,@"STO_CUDA_ENTRY STV_DEFAULT"
_Z33kPreconditionOptimizer32bit2StateIfLi0ELi4096ELi8EEvPT_S1_PfS2_S2_ffffiffi:
.text._Z33kPreconditionOptimizer32bit2StateIfLi0ELi4096ELi8EEvPT_S1_PfS2_S2_ffffiffi:
        /* <DEDUP_REMOVED lines=57> */
.L_x_1582:
[----:B------:R-:W-:Y:S01]  /*0390*/  BAR.SYNC.DEFER_BLOCKING 0x0 ;  /* 0x0000000000007b1d */ /* 0x000fe20000010000 */
[----:B-1----:R-:W-:Y:S02]  /*03a0*/  IADD3 R2, P0, PT, R28, R29, RZ ;  /* 0x0000001d1c027210 */ /* 0x002fe40007f1e0ff */
[----:B------:R-:W-:Y:S02]  /*03b0*/  CS2R R10, SRZ ;  /* 0x00000000000a7805 */ /* 0x000fe4000001ff00 */
[----:B------:R-:W-:Y:S01]  /*03c0*/  IADD3 R4, PT, PT, -R29, RZ, RZ ;  /* 0x000000ff1d047210 */ /* 0x000fe20007ffe1ff */
[----:B------:R-:W-:Y:S01]  /*03d0*/  HFMA2 R12, -RZ, RZ, 0, 0 ;  /* 0x00000000ff0c7431 */ /* 0x000fe200000001ff */
[----:B------:R-:W-:Y:S02]  /*03e0*/  IADD3.X R3, PT, PT, RZ, RZ, RZ, P0, !PT ;  /* 0x000000ffff037210 */ /* 0x000fe400007fe4ff */
[----:B------:R-:W-:Y:S02]  /*03f0*/  CS2R R14, SRZ ;  /* 0x00000000000e7805 */ /* 0x000fe4000001ff00 */
[----:B------:R-:W-:Y:S01]  /*0400*/  VIADDMNMX.U32 R13, R4, R23, 0x1000, PT ;  /* 0x00001000040d7446 */ /* 0x000fe20003800017 */
[----:B0-----:R-:W-:Y:S01]  /*0410*/  HFMA2 R16, -RZ, RZ, 0, 0 ;  /* 0x00000000ff107431 */ /* 0x001fe200000001ff */
[----:B------:R-:W-:-:S02]  /*0420*/  SHF.L.U64.HI R3, R2, 0x2, R3 ;  /* 0x0000000202037819 */ /* 0x000fc40000010203 */
[----:B------:R-:W-:Y:S02]  /*0430*/  SHF.L.U32 R2, R2, 0x2, RZ ;  /* 0x0000000202027819 */ /* 0x000fe400000006ff */
[-C--:B------:R-:W-:Y:S02]  /*0440*/  ISETP.GE.U32.AND P6, PT, R28, R13.reuse, PT ;  /* 0x0000000d1c00720c */ /* 0x080fe40003fc6070 */
[C---:B------:R-:W-:Y:S02]  /*0450*/  IADD3 R8, P3, PT, R2.reuse, UR10, RZ ;  /* 0x0000000a02087c10 */ /* 0x040fe4000ff7e0ff */
[----:B------:R-:W-:Y:S02]  /*0460*/  IADD3 R4, P4, PT, R2, UR12, RZ ;  /* 0x0000000c02047c10 */ /* 0x000fe4000ff9e0ff */
[-C--:B------:R-:W-:Y:S02]  /*0470*/  ISETP.GE.U32.AND P0, PT, R32, R13.reuse, PT ;  /* 0x0000000d2000720c */ /* 0x080fe40003f06070 */
[----:B------:R-:W-:-:S02]  /*0480*/  ISETP.GE.U32.AND P1, PT, R33, R13, PT ;  /* 0x0000000d2100720c */ /* 0x000fc40003f26070 */
[-C--:B------:R-:W-:Y:S02]  /*0490*/  ISETP.GE.U32.AND P2, PT, R34, R13.reuse, PT ;  /* 0x0000000d2200720c */ /* 0x080fe40003f46070 */
[----:B------:R-:W-:Y:S02]  /*04a0*/  IADD3 R2, P5, PT, R2, UR14, RZ ;  /* 0x0000000e02027c10 */ /* 0x000fe4000ffbe0ff */
[----:B------:R-:W-:Y:S02]  /*04b0*/  IADD3.X R9, PT, PT, R3, UR11, RZ, P3, !PT ;  /* 0x0000000b03097c10 */ /* 0x000fe40009ffe4ff */
[-C--:B------:R-:W-:Y:S02]  /*04c0*/  ISETP.GE.U32.AND P3, PT, R35, R13.reuse, PT ;  /* 0x0000000d2300720c */ /* 0x080fe40003f66070 */
[----:B-1----:R-:W-:Y:S01]  /*04d0*/  IADD3.X R5, PT, PT, R3, UR13, RZ, P4, !PT ;  /* 0x0000000d03057c10 */ /* 0x002fe2000a7fe4ff */
[----:B------:R-:W3:Y:S01]  /*04e0*/  @!P6 LDG.E R10, desc[UR8][R8.64] ;  /* 0x00000008080ae981 */ /* 0x000ee2000c1e1900 */
[----:B------:R-:W-:-:S02]  /*04f0*/  ISETP.GE.U32.AND P4, PT, R36, R13, PT ;  /* 0x0000000d2400720c */ /* 0x000fc40003f86070 */
[----:B------:R-:W-:Y:S01]  /*0500*/  IADD3.X R3, PT, PT, R3, UR15, RZ, P5, !PT ;  /* 0x0000000f03037c10 */ /* 0x000fe2000affe4ff */
[----:B------:R-:W4:Y:S01]  /*0510*/  @!P0 LDG.E R11, desc[UR8][R8.64+0x80] ;  /* 0x00008008080b8981 */ /* 0x000f22000c1e1900 */
[-C--:B------:R-:W-:Y:S02]  /*0520*/  ISETP.GE.U32.AND P5, PT, R37, R13.reuse, PT ;  /* 0x0000000d2500720c */ /* 0x080fe40003fa6070 */
[----:B------:R-:W-:Y:S01]  /*0530*/  ISETP.GE.U32.AND P6, PT, R38, R13, PT ;  /* 0x0000000d2600720c */ /* 0x000fe20003fc6070 */
[----:B------:R-:W5:Y:S01]  /*0540*/  @!P1 LDG.E R12, desc[UR8][R8.64+0x100] ;  /* 0x00010008080c9981 */ /* 0x000f62000c1e1900 */
[----:B------:R-:W-:Y:S02]  /*0550*/  MOV R19, RZ ;  /* 0x000000ff00137202 */ /* 0x000fe40000000f00 */
[----:B------:R-:W-:Y:S01]  /*0560*/  MOV R7, RZ ;  /* 0x000000ff00077202 */ /* 0x000fe20000000f00 */
[----:B------:R-:W2:Y:S04]  /*0570*/  @!P2 LDG.E R15, desc[UR8][R8.64+0x180] ;  /* 0x00018008080fa981 */ /* 0x000ea8000c1e1900 */
[----:B------:R-:W2:Y:S04]  /*0580*/  @!P3 LDG.E R14, desc[UR8][R8.64+0x200] ;  /* 0x00020008080eb981 */ /* 0x000ea8000c1e1900 */
[----:B------:R-:W2:Y:S04]  /*0590*/  @!P4 LDG.E R19, desc[UR8][R8.64+0x280] ;  /* 0x000280080813c981 */ /* 0x000ea8000c1e1900 */
[----:B------:R-:W2:Y:S04]  /*05a0*/  @!P5 LDG.E R16, desc[UR8][R8.64+0x300] ;  /* 0x000300080810d981 */ /* 0x000ea8000c1e1900 */
[----:B------:R1:W2:Y:S01]  /*05b0*/  @!P6 LDG.E R7, desc[UR8][R8.64+0x380] ;  /* 0x000380080807e981 */ /* 0x0002a2000c1e1900 */
[----:B------:R-:W0:Y:S02]  /*05c0*/  S2R R6, SR_LANEID ;  /* 0x0000000000067919 */ /* 0x000e240000000000 */
[----:B0-----:R-:W-:-:S04]  /*05d0*/  IADD3 R40, PT, PT, R25, R6, RZ ;  /* 0x0000000619287210 */ /* 0x001fc80007ffe0ff */
[C---:B------:R-:W-:Y:S02]  /*05e0*/  IADD3 R39, PT, PT, R40.reuse, 0x20, RZ ;  /* 0x0000002028277810 */ /* 0x040fe40007ffe0ff */
[C---:B------:R-:W-:Y:S02]  /*05f0*/  IADD3 R41, PT, PT, R40.reuse, 0x40, RZ ;  /* 0x0000004028297810 */ /* 0x040fe40007ffe0ff */
[C---:B------:R-:W-:Y:S02]  /*0600*/  IADD3 R43, PT, PT, R40.reuse, 0x60, RZ ;  /* 0x00000060282b7810 */ /* 0x040fe40007ffe0ff */
[C---:B------:R-:W-:Y:S02]  /*0610*/  LEA.HI.SX32 R17, R40.reuse, R40, 0x1b ;  /* 0x0000002828117211 */ /* 0x040fe400078fdaff */
[C---:B------:R-:W-:Y:S02]  /*0620*/  IADD3 R45, PT, PT, R40.reuse, 0x80, RZ ;  /* 0x00000080282d7810 */ /* 0x040fe40007ffe0ff */
[----:B------:R-:W-:-:S02]  /*0630*/  IADD3 R47, PT, PT, R40, 0xa0, RZ ;  /* 0x000000a0282f7810 */ /* 0x000fc40007ffe0ff */
[-C--:B------:R-:W-:Y:S02]  /*0640*/  LEA.HI.SX32 R39, R39, R40.reuse, 0x1b ;  /* 0x0000002827277211 */ /* 0x080fe400078fdaff */
[C---:B------:R-:W-:Y:S02]  /*0650*/  IADD3 R51, PT, PT, R40.reuse, 0xc0, RZ ;  /* 0x000000c028337810 */ /* 0x040fe40007ffe0ff */
[----:B------:R-:W-:Y:S02]  /*0660*/  IADD3 R53, PT, PT, R40, 0xe0, RZ ;  /* 0x000000e028357810 */ /* 0x000fe40007ffe0ff */
[-C--:B------:R-:W-:Y:S02]  /*0670*/  LEA.HI.SX32 R41, R41, R40.reuse, 0x1b ;  /* 0x0000002829297211 */ /* 0x080fe400078fdaff */
[----:B------:R-:W-:Y:S02]  /*0680*/  LEA.HI.SX32 R43, R43, R40, 0x1b ;  /* 0x000000282b2b7211 */ /* 0x000fe400078fdaff */
[----:B-1----:R-:W-:-:S02]  /*0690*/  IADD3 R8, PT, PT, R30, R6, RZ ;  /* 0x000000061e087210 */ /* 0x002fc40007ffe0ff */
[----:B------:R-:W-:Y:S02]  /*06a0*/  LEA R17, R17, R26, 0x2 ;  /* 0x0000001a11117211 */ /* 0x000fe400078e10ff */
[-C--:B------:R-:W-:Y:S02]  /*06b0*/  LEA.HI.SX32 R45, R45, R40.reuse, 0x1b ;  /* 0x000000282d2d7211 */ /* 0x080fe400078fdaff */
[----:B------:R-:W-:Y:S02]  /*06c0*/  LEA.HI.SX32 R47, R47, R40, 0x1b ;  /* 0x000000282f2f7211 */ /* 0x000fe400078fdaff */
[----:B------:R-:W-:Y:S02]  /*06d0*/  LEA R18, R39, R26, 0x2 ;  /* 0x0000001a27127211 */ /* 0x000fe400078e10ff */
[----:B------:R-:W-:Y:S02]  /*06e0*/  LEA.HI.SX32 R51, R51, R40, 0x1b ;  /* 0x0000002833337211 */ /* 0x000fe400078fdaff */
[----:B------:R-:W-:-:S02]  /*06f0*/  LEA R39, R41, R26, 0x2 ;  /* 0x0000001a29277211 */ /* 0x000fc400078e10ff */
[----:B------:R-:W-:Y:S02]  /*0700*/  LEA.HI.SX32 R53, R53, R40, 0x1b ;  /* 0x0000002835357211 */ /* 0x000fe400078fdaff */
[-C--:B------:R-:W-:Y:S02]  /*0710*/  LEA R40, R43, R26.reuse, 0x2 ;  /* 0x0000001a2b287211 */ /* 0x080fe400078e10ff */
[----:B------:R-:W-:Y:S02]  /*0720*/  SHF.L.U32 R8, R8, 0x3, RZ ;  /* 0x0000000308087819 */ /* 0x000fe400000006ff */
[-C--:B------:R-:W-:Y:S02]  /*0730*/  LEA R41, R45, R26.reuse, 0x2 ;  /* 0x0000001a2d297211 */ /* 0x080fe400078e10ff */
[----:B------:R-:W-:Y:S02]  /*0740*/  LEA R42, R47, R26, 0x2 ;  /* 0x0000001a2f2a7211 */ /* 0x000fe400078e10ff */
[----:B------:R-:W-:-:S02]  /*0750*/  LEA.HI.SX32 R9, R8, R8, 0x1b ;  /* 0x0000000808097211 */ /* 0x000fc400078fdaff */
[-C--:B------:R-:W-:Y:S02]  /*0760*/  LEA R43, R51, R26.reuse, 0x2 ;  /* 0x0000001a332b7211 */ /* 0x080fe400078e10ff */
[----:B------:R-:W-:Y:S02]  /*0770*/  LEA R46, R53, R26, 0x2 ;  /* 0x0000001a352e7211 */ /* 0x000fe400078e10ff */
[----:B------:R-:W-:Y:S02]  /*0780*/  P2R R49, PR, RZ, 0x1 ;  /* 0x00000001ff317803 */ /* 0x000fe40000000000 */
[----:B------:R-:W-:Y:S02]  /*0790*/  ISETP.GE.U32.AND P0, PT, R28, R13, PT ;  /* 0x0000000d1c00720c */ /* 0x000fe40003f06070 */
[----:B------:R-:W-:Y:S02]  /*07a0*/  CS2R R50, SRZ ;  /* 0x0000000000327805 */ /* 0x000fe4000001ff00 */
[----:B------:R-:W-:-:S02]  /*07b0*/  CS2R R52, SRZ ;  /* 0x0000000000347805 */ /* 0x000fc4000001ff00 */
[----:B------:R-:W-:Y:S02]  /*07c0*/  CS2R R54, SRZ ;  /* 0x0000000000367805 */ /* 0x000fe4000001ff00 */
[----:B------:R-:W-:Y:S01]  /*07d0*/  CS2R R56, SRZ ;  /* 0x0000000000387805 */ /* 0x000fe2000001ff00 */
[----:B---3--:R-:W-:Y:S04]  /*07e0*/  STS [R17], R10 ;  /* 0x0000000a11007388 */ /* 0x008fe80000000800 */
[----:B----4-:R-:W-:Y:S04]  /*07f0*/  STS [R18+0x80], R11 ;  /* 0x0000800b12007388 */ /* 0x010fe80000000800 */
[----:B-----5:R-:W-:Y:S04]  /*0800*/  STS [R39+0x100], R12 ;  /* 0x0001000c27007388 */ /* 0x020fe80000000800 */
[----:B--2---:R-:W-:Y:S04]  /*0810*/  STS [R40+0x180], R15 ;  /* 0x0001800f28007388 */ /* 0x004fe80000000800 */
[----:B------:R-:W-:Y:S04]  /*0820*/  STS [R41+0x200], R14 ;  /* 0x0002000e29007388 */ /* 0x000fe80000000800 */
[----:B------:R0:W-:Y:S04]  /*0830*/  STS [R42+0x280], R19 ;  /* 0x000280132a007388 */ /* 0x0001e80000000800 */
[----:B------:R-:W-:Y:S01]  /*0840*/  STS [R43+0x300], R16 ;  /* 0x000300102b007388 */ /* 0x000fe20000000800 */
[----:B0-----:R-:W-:-:S03]  /*0850*/  LEA R19, R9, R26, 0x2 ;  /* 0x0000001a09137211 */ /* 0x001fc600078e10ff */
[----:B------:R-:W-:Y:S01]  /*0860*/  STS [R46+0x380], R7 ;  /* 0x000380072e007388 */ /* 0x000fe20000000800 */
[----:B------:R-:W-:-:S03]  /*0870*/  NOP ;  /* 0x0000000000007918 */ /* 0x000fc60000000000 */
[----:B------:R-:W0:Y:S04]  /*0880*/  LDS R48, [R19] ;  /* 0x0000000013307984 */ /* 0x000e280000000800 */
[----:B------:R-:W-:Y:S04]  /*0890*/  LDS R47, [R19+0x4] ;  /* 0x00000400132f7984 */ /* 0x000fe80000000800 */
[----:B------:R-:W1:Y:S04]  /*08a0*/  LDS R45, [R19+0x8] ;  /* 0x00000800132d7984 */ /* 0x000e680000000800 */
[----:B------:R-:W-:Y:S04]  /*08b0*/  LDS R44, [R19+0xc] ;  /* 0x00000c00132c7984 */ /* 0x000fe80000000800 */
[----:B------:R-:W-:Y:S04]  /*08c0*/  LDS R16, [R19+0x10] ;  /* 0x0000100013107984 */ /* 0x000fe80000000800 */
[----:B------:R-:W2:Y:S04]  /*08d0*/  LDS R15, [R19+0x14] ;  /* 0x00001400130f7984 */ /* 0x000ea80000000800 */
[----:B------:R-:W-:Y:S04]  /*08e0*/  LDS R14, [R19+0x18] ;  /* 0x00001800130e7984 */ /* 0x000fe80000000800 */
[----:B------:R-:W3:Y:S01]  /*08f0*/  LDS R11, [R19+0x1c] ;  /* 0x00001c00130b7984 */ /* 0x000ee20000000800 */
[----:B------:R-:W-:Y:S01]  /*0900*/  BAR.SYNC.DEFER_BLOCKING 0x0 ;  /* 0x0000000000007b1d */ /* 0x000fe20000010000 */
[----:B------:R-:W-:Y:S01]  /*0910*/  HFMA2 R10, -RZ, RZ, 0, 0 ;  /* 0x00000000ff0a7431 */ /* 0x000fe200000001ff */
[----:B------:R-:W-:-:S05]  /*0920*/  MOV R12, RZ ;  /* 0x000000ff000c7202 */ /* 0x000fca0000000f00 */
[----:B------:R-:W4:Y:S01]  /*0930*/  @!P0 LDG.E R10, desc[UR8][R4.64] ;  /* 0x00000008040a8981 */ /* 0x000f22000c1e1900 */
[----:B------:R-:W-:-:S03]  /*0940*/  ISETP.NE.AND P0, PT, R49, RZ, PT ;  /* 0x000000ff3100720c */ /* 0x000fc60003f05270 */
[----:B------:R-:W5:Y:S04]  /*0950*/  @!P1 LDG.E R12, desc[UR8][R4.64+0x100] ;  /* 0x00010008040c9981 */ /* 0x000f68000c1e1900 */
[----:B------:R-:W2:Y:S04]  /*0960*/  @!P2 LDG.E R53, desc[UR8][R4.64+0x180] ;  /* 0x000180080435a981 */ /* 0x000ea8000c1e1900 */
[----:B------:R-:W3:Y:S04]  /*0970*/  @!P3 LDG.E R50, desc[UR8][R4.64+0x200] ;  /* 0x000200080432b981 */ /* 0x000ee8000c1e1900 */
[----:B------:R-:W5:Y:S04]  /*0980*/  @!P0 LDG.E R51, desc[UR8][R4.64+0x80] ;  /* 0x0000800804338981 */ /* 0x000f68000c1e1900 */
[----:B------:R-:W3:Y:S04]  /*0990*/  @!P4 LDG.E R55, desc[UR8][R4.64+0x280] ;  /* 0x000280080437c981 */ /* 0x000ee8000c1e1900 */
[----:B------:R-:W3:Y:S04]  /*09a0*/  @!P5 LDG.E R52, desc[UR8][R4.64+0x300] ;  /* 0x000300080434d981 */ /* 0x000ee8000c1e1900 */
[----:B------:R-:W3:Y:S01]  /*09b0*/  @!P6 LDG.E R57, desc[UR8][R4.64+0x380] ;  /* 0x000380080439e981 */ /* 0x000ee2000c1e1900 */
[----:B------:R-:W-:-:S02]  /*09c0*/  P2R R49, PR, RZ, 0x1 ;  /* 0x00000001ff317803 */ /* 0x000fc40000000000 */
[----:B------:R-:W-:Y:S01]  /*09d0*/  ISETP.GE.U32.AND P0, PT, R28, R13, PT ;  /* 0x0000000d1c00720c */ /* 0x000fe20003f06070 */
[----:B------:R-:W-:Y:S01]  /*09e0*/  HFMA2 R58, -RZ, RZ, 0, 0 ;  /* 0x00000000ff3a7431 */ /* 0x000fe200000001ff */
[----:B----4-:R-:W-:Y:S04]  /*09f0*/  STS [R17], R10 ;  /* 0x0000000a11007388 */ /* 0x010fe80000000800 */
[----:B-----5:R-:W-:Y:S04]  /*0a00*/  STS [R18+0x80], R51 ;  /* 0x0000803312007388 */ /* 0x020fe80000000800 */
[----:B------:R-:W-:Y:S04]  /*0a10*/  STS [R39+0x100], R12 ;  /* 0x0001000c27007388 */ /* 0x000fe80000000800 */
[----:B--2---:R-:W-:Y:S04]  /*0a20*/  STS [R40+0x180], R53 ;  /* 0x0001803528007388 */ /* 0x004fe80000000800 */
[----:B---3--:R-:W-:Y:S04]  /*0a30*/  STS [R41+0x200], R50 ;  /* 0x0002003229007388 */ /* 0x008fe80000000800 */
[----:B------:R-:W-:Y:S04]  /*0a40*/  STS [R42+0x280], R55 ;  /* 0x000280372a007388 */ /* 0x000fe80000000800 */
[----:B------:R2:W-:Y:S04]  /*0a50*/  STS [R43+0x300], R52 ;  /* 0x000300342b007388 */ /* 0x0005e80000000800 */
        /* <DEDUP_REMOVED lines=12> */
[----:B------:R-:W-:Y:S02]  /*0b20*/  MOV R51, RZ ;  /* 0x000000ff00337202 */ /* 0x000fe40000000f00 */
[----:B------:R-:W-:Y:S01]  /*0b30*/  MOV R55, RZ ;  /* 0x000000ff00377202 */ /* 0x000fe20000000f00 */
[----:B------:R-:W2:Y:S01]  /*0b40*/  @!P0 LDG.E R54, desc[UR8][R2.64] ;  /* 0x0000000802368981 */ /* 0x000ea2000c1e1900 */
[----:B------:R-:W-:Y:S01]  /*0b50*/  ISETP.NE.AND P0, PT, R49, RZ, PT ;  /* 0x000000ff3100720c */ /* 0x000fe20003f05270 */
[----:B------:R-:W-:Y:S02]  /*0b60*/  HFMA2 R49, -RZ, RZ, 0, 0 ;  /* 0x00000000ff317431 */ /* 0x000fe400000001ff */
[----:B------:R-:W3:Y:S04]  /*0b70*/  @!P1 LDG.E R52, desc[UR8][R2.64+0x100] ;  /* 0x0001000802349981 */ /* 0x000ee8000c1e1900 */
[----:B------:R-:W4:Y:S04]  /*0b80*/  @!P2 LDG.E R51, desc[UR8][R2.64+0x180] ;  /* 0x000180080233a981 */ /* 0x000f28000c1e1900 */
[----:B------:R-:W5:Y:S04]  /*0b90*/  @!P3 LDG.E R56, desc[UR8][R2.64+0x200] ;  /* 0x000200080238b981 */ /* 0x000f68000c1e1900 */
[----:B------:R-:W3:Y:S04]  /*0ba0*/  @!P0 LDG.E R49, desc[UR8][R2.64+0x80] ;  /* 0x0000800802318981 */ /* 0x000ee8000c1e1900 */
[----:B------:R-:W5:Y:S04]  /*0bb0*/  @!P4 LDG.E R53, desc[UR8][R2.64+0x280] ;  /* 0x000280080235c981 */ /* 0x000f68000c1e1900 */
[----:B------:R-:W5:Y:S04]  /*0bc0*/  @!P5 LDG.E R58, desc[UR8][R2.64+0x300] ;  /* 0x00030008023ad981 */ /* 0x000f68000c1e1900 */
[----:B------:R0:W5:Y:S02]  /*0bd0*/  @!P6 LDG.E R55, desc[UR8][R2.64+0x380] ;  /* 0x000380080237e981 */ /* 0x000164000c1e1900 */
[----:B0-----:R-:W-:Y:S01]  /*0be0*/  FMUL.FTZ R3, R48, UR7 ;  /* 0x0000000730037c20 */ /* 0x001fe20008410000 */
[----:B-1----:R-:W-:-:S04]  /*0bf0*/  FMUL.FTZ R45, R45, UR7 ;  /* 0x000000072d2d7c20 */ /* 0x002fc80008410000 */
[----:B------:R-:W-:Y:S01]  /*0c00*/  FMUL.FTZ R48, R45, R45 ;  /* 0x0000002d2d307220 */ /* 0x000fe20000410000 */
[----:B------:R-:W-:Y:S01]  /*0c10*/  FMUL.FTZ R15, R15, UR7 ;  /* 0x000000070f0f7c20 */ /* 0x000fe20008410000 */
[----:B------:R-:W-:Y:S01]  /*0c20*/  FMUL.FTZ R11, R11, UR7 ;  /* 0x000000070b0b7c20 */ /* 0x000fe20008410000 */
[----:B--2---:R-:W-:Y:S04]  /*0c30*/  STS [R17], R54 ;  /* 0x0000003611007388 */ /* 0x004fe80000000800 */
[----:B---3--:R0:W-:Y:S04]  /*0c40*/  STS [R18+0x80], R49 ;  /* 0x0000803112007388 */ /* 0x0081e80000000800 */
[----:B------:R-:W-:Y:S04]  /*0c50*/  STS [R39+0x100], R52 ;  /* 0x0001003427007388 */ /* 0x000fe80000000800 */
[----:B----4-:R1:W-:Y:S04]  /*0c60*/  STS [R40+0x180], R51 ;  /* 0x0001803328007388 */ /* 0x0103e80000000800 */
[----:B-----5:R-:W-:Y:S04]  /*0c70*/  STS [R41+0x200], R56 ;  /* 0x0002003829007388 */ /* 0x020fe80000000800 */
[----:B------:R2:W-:Y:S04]  /*0c80*/  STS [R42+0x280], R53 ;  /* 0x000280352a007388 */ /* 0x0005e80000000800 */
[----:B------:R-:W-:Y:S04]  /*0c90*/  STS [R43+0x300], R58 ;  /* 0x0003003a2b007388 */ /* 0x000fe80000000800 */
[----:B------:R3:W-:Y:S01]  /*0ca0*/  STS [R46+0x380], R55 ;  /* 0x000380372e007388 */ /* 0x0007e20000000800 */
[----:B------:R-:W-:-:S03]  /*0cb0*/  NOP ;  /* 0x0000000000007918 */ /* 0x000fc60000000000 */
[----:B------:R-:W4:Y:S04]  /*0cc0*/  LDS R50, [R19+0x8] ;  /* 0x0000080013327984 */ /* 0x000f280000000800 */
[----:B------:R-:W5:Y:S04]  /*0cd0*/  LDS R59, [R19+0x4] ;  /* 0x00000400133b7984 */ /* 0x000f680000000800 */
[----:B------:R-:W5:Y:S01]  /*0ce0*/  LDS R57, [R19] ;  /* 0x0000000013397984 */ /* 0x000f620000000800 */
[----:B0-----:R-:W-:-:S03]  /*0cf0*/  FMUL.FTZ R18, R3, R3 ;  /* 0x0000000303127220 */ /* 0x001fc60000410000 */
[----:B------:R-:W0:Y:S04]  /*0d00*/  LDS R2, [R19+0x10] ;  /* 0x0000100013027984 */ /* 0x000e280000000800 */
[----:B------:R-:W0:Y:S01]  /*0d10*/  LDS R49, [R19+0xc] ;  /* 0x00000c0013317984 */ /* 0x000e220000000800 */
[----:B-1----:R-:W-:Y:S01]  /*0d20*/  FMUL.FTZ R40, R21, R18 ;  /* 0x0000001215287220 */ /* 0x002fe20000410000 */
[----:B------:R-:W-:Y:S02]  /*0d30*/  FMUL.FTZ R17, R47, UR7 ;  /* 0x000000072f117c20 */ /* 0x000fe40008410000 */
[----:B------:R-:W1:Y:S02]  /*0d40*/  LDS R18, [R19+0x14] ;  /* 0x0000140013127984 */ /* 0x000e640000000800 */
[----:B--2---:R-:W-:-:S02]  /*0d50*/  FMUL.FTZ R42, R17, R17 ;  /* 0x00000011112a7220 */ /* 0x004fc40000410000 */
[----:B------:R-:W-:Y:S02]  /*0d60*/  LDS R43, [R19+0x1c] ;  /* 0x00001c00132b7984 */ /* 0x000fe40000000800 */
[C---:B---3--:R-:W-:Y:S02]  /*0d70*/  FMUL.FTZ R46, R21.reuse, R42 ;  /* 0x0000002a152e7220 */ /* 0x048fe40000410000 */
[----:B------:R2:W3:Y:S01]  /*0d80*/  LDS R42, [R19+0x18] ;  /* 0x00001800132a7984 */ /* 0x0004e20000000800 */
[----:B------:R-:W-:Y:S01]  /*0d90*/  FMUL.FTZ R41, R21, R48 ;  /* 0x0000003015297220 */ /* 0x000fe20000410000 */
[----:B------:R-:W-:-:S03]  /*0da0*/  FMUL.FTZ R39, R44, UR7 ;  /* 0x000000072c277c20 */ /* 0x000fc60008410000 */
[----:B----4-:R-:W-:Y:S01]  /*0db0*/  FFMA.FTZ R50, R50, UR19, R41 ;  /* 0x0000001332327c23 */ /* 0x010fe20008010029 */
[----:B------:R-:W-:Y:S01]  /*0dc0*/  FMUL.FTZ R41, R16, UR7 ;  /* 0x0000000710297c20 */ /* 0x000fe20008410000 */
[----:B-----5:R-:W-:-:S03]  /*0dd0*/  FFMA.FTZ R46, R59, UR19, R46 ;  /* 0x000000133b2e7c23 */ /* 0x020fc6000801002e */
[----:B------:R-:W-:Y:S01]  /*0de0*/  FMUL.FTZ R16, R41, R41 ;  /* 0x0000002929107220 */ /* 0x000fe20000410000 */
[----:B------:R-:W-:Y:S01]  /*0df0*/  FFMA.FTZ R40, R57, UR19, R40 ;  /* 0x0000001339287c23 */ /* 0x000fe20008010028 */
[----:B------:R-:W-:Y:S01]  /*0e00*/  FMUL.FTZ R44, R27, R46 ;  /* 0x0000002e1b2c7220 */ /* 0x000fe20000410000 */
[----:B------:R-:W-:Y:S01]  /*0e10*/  FMUL.FTZ R46, R39, R39 ;  /* 0x00000027272e7220 */ /* 0x000fe20000410000 */
[----:B--2---:R-:W-:Y:S01]  /*0e20*/  FMUL.FTZ R19, R21, R16 ;  /* 0x0000001015137220 */ /* 0x004fe20000410000 */
[----:B------:R-:W-:Y:S01]  /*0e30*/  FMUL.FTZ R40, R27, R40 ;  /* 0x000000281b287220 */ /* 0x000fe20000410000 */
[----:B------:R-:W-:Y:S01]  /*0e40*/  FMUL.FTZ R16, R15, R15 ;  /* 0x0000000f0f107220 */ /* 0x000fe20000410000 */
[----:B------:R-:W-:Y:S01]  /*0e50*/  FMUL.FTZ R48, R21, R46 ;  /* 0x0000002e15307220 */ /* 0x000fe20000410000 */
[----:B0-----:R-:W-:Y:S01]  /*0e60*/  FFMA.FTZ R2, R2, UR19, R19 ;  /* 0x0000001302027c23 */ /* 0x001fe20008010013 */
[----:B------:R-:W-:Y:S02]  /*0e70*/  FMUL.FTZ R19, R14, UR7 ;  /* 0x000000070e137c20 */ /* 0x000fe40008410000 */
[----:B------:R-:W0:Y:S01]  /*0e80*/  MUFU.SQRT R40, R40 ;  /* 0x0000002800287308 */ /* 0x000e220000002000 */
[----:B------:R-:W-:Y:S01]  /*0e90*/  FMUL.FTZ R46, R27, R50 ;  /* 0x000000321b2e7220 */ /* 0x000fe20000410000 */
[----:B------:R-:W-:Y:S01]  /*0ea0*/  FFMA.FTZ R48, R49, UR19, R48 ;  /* 0x0000001331307c23 */ /* 0x000fe20008010030 */
[----:B------:R-:W-:Y:S01]  /*0eb0*/  FMUL.FTZ R49, R21, R16 ;  /* 0x0000001015317220 */ /* 0x000fe20000410000 */
[----:B------:R-:W-:-:S04]  /*0ec0*/  FMUL.FTZ R14, R19, R19 ;  /* 0x00000013130e7220 */ /* 0x000fc80000410000 */
[----:B------:R-:W2:Y:S01]  /*0ed0*/  MUFU.SQRT R44, R44 ;  /* 0x0000002c002c7308 */ /* 0x000ea20000002000 */
[----:B-1----:R-:W-:Y:S01]  /*0ee0*/  FFMA.FTZ R18, R18, UR19, R49 ;  /* 0x0000001312127c23 */ /* 0x002fe20008010031 */
[----:B------:R-:W-:Y:S01]  /*0ef0*/  FMUL.FTZ R49, R21, R14 ;  /* 0x0000000e15317220 */ /* 0x000fe20000410000 */
[----:B------:R-:W-:-:S05]  /*0f00*/  FMUL.FTZ R14, R11, R11 ;  /* 0x0000000b0b0e7220 */ /* 0x000fca0000410000 */
[----:B------:R-:W1:Y:S01]  /*0f10*/  MUFU.SQRT R46, R46 ;  /* 0x0000002e002e7308 */ /* 0x000e620000002000 */
[C---:B------:R-:W-:Y:S01]  /*0f20*/  FMUL.FTZ R16, R27.reuse, R18 ;  /* 0x000000121b107220 */ /* 0x040fe20000410000 */
[----:B------:R-:W-:Y:S01]  /*0f30*/  FMUL.FTZ R47, R27, R48 ;  /* 0x000000301b2f7220 */ /* 0x000fe20000410000 */
[----:B------:R-:W-:Y:S01]  /*0f40*/  FMUL.FTZ R18, R21, R14 ;  /* 0x0000000e15127220 */ /* 0x000fe20000410000 */
[----:B---3--:R-:W-:Y:S01]  /*0f50*/  FFMA.FTZ R42, R42, UR19, R49 ;  /* 0x000000132a2a7c23 */ /* 0x008fe20008010031 */
[----:B------:R-:W-:Y:S02]  /*0f60*/  FMUL.FTZ R2, R27, R2 ;  /* 0x000000021b027220 */ /* 0x000fe40000410000 */
[----:B------:R-:W-:Y:S01]  /*0f70*/  FFMA.FTZ R18, R43, UR19, R18 ;  /* 0x000000132b127c23 */ /* 0x000fe20008010012 */
[----:B0-----:R-:W-:Y:S01]  /*0f80*/  FADD.FTZ R43, R40, UR16 ;  /* 0x00000010282b7e21 */ /* 0x001fe20008010000 */
[----:B------:R-:W0:Y:S01]  /*0f90*/  MUFU.SQRT R47, R47 ;  /* 0x0000002f002f7308 */ /* 0x000e220000002000 */
[----:B------:R-:W-:Y:S01]  /*0fa0*/  FMUL.FTZ R14, R27, R42 ;  /* 0x0000002a1b0e7220 */ /* 0x000fe20000410000 */
[----:B--2---:R-:W-:-:S06]  /*0fb0*/  FADD.FTZ R42, R44, UR16 ;  /* 0x000000102c2a7e21 */ /* 0x004fcc0008010000 */
[----:B------:R2:W3:Y:S01]  /*0fc0*/  MUFU.SQRT R48, R2 ;  /* 0x0000000200307308 */ /* 0x0004e20000002000 */
[----:B-1----:R-:W-:Y:S01]  /*0fd0*/  FADD.FTZ R40, R46, UR16 ;  /* 0x000000102e287e21 */ /* 0x002fe20008010000 */
[----:B------:R-:W-:-:S06]  /*0fe0*/  FMUL.FTZ R44, R20, R3 ;  /* 0x00000003142c7220 */ /* 0x000fcc0000410000 */
[----:B------:R-:W1:Y:S01]  /*0ff0*/  MUFU.RCP R43, R43 ;  /* 0x0000002b002b7308 */ /* 0x000e620000001000 */
[----:B--2---:R-:W-:Y:S01]  /*1000*/  FMUL.FTZ R2, R27, R18 ;  /* 0x000000121b027220 */ /* 0x004fe20000410000 */
[----:B------:R-:W-:-:S06]  /*1010*/  FMUL.FTZ R17, R20, R17 ;  /* 0x0000001114117220 */ /* 0x000fcc0000410000 */
[----:B------:R-:W2:Y:S01]  /*1020*/  MUFU.RCP R42, R42 ;  /* 0x0000002a002a7308 */ /* 0x000ea20000001000 */
[----:B------:R-:W-:-:S07]  /*1030*/  FFMA.FTZ R7, R7, UR18, R44 ;  /* 0x0000001207077c23 */ /* 0x000fce000801002c */
[----:B------:R-:W4:Y:S01]  /*1040*/  MUFU.SQRT R16, R16 ;  /* 0x0000001000107308 */ /* 0x000f220000002000 */
[----:B0-----:R-:W-:Y:S01]  /*1050*/  FADD.FTZ R18, R47, UR16 ;  /* 0x000000102f127e21 */ /* 0x001fe20008010000 */
[----:B------:R-:W-:-:S06]  /*1060*/  FFMA.FTZ R17, R4, UR18, R17 ;  /* 0x0000001204117c23 */ /* 0x000fcc0008010011 */
[----:B------:R-:W0:Y:S01]  /*1070*/  MUFU.SQRT R14, R14 ;  /* 0x0000000e000e7308 */ /* 0x000e220000002000 */
[----:B------:R-:W-:Y:S01]  /*1080*/  FMUL.FTZ R46, R20, R45 ;  /* 0x0000002d142e7220 */ /* 0x000fe20000410000 */
[----:B------:R-:W-:-:S06]  /*1090*/  FMUL.FTZ R4, R24, R7 ;  /* 0x0000000718047220 */ /* 0x000fcc0000410000 */
[----:B------:R-:W5:Y:S01]  /*10a0*/  MUFU.RCP R40, R40 ;  /* 0x0000002800287308 */ /* 0x000f620000001000 */
[----:B---3--:R-:W-:Y:S01]  /*10b0*/  FADD.FTZ R3, R48, UR16 ;  /* 0x0000001030037e21 */ /* 0x008fe20008010000 */
[----:B------:R-:W-:Y:S01]  /*10c0*/  FFMA.FTZ R5, R5, UR18, R46 ;  /* 0x0000001205057c23 */ /* 0x000fe2000801002e */
[----:B------:R-:W-:-:S05]  /*10d0*/  FMUL.FTZ R17, R24, R17 ;  /* 0x0000001118117220 */ /* 0x000fca0000410000 */
[----:B------:R-:W3:Y:S01]  /*10e0*/  MUFU.SQRT R2, R2 ;  /* 0x0000000200027308 */ /* 0x000ee20000002000 */
[----:B-1----:R-:W-:Y:S01]  /*10f0*/  FMUL.FTZ R43, R4, R43 ;  /* 0x0000002b042b7220 */ /* 0x002fe20000410000 */
[----:B--2---:R-:W-:Y:S01]  /*1100*/  FMUL.FTZ R42, R17, R42 ;  /* 0x0000002a112a7220 */ /* 0x004fe20000410000 */
[----:B------:R-:W-:Y:S01]  /*1110*/  FMUL.FTZ R5, R24, R5 ;  /* 0x0000000518057220 */ /* 0x000fe20000410000 */
[----:B----4-:R-:W-:Y:S01]  /*1120*/  FADD.FTZ R16, R16, UR16 ;  /* 0x0000001010107e21 */ /* 0x010fe20008010000 */
[----:B------:R-:W-:-:S03]  /*1130*/  FMUL.FTZ R43, R43, R43 ;  /* 0x0000002b2b2b7220 */ /* 0x000fc60000410000 */
[----:B------:R-:W1:Y:S01]  /*1140*/  MUFU.RCP R18, R18 ;  /* 0x0000001200127308 */ /* 0x000e620000001000 */
[----:B------:R-:W-:Y:S01]  /*1150*/  FMUL.FTZ R39, R20, R39 ;  /* 0x0000002714277220 */ /* 0x000fe20000410000 */
[----:B0-----:R-:W-:Y:S01]  /*1160*/  FADD.FTZ R14, R14, UR16 ;  /* 0x000000100e0e7e21 */ /* 0x001fe20008010000 */
[----:B------:R-:W-:Y:S01]  /*1170*/  FFMA.FTZ R42, R42, R42, R43 ;  /* 0x0000002a2a2a7223 */ /* 0x000fe2000001002b */
[----:B-----5:R-:W-:-:S04]  /*1180*/  FMUL.FTZ R5, R5, R40 ;  /* 0x0000002805057220 */ /* 0x020fc80000410000 */
[----:B------:R-:W0:Y:S01]  /*1190*/  MUFU.RCP R3, R3 ;  /* 0x0000000300037308 */ /* 0x000e220000001000 */
[----:B------:R-:W-:Y:S01]  /*11a0*/  FFMA.FTZ R39, R10, UR18, R39 ;  /* 0x000000120a277c23 */ /* 0x000fe20008010027 */
[----:B------:R-:W-:Y:S01]  /*11b0*/  FMUL.FTZ R10, R20, R41 ;  /* 0x00000029140a7220 */ /* 0x000fe20000410000 */
[----:B------:R-:W-:Y:S01]  /*11c0*/  FFMA.FTZ R7, R5, R5, R42 ;  /* 0x0000000505077223 */ /* 0x000fe2000001002a */
[----:B---3--:R-:W-:-:S04]  /*11d0*/  FADD.FTZ R5, R2, UR16 ;  /* 0x0000001002057e21 */ /* 0x008fc80008010000 */
[----:B------:R-:W2:Y:S01]  /*11e0*/  MUFU.RCP R4, R16 ;  /* 0x0000001000047308 */ /* 0x000ea20000001000 */
[----:B------:R-:W-:Y:S01]  /*11f0*/  FMUL.FTZ R15, R20, R15 ;  /* 0x0000000f140f7220 */ /* 0x000fe20000410000 */
[----:B------:R-:W-:Y:S01]  /*1200*/  FFMA.FTZ R9, R9, UR18, R10 ;  /* 0x0000001209097c23 */ /* 0x000fe2000801000a */
[----:B------:R-:W-:-:S05]  /*1210*/  FMUL.FTZ R39, R24, R39 ;  /* 0x0000002718277220 */ /* 0x000fca0000410000 */
[----:B------:R-:W3:Y:S01]  /*1220*/  MUFU.RCP R14, R14 ;  /* 0x0000000e000e7308 */ /* 0x000ee20000001000 */
[----:B------:R-:W-:Y:S01]  /*1230*/  FFMA.FTZ R15, R8, UR18, R15 ;  /* 0x00000012080f7c23 */ /* 0x000fe2000801000f */
[----:B-1----:R-:W-:Y:S01]  /*1240*/  FMUL.FTZ R18, R39, R18 ;  /* 0x0000001227127220 */ /* 0x002fe20000410000 */
[----:B------:R-:W-:Y:S01]  /*1250*/  FMUL.FTZ R2, R24, R9 ;  /* 0x0000000918027220 */ /* 0x000fe20000410000 */
[----:B------:R-:W-:-:S04]  /*1260*/  FMUL.FTZ R8, R20, R19 ;  /* 0x0000001314087220 */ /* 0x000fc80000410000 */
[----:B------:R-:W1:Y:S01]  /*1270*/  MUFU.RCP R10, R5 ;  /* 0x00000005000a7308 */ /* 0x000e620000001000 */
[----:B------:R-:W-:Y:S01]  /*1280*/  FFMA.FTZ R7, R18, R18, R7 ;  /* 0x0000001212077223 */ /* 0x000fe20000010007 */
[----:B0-----:R-:W-:Y:S01]  /*1290*/  FMUL.FTZ R2, R2, R3 ;  /* 0x0000000302027220 */ /* 0x001fe20000410000 */
        /* <DEDUP_REMOVED lines=11> */
[----:B-1----:R-:W-:-:S04]  /*1350*/  FMUL.FTZ R11, R11, R10 ;  /* 0x0000000a0b0b7220 */ /* 0x002fc80000410000 */
        /* <DEDUP_REMOVED lines=45> */
.L_x_1581:
[----:B------:R-:W-:Y:S05]  /*1630*/  BSYNC.RECONVERGENT B0 ;  /* 0x0000000000007941 */ /* 0x000fea0003800200 */
.L_x_1580:
[----:B------:R-:W-:Y:S01]  /*1640*/  NOP ;  /* 0x0000000000007918 */ /* 0x000fe20000000000 */
[----:B------:R-:W-:Y:S05]  /*1650*/  @!P2 BRA `(.L_x_1582) ;  /* 0xffffffec004ca947 */ /* 0x000fea000383ffff */
[----:B------:R-:W-:Y:S05]  /*1660*/  EXIT ;  /* 0x000000000000794d */ /* 0x000fea0003800000 */
.L_x_1583:
        /* <DEDUP_REMOVED lines=9> */
.L_x_2057:


//--------------------- .text._Z21kOptimizer32bit1StateI13__nv_bfloat16Li4EEvPT_S2_PfS3_ffffffiffbi --------------------------
	.section	.text._Z21kOptimizer32bit1StateI13__nv_bfloat16Li4EEvPT_S2_PfS3_ffffffiffbi,"ax",@progbits
	.align	128
        .global         _Z21kOptimizer32bit1StateI13__nv_bfloat16Li4EEvPT_S2_PfS3_ffffffiffbi
        .type           _Z21kOptimizer32bit1StateI13__nv_bfloat16Li4EEvPT_S2_PfS3_ffffffiffbi,@function
        .size           _Z21kOptimizer32bit1StateI13__nv_bfloat16Li4EEvPT_S2_PfS3_ffffffiffbi,(.L_x_2058 - _Z21kOptimizer32bit1StateI13__nv_bfloat16Li4EEvPT_S2_PfS3_ffffffiffbi)
        .other          _Z21kOptimizer32bit1StateI13__nv_bfloat16Li4EEvPT_S2_PfS3_ffffffiffbi,@"STO_CUDA_ENTRY STV_DEFAULT"
_Z21kOptimizer32bit1StateI13__nv_bfloat16Li4EEvPT_S2_PfS3_ffffffiffbi:
.text._Z21kOptimizer32bit1StateI13__nv_bfloat16Li4EEvPT_S2_PfS3_ffffffiffbi:
        /* <DEDUP_REMOVED lines=15> */
[----:B------:R-:W1:Y:S01]  /*00f0*/  LDC R23, c[0x0][0x370] ;  /* 0x0000dc00ff177b82 */ /* 0x000e620000000800 */
[----:B------:R-:W2:Y:S01]  /*0100*/  LDCU.64 UR8, c[0x0][0x358] ;  /* 0x00006b00ff0877ac */ /* 0x000ea20008000a00 */
[----:B------:R-:W3:Y:S01]  /*0110*/  S2R R25, SR_LANEID ;  /* 0x0000000000197919 */ /* 0x000ee20000000000 */
[----:B------:R-:W4:Y:S05]  /*0120*/  LDCU UR18, c[0x0][0x3b0] ;  /* 0x00007600ff1277ac */ /* 0x000f2a0008000800 */
[----:B------:R-:W1:Y:S01]  /*0130*/  LDC R20, c[0x0][0x3c8] ;  /* 0x0000f200ff147b82 */ /* 0x000e620000000800 */
[----:B------:R-:W0:Y:S01]  /*0140*/  LDCU UR19, c[0x0][0x3bc] ;  /* 0x00007780ff1377ac */ /* 0x000e220008000800 */
[----:B------:R-:W0:Y:S01]  /*0150*/  LDCU UR16, c[0x0][0x3c0] ;  /* 0x00007800ff1077ac */ /* 0x000e220008000800 */
[----:B------:R-:W0:Y:S01]  /*0160*/  LDCU UR7, c[0x0][0x3b4] ;  /* 0x00007680ff0777ac */ /* 0x000e220008000800 */
[----:B------:R-:W0:Y:S01]  /*0170*/  LDCU.U8 UR17, c[0x0][0x3c4] ;  /* 0x00007880ff1177ac */ /* 0x000e220008000000 */
[----:B------:R-:W0:Y:S01]  /*0180*/  LDCU.64 UR10, c[0x0][0x380] ;  /* 0x00007000ff0a77ac */ /* 0x000e220008000a00 */
[----:B------:R-:W1:Y:S01]  /*0190*/  LDCU.64 UR12, c[0x0][0x390] ;  /* 0x00007200ff0c77ac */ /* 0x000e620008000a00 */
[C---:B0-----:R-:W-:Y:S01]  /*01a0*/  IMAD.SHL.U32 R18, R27.reuse, 0x4, RZ ;  /* 0x000000041b127824 */ /* 0x041fe200078e00ff */
[----:B------:R-:W-:Y:S01]  /*01b0*/  LOP3.LUT R14, R27, 0x3e0, RZ, 0xc0, !PT ;  /* 0x000003e01b0e7812 */ /* 0x000fe200078ec0ff */
[----:B------:R-:W0:Y:S03]  /*01c0*/  LDCU.64 UR14, c[0x0][0x388] ;  /* 0x00007100ff0e77ac */ /* 0x000e260008000a00 */
[----:B------:R-:W-:Y:S01]  /*01d0*/  LOP3.LUT R18, R18, 0xf80, RZ, 0xc0, !PT ;  /* 0x00000f8012127812 */ /* 0x000fe200078ec0ff */
[----:B---3--:R-:W-:-:S03]  /*01e0*/  IMAD.IADD R14, R14, 0x1, R25 ;  /* 0x000000010e0e7824 */ /* 0x008fc600078e0219 */
[----:B------:R-:W-:-:S04]  /*01f0*/  LOP3.LUT R21, R18, 0x1f, R27, 0xf8, !PT ;  /* 0x0000001f12157812 */ /* 0x000fc800078ef81b */
[C---:B------:R-:W-:Y:S02]  /*0200*/  LOP3.LUT R19, R21.reuse, 0x20, RZ, 0xfc, !PT ;  /* 0x0000002015137812 */ /* 0x040fe400078efcff */
[C---:B------:R-:W-:Y:S02]  /*0210*/  LOP3.LUT R17, R21.reuse, 0x40, RZ, 0xfc, !PT ;  /* 0x0000004015117812 */ /* 0x040fe400078efcff */
[----:B--2-4-:R-:W-:-:S07]  /*0220*/  LOP3.LUT R15, R21, 0x60, RZ, 0xfc, !PT ;  /* 0x00000060150f7812 */ /* 0x014fce00078efcff */
.L_x_1594:
[----:B------:R-:W-:Y:S01]  /*0230*/  BAR.SYNC.DEFER_BLOCKING 0x0 ;  /* 0x0000000000007b1d */ /* 0x000fe20000010000 */
[----:B------:R-:W-:Y:S01]  /*0240*/  IMAD.MOV R3, RZ, RZ, -R16 ;  /* 0x000000ffff037224 */ /* 0x000fe200078e0a10 */
[----:B------:R-:W-:-:S04]  /*0250*/  IADD3 R4, P0, PT, R21, R16, RZ ;  /* 0x0000001015047210 */ /* 0x000fc80007f1e0ff */
[----:B-1----:R-:W-:Y:S01]  /*0260*/  VIADDMNMX.U32 R0, R3, R20, 0x1000, PT ;  /* 0x0000100003007446 */ /* 0x002fe20003800014 */
        /* <DEDUP_REMOVED lines=9> */
[----:B--2---:R-:W2:Y:S04]  /*0300*/  @!P0 LDG.E.U16 R35, desc[UR8][R2.64] ;  /* 0x0000000802238981 */ /* 0x004ea8000c1e1500 */
[----:B------:R-:W3:Y:S04]  /*0310*/  @!P1 LDG.E.U16 R33, desc[UR8][R2.64+0x40] ;  /* 0x0000400802219981 */ /* 0x000ee8000c1e1500 */
[----:B------:R-:W4:Y:S04]  /*0320*/  @!P2 LDG.E.U16 R31, desc[UR8][R2.64+0x80] ;  /* 0x00008008021fa981 */ /* 0x000f28000c1e1500 */
[----:B------:R-:W5:Y:S01]  /*0330*/  @!P3 LDG.E.U16 R13, desc[UR8][R2.64+0xc0] ;  /* 0x0000c008020db981 */ /* 0x000f62000c1e1500 */
[----:B------:R-:W1:Y:S01]  /*0340*/  S2UR UR5, SR_CgaCtaId ;  /* 0x00000000000579c3 */ /* 0x000e620000008800 */
[----:B------:R-:W-:Y:S01]  /*0350*/  UMOV UR4, 0x400 ;  /* 0x0000040000047882 */ /* 0x000fe20000000000 */
[----:B------:R-:W-:Y:S01]  /*0360*/  IMAD.IADD R5, R18, 0x1, R25 ;  /* 0x0000000112057824 */ /* 0x000fe200078e0219 */
[----:B------:R-:W-:-:S04]  /*0370*/  LEA R8, P4, R4, UR12, 0x2 ;  /* 0x0000000c04087c11 */ /* 0x000fc8000f8810ff */
[----:B------:R-:W-:Y:S01]  /*0380*/  LEA.HI.X R9, R4, UR13, R7, 0x2, P4 ;  /* 0x0000000d04097c11 */ /* 0x000fe2000a0f1407 */
        /* <DEDUP_REMOVED lines=8> */
[----:B------:R-:W1:Y:S01]  /*0410*/  LDS.64 R10, [R29] ;  /* 0x000000001d0a7984 */ /* 0x000e620000000a00 */
[----:B------:R-:W-:Y:S06]  /*0420*/  BAR.SYNC.DEFER_BLOCKING 0x0 ;  /* 0x0000000000007b1d */ /* 0x000fec0000010000 */
[----:B------:R-:W2:Y:S04]  /*0430*/  @!P0 LDG.E R39, desc[UR8][R8.64] ;  /* 0x0000000808278981 */ /* 0x000ea8000c1e1900 */
[----:B------:R-:W3:Y:S04]  /*0440*/  @!P1 LDG.E R12, desc[UR8][R8.64+0x80] ;  /* 0x00008008080c9981 */ /* 0x000ee8000c1e1900 */
[----:B------:R-:W4:Y:S04]  /*0450*/  @!P2 LDG.E R28, desc[UR8][R8.64+0x100] ;  /* 0x00010008081ca981 */ /* 0x000f28000c1e1900 */
[----:B------:R-:W5:Y:S01]  /*0460*/  @!P3 LDG.E R30, desc[UR8][R8.64+0x180] ;  /* 0x00018008081eb981 */ /* 0x000f62000c1e1900 */
[----:B0-----:R-:W-:Y:S01]  /*0470*/  IADD3 R2, P4, PT, R6, UR14, RZ ;  /* 0x0000000e06027c10 */ /* 0x001fe2000ff9e0ff */
[----:B------:R-:W-:-:S03]  /*0480*/  IMAD R24, R5, 0x2, R22 ;  /* 0x0000000205187824 */ /* 0x000fc600078e0216 */
[----:B------:R-:W-:Y:S01]  /*0490*/  IADD3.X R3, PT, PT, R26, UR15, RZ, P4, !PT ;  /* 0x0000000f1a037c10 */ /* 0x000fe2000a7fe4ff */
[----:B------:R-:W-:Y:S01]  /*04a0*/  IMAD R26, R14, 0x8, R29 ;  /* 0x000000080e1a7824 */ /* 0x000fe200078e021d */
[----:B--2---:R-:W-:Y:S04]  /*04b0*/  STS [R24], R39 ;  /* 0x0000002718007388 */ /* 0x004fe80000000800 */
[----:B---3--:R-:W-:Y:S04]  /*04c0*/  STS [R24+0x80], R12 ;  /* 0x0000800c18007388 */ /* 0x008fe80000000800 */
[----:B----4-:R-:W-:Y:S04]  /*04d0*/  STS [R24+0x100], R28 ;  /* 0x0001001c18007388 */ /* 0x010fe80000000800 */
[----:B-----5:R1:W-:Y:S01]  /*04e0*/  STS [R24+0x180], R30 ;  /* 0x0001801e18007388 */ /* 0x0203e20000000800 */
[----:B------:R-:W-:-:S03]  /*04f0*/  NOP ;  /* 0x0000000000007918 */ /* 0x000fc60000000000 */
[----:B------:R-:W-:Y:S01]  /*0500*/  LDS.128 R4, [R26] ;  /* 0x000000001a047984 */ /* 0x000fe20000000c00 */
[----:B------:R-:W-:Y:S06]  /*0510*/  BAR.SYNC.DEFER_BLOCKING 0x0 ;  /* 0x0000000000007b1d */ /* 0x000fec0000010000 */
[----:B------:R-:W2:Y:S04]  /*0520*/  @!P0 LDG.E.U16 R37, desc[UR8][R2.64] ;  /* 0x0000000802258981 */ /* 0x000ea8000c1e1500 */
[----:B------:R-:W3:Y:S04]  /*0530*/  @!P1 LDG.E.U16 R41, desc[UR8][R2.64+0x40] ;  /* 0x0000400802299981 */ /* 0x000ee8000c1e1500 */
[----:B------:R-:W4:Y:S04]  /*0540*/  @!P2 LDG.E.U16 R43, desc[UR8][R2.64+0x80] ;  /* 0x00008008022ba981 */ /* 0x000f28000c1e1500 */
[----:B------:R-:W5:Y:S01]  /*0550*/  @!P3 LDG.E.U16 R45, desc[UR8][R2.64+0xc0] ;  /* 0x0000c008022db981 */ /* 0x000f62000c1e1500 */
[----:B------:R-:W-:Y:S01]  /*0560*/  FSETP.LT.FTZ.AND P1, PT, RZ, UR7, PT ;  /* 0x00000007ff007c0b */ /* 0x000fe2000bf31000 */
[----:B------:R-:W-:Y:S01]  /*0570*/  IMAD R16, R23, 0x1000, R16 ;  /* 0x0000100017107824 */ /* 0x000fe200078e0210 */
[----:B-1----:R-:W-:-:S04]  /*0580*/  PRMT R30, R11, 0x7632, R30 ;  /* 0x000076320b1e7816 */ /* 0x002fc8000000001e */
[----:B------:R-:W-:Y:S01]  /*0590*/  ISETP.GE.U32.AND P0, PT, R16, UR6, PT ;  /* 0x0000000610007c0c */ /* 0x000fe2000bf06070 */
[----:B--2---:R-:W-:Y:S04]  /*05a0*/  STS.U16 [R22], R37 ;  /* 0x0000002516007388 */ /* 0x004fe80000000400 */
[----:B---3--:R-:W-:Y:S04]  /*05b0*/  STS.U16 [R22+0x40], R41 ;  /* 0x0000402916007388 */ /* 0x008fe80000000400 */
[----:B----4-:R-:W-:Y:S04]  /*05c0*/  STS.U16 [R22+0x80], R43 ;  /* 0x0000802b16007388 */ /* 0x010fe80000000400 */
[----:B-----5:R-:W-:Y:S01]  /*05d0*/  STS.U16 [R22+0xc0], R45 ;  /* 0x0000c02d16007388 */ /* 0x020fe20000000400 */
[----:B------:R-:W-:-:S03]  /*05e0*/  NOP ;  /* 0x0000000000007918 */ /* 0x000fc60000000000 */
[----:B------:R-:W0:Y:S02]  /*05f0*/  LDS.64 R12, [R29] ;  /* 0x000000001d0c7984 */ /* 0x000e240000000a00 */
[C---:B0-----:R-:W-:Y:S02]  /*0600*/  PRMT R28, R12.reuse, 0x7610, R28 ;  /* 0x000076100c1c7816 */ /* 0x041fe4000000001c */
[----:B------:R-:W-:Y:S02]  /*0610*/  PRMT R39, R12, 0x7632, R39 ;  /* 0x000076320c277816 */ /* 0x000fe40000000027 */
[C---:B------:R-:W-:Y:S02]  /*0620*/  PRMT R12, R13.reuse, 0x7610, R12 ;  /* 0x000076100d0c7816 */ /* 0x040fe4000000000c */
[----:B------:R-:W-:Y:S02]  /*0630*/  PRMT R37, R13, 0x7632, R37 ;  /* 0x000076320d257816 */ /* 0x000fe40000000025 */
[----:B------:R-:W-:Y:S01]  /*0640*/  PRMT R13, R10, 0x7632, R13 ;  /* 0x000076320a0d7816 */ /* 0x000fe2000000000d */
[----:B------:R-:W-:Y:S06]  /*0650*/  @!P1 BRA `(.L_x_1584) ;  /* 0x00000000007c9947 */ /* 0x000fec0003800000 */
[----:B------:R-:W-:Y:S02]  /*0660*/  IMAD.U32 R10, R10, 0x10000, RZ ;  /* 0x000100000a0a7824 */ /* 0x000fe400078e00ff */
[----:B------:R-:W-:Y:S02]  /*0670*/  IMAD.U32 R13, R13, 0x10000, RZ ;  /* 0x000100000d0d7824 */ /* 0x000fe400078e00ff */
[----:B------:R-:W-:Y:S02]  /*0680*/  IMAD.U32 R11, R11, 0x10000, RZ ;  /* 0x000100000b0b7824 */ /* 0x000fe400078e00ff */
[----:B------:R-:W-:Y:S01]  /*0690*/  FMUL.FTZ R10, R10, UR16 ;  /* 0x000000100a0a7c20 */ /* 0x000fe20008410000 */
[----:B------:R-:W-:Y:S02]  /*06a0*/  IMAD.U32 R30, R30, 0x10000, RZ ;  /* 0x000100001e1e7824 */ /* 0x000fe400078e00ff */
[----:B------:R-:W-:Y:S01]  /*06b0*/  FMUL.FTZ R13, R13, UR16 ;  /* 0x000000100d0d7c20 */ /* 0x000fe20008410000 */
[----:B------:R-:W-:Y:S01]  /*06c0*/  FMUL.FTZ R31, R11, UR16 ;  /* 0x000000100b1f7c20 */ /* 0x000fe20008410000 */
[----:B------:R-:W-:-:S02]  /*06d0*/  IMAD.U32 R11, R28, 0x10000, RZ ;  /* 0x000100001c0b7824 */ /* 0x000fc400078e00ff */
[----:B------:R-:W-:Y:S01]  /*06e0*/  FMUL.FTZ R34, R30, UR16 ;  /* 0x000000101e227c20 */ /* 0x000fe20008410000 */
[----:B------:R-:W0:Y:S01]  /*06f0*/  F2F.BF16.F32 R10, R10 ;  /* 0x0000000a000a7304 */ /* 0x000e220000202000 */
[----:B------:R-:W-:Y:S02]  /*0700*/  IMAD.U32 R30, R39, 0x10000, RZ ;  /* 0x00010000271e7824 */ /* 0x000fe400078e00ff */
[----:B------:R-:W-:Y:S02]  /*0710*/  IMAD.U32 R33, R12, 0x10000, RZ ;  /* 0x000100000c217824 */ /* 0x000fe400078e00ff */
[----:B------:R-:W-:-:S03]  /*0720*/  IMAD.U32 R36, R37, 0x10000, RZ ;  /* 0x0001000025247824 */ /* 0x000fc600078e00ff */
[----:B------:R-:W1:Y:S01]  /*0730*/  F2F.BF16.F32 R13, R13 ;  /* 0x0000000d000d7304 */ /* 0x000e620000202000 */
[----:B0-----:R-:W-:-:S07]  /*0740*/  IMAD.U32 R10, R10, 0x10000, RZ ;  /* 0x000100000a0a7824 */ /* 0x001fce00078e00ff */
[----:B------:R-:W0:Y:S01]  /*0750*/  F2F.BF16.F32 R31, R31 ;  /* 0x0000001f001f7304 */ /* 0x000e220000202000 */
[----:B------:R-:W-:Y:S01]  /*0760*/  FFMA.FTZ R10, R11, UR7, R10 ;  /* 0x000000070b0a7c23 */ /* 0x000fe2000801000a */
[----:B-1----:R-:W-:-:S06]  /*0770*/  IMAD.U32 R13, R13, 0x10000, RZ ;  /* 0x000100000d0d7824 */ /* 0x002fcc00078e00ff */
[----:B------:R-:W1:Y:S01]  /*0780*/  F2F.BF16.F32 R34, R34 ;  /* 0x0000002200227304 */ /* 0x000e620000202000 */
[----:B------:R-:W-:Y:S01]  /*0790*/  FFMA.FTZ R13, R30, UR7, R13 ;  /* 0x000000071e0d7c23 */ /* 0x000fe2000801000d */
[----:B0-----:R-:W-:-:S04]  /*07a0*/  IMAD.U32 R32, R31, 0x10000, RZ ;  /* 0x000100001f207824 */ /* 0x001fc800078e00ff */
[----:B------:R-:W-:Y:S01]  /*07b0*/  F2FP.BF16.F32.PACK_AB R10, R13, R10 ;  /* 0x0000000a0d0a723e */ /* 0x000fe200000010ff */
[----:B------:R-:W-:-:S03]  /*07c0*/  FFMA.FTZ R32, R33, UR7, R32 ;  /* 0x0000000721207c23 */ /* 0x000fc60008010020 */
[----:B------:R-:W-:Y:S01]  /*07d0*/  PRMT R33, R10, 0x7632, R33 ;  /* 0x000076320a217816 */ /* 0x000fe20000000021 */
[----:B-1----:R-:W-:-:S04]  /*07e0*/  IMAD.U32 R35, R34, 0x10000, RZ ;  /* 0x0001000022237824 */ /* 0x002fc800078e00ff */
[----:B------:R-:W-:-:S05]  /*07f0*/  FFMA.FTZ R35, R36, UR7, R35 ;  /* 0x0000000724237c23 */ /* 0x000fca0008010023 */
[----:B------:R-:W-:Y:S02]  /*0800*/  F2FP.BF16.F32.PACK_AB R32, R35, R32 ;  /* 0x000000202320723e */ /* 0x000fe400000010ff */
[----:B------:R-:W-:Y:S02]  /*0810*/  PRMT R35, R10, 0x7610, R35 ;  /* 0x000076100a237816 */ /* 0x000fe40000000023 */
[C---:B------:R-:W-:Y:S02]  /*0820*/  PRMT R13, R32.reuse, 0x7632, R13 ;  /* 0x00007632200d7816 */ /* 0x040fe4000000000d */
[----:B------:R-:W-:Y:S01]  /*0830*/  PRMT R31, R32, 0x7610, R31 ;  /* 0x00007610201f7816 */ /* 0x000fe2000000001f */
[----:B------:R-:W-:Y:S06]  /*0840*/  BRA `(.L_x_1585) ;  /* 0x0000000000387947 */ /* 0x000fec0003800000 */
.L_x_1584:
[----:B------:R-:W-:Y:S02]  /*0850*/  IMAD.U32 R10, R10, 0x10000, RZ ;  /* 0x000100000a0a7824 */ /* 0x000fe400078e00ff */
[----:B------:R-:W-:Y:S02]  /*0860*/  IMAD.U32 R13, R13, 0x10000, RZ ;  /* 0x000100000d0d7824 */ /* 0x000fe400078e00ff */
[----:B------:R-:W-:Y:S02]  /*0870*/  IMAD.U32 R11, R11, 0x10000, RZ ;  /* 0x000100000b0b7824 */ /* 0x000fe400078e00ff */
[----:B------:R-:W-:Y:S01]  /*0880*/  FMUL.FTZ R10, R10, UR16 ;  /* 0x000000100a0a7c20 */ /* 0x000fe20008410000 */
[----:B------:R-:W-:Y:S02]  /*0890*/  IMAD.U32 R30, R30, 0x10000, RZ ;  /* 0x000100001e1e7824 */ /* 0x000fe400078e00ff */
[----:B------:R-:W-:Y:S01]  /*08a0*/  FMUL.FTZ R13, R13, UR16 ;  /* 0x000000100d0d7c20 */ /* 0x000fe20008410000 */
[----:B------:R-:W-:Y:S01]  /*08b0*/  FMUL.FTZ R11, R11, UR16 ;  /* 0x000000100b0b7c20 */ /* 0x000fe20008410000 */
[----:B------:R-:W-:-:S03]  /*08c0*/  FMUL.FTZ R30, R30, UR16 ;  /* 0x000000101e1e7c20 */ /* 0x000fc60008410000 */
[----:B------:R-:W-:Y:S02]  /*08d0*/  F2FP.BF16.F32.PACK_AB R10, R13, R10 ;  /* 0x0000000a0d0a723e */ /* 0x000fe400000010ff */
[----:B------:R-:W-:Y:S02]  /*08e0*/  F2FP.BF16.F32.PACK_AB R11, R30, R11 ;  /* 0x0000000b1e0b723e */ /* 0x000fe400000010ff */
[C---:B------:R-:W-:Y:S02]  /*08f0*/  PRMT R33, R10.reuse, 0x7632, R33 ;  /* 0x000076320a217816 */ /* 0x040fe40000000021 */
[----:B------:R-:W-:Y:S02]  /*0900*/  PRMT R35, R10, 0x7610, R35 ;  /* 0x000076100a237816 */ /* 0x000fe40000000023 */
[C---:B------:R-:W-:Y:S02]  /*0910*/  PRMT R13, R11.reuse, 0x7632, R13 ;  /* 0x000076320b0d7816 */ /* 0x040fe4000000000d */
[----:B------:R-:W-:-:S07]  /*0920*/  PRMT R31, R11, 0x7610, R31 ;  /* 0x000076100b1f7816 */ /* 0x000fce000000001f */
.L_x_1585:
[----:B------:R-:W-:Y:S01]  /*0930*/  UPRMT UR5, UR17, 0x8880, URZ ;  /* 0x0000888011057896 */ /* 0x000fe200080000ff */
[----:B------:R-:W-:Y:S01]  /*0940*/  IMAD.U32 R41, R35, 0x10000, RZ ;  /* 0x0001000023297824 */ /* 0x000fe200078e00ff */
[----:B------:R-:W-:Y:S01]  /*0950*/  BSSY.RECONVERGENT B0, `(.L_x_1586) ;  /* 0x0000018000007945 */ /* 0x000fe20003800200 */
[----:B------:R-:W-:Y:S02]  /*0960*/  IMAD.U32 R30, R33, 0x10000, RZ ;  /* 0x00010000211e7824 */ /* 0x000fe400078e00ff */
[----:B------:R-:W-:Y:S01]  /*0970*/  IMAD.U32 R11, R31, 0x10000, RZ ;  /* 0x000100001f0b7824 */ /* 0x000fe200078e00ff */
[----:B------:R-:W-:Y:S01]  /*0980*/  FSETP.NEU.FTZ.AND P5, PT, R41, RZ, PT ;  /* 0x000000ff2900720b */ /* 0x000fe20003fbd000 */
[----:B------:R-:W-:Y:S01]  /*0990*/  IMAD.U32 R10, R13, 0x10000, RZ ;  /* 0x000100000d0a7824 */ /* 0x000fe200078e00ff */
[----:B------:R-:W-:Y:S02]  /*09a0*/  ISETP.NE.AND P6, PT, RZ, UR5, PT ;  /* 0x00000005ff007c0c */ /* 0x000fe4000bfc5270 */
[----:B------:R-:W-:-:S02]  /*09b0*/  FSETP.NEU.FTZ.AND P3, PT, R30, RZ, PT ;  /* 0x000000ff1e00720b */ /* 0x000fc40003f7d000 */
[----:B------:R-:W-:Y:S02]  /*09c0*/  FSETP.NEU.FTZ.AND P2, PT, R11, RZ, PT ;  /* 0x000000ff0b00720b */ /* 0x000fe40003f5d000 */
[----:B------:R-:W-:Y:S02]  /*09d0*/  P2R R36, PR, RZ, 0x8 ;  /* 0x00000008ff247803 */ /* 0x000fe40000000000 */
[----:B------:R-:W-:Y:S02]  /*09e0*/  P2R R34, PR, RZ, 0x4 ;  /* 0x00000004ff227803 */ /* 0x000fe40000000000 */
[----:B------:R-:W-:Y:S02]  /*09f0*/  FSETP.NEU.FTZ.AND P1, PT, R10, RZ, PT ;  /* 0x000000ff0a00720b */ /* 0x000fe40003f3d000 */
[----:B------:R-:W-:Y:S02]  /*0a00*/  ISETP.NE.AND P2, PT, RZ, UR5, PT ;  /* 0x00000005ff007c0c */ /* 0x000fe4000bf45270 */
[----:B------:R-:W-:-:S02]  /*0a10*/  ISETP.NE.AND P3, PT, RZ, UR5, PT ;  /* 0x00000005ff007c0c */ /* 0x000fc4000bf65270 */
[----:B------:R-:W-:Y:S01]  /*0a20*/  ISETP.NE.AND P4, PT, RZ, UR5, PT ;  /* 0x00000005ff007c0c */ /* 0x000fe2000bf85270 */
[----:B------:R-:W-:-:S12]  /*0a30*/  @!P5 BRA P6, `(.L_x_1587) ;  /* 0x000000000024d947 */ /* 0x000fd80003000000 */
[----:B------:R-:W-:Y:S01]  /*0a40*/  FFMA.FTZ R4, R41, R41, R4 ;  /* 0x0000002929047223 */ /* 0x000fe20000010004 */
[----:B------:R-:W-:-:S03]  /*0a50*/  IMAD.U32 R28, R28, 0x10000, RZ ;  /* 0x000100001c1c7824 */ /* 0x000fc600078e00ff */
[----:B------:R-:W0:Y:S02]  /*0a60*/  MUFU.SQRT R32, R4 ;  /* 0x0000000400207308 */ /* 0x000e240000002000 */
[----:B0-----:R-:W-:-:S06]  /*0a70*/  FADD.FTZ R32, R32, UR18 ;  /* 0x0000001220207e21 */ /* 0x001fcc0008010000 */
[----:B------:R-:W0:Y:S02]  /*0a80*/  MUFU.RCP R32, R32 ;  /* 0x0000002000207308 */ /* 0x000e240000001000 */
[----:B0-----:R-:W-:-:S04]  /*0a90*/  FMUL.FTZ R41, R41, R32 ;  /* 0x0000002029297220 */ /* 0x001fc80000410000 */
[----:B------:R-:W-:-:S05]  /*0aa0*/  FFMA.FTZ R41, -R41, UR19, R28 ;  /* 0x0000001329297c23 */ /* 0x000fca000801011c */
[----:B------:R-:W-:-:S04]  /*0ab0*/  F2FP.BF16.F32.PACK_AB R41, RZ, R41 ;  /* 0x00000029ff29723e */ /* 0x000fc800000010ff */
[----:B------:R-:W-:-:S07]  /*0ac0*/  PRMT R28, R41, 0x7610, R28 ;  /* 0x00007610291c7816 */ /* 0x000fce000000001c */
.L_x_1587:
[----:B------:R-:W-:Y:S05]  /*0ad0*/  BSYNC.RECONVERGENT B0 ;  /* 0x0000000000007941 */ /* 0x000fea0003800200 */
.L_x_1586:
[----:B------:R-:W-:Y:S01]  /*0ae0*/  ISETP.NE.AND P5, PT, R36, RZ, PT ;  /* 0x000000ff2400720c */ /* 0x000fe20003fa5270 */
[----:B------:R-:W-:-:S12]  /*0af0*/  BSSY.RECONVERGENT B0, `(.L_x_1588) ;  /* 0x000000b000007945 */ /* 0x000fd80003800200 */
[----:B------:R-:W-:Y:S05]  /*0b00*/  @!P5 BRA P2, `(.L_x_1589) ;  /* 0x000000000024d947 */ /* 0x000fea0001000000 */
        /* <DEDUP_REMOVED lines=9> */
.L_x_1589:
[----:B------:R-:W-:Y:S05]  /*0ba0*/  BSYNC.RECONVERGENT B0 ;  /* 0x0000000000007941 */ /* 0x000fea0003800200 */
.L_x_1588:
        /* <DEDUP_REMOVED lines=12> */
.L_x_1591:
[----:B------:R-:W-:Y:S05]  /*0c70*/  BSYNC.RECONVERGENT B0 ;  /* 0x0000000000007941 */ /* 0x000fea0003800200 */
.L_x_1590:
[----:B------:R-:W-:Y:S04]  /*0c80*/  BSSY.RECONVERGENT B0, `(.L_x_1592) ;  /* 0x000000b000007945 */ /* 0x000fe80003800200 */
        /* <DEDUP_REMOVED lines=10> */
.L_x_1593:
[----:B------:R-:W-:Y:S05]  /*0d30*/  BSYNC.RECONVERGENT B0 ;  /* 0x0000000000007941 */ /* 0x000fea0003800200 */
.L_x_1592:
        /* <DEDUP_REMOVED lines=41> */
.L_x_1595:
        /* <DEDUP_REMOVED lines=11> */
.L_x_2058:


//--------------------- .text._Z21kOptimizer32bit1StateIfLi4EEvPT_S1_PfS2_ffffffiffbi --------------------------
	.section	.text._Z21kOptimizer32bit1StateIfLi4EEvPT_S1_PfS2_ffffffiffbi,"ax",@progbits
	.align	128
        .global         _Z21kOptimizer32bit1StateIfLi4EEvPT_S1_PfS2_ffffffiffbi
        .type           _Z21kOptimizer32bit1StateIfLi4EEvPT_S1_PfS2_ffffffiffbi,@function
        .size           _Z21kOptimizer32bit1StateIfLi4EEvPT_S1_PfS2_ffffffiffbi,(.L_x_2059 - _Z21kOptimizer32bit1StateIfLi4EEvPT_S1_PfS2_ffffffiffbi)
        .other          _Z21kOptimizer32bit1StateIfLi4EEvPT_S1_PfS2_ffffffiffbi,@"STO_CUDA_ENTRY STV_DEFAULT"
_Z21kOptimizer32bit1StateIfLi4EEvPT_S1_PfS2_ffffffiffbi:
.text._Z21kOptimizer32bit1StateIfLi4EEvPT_S1_PfS2_ffffffiffbi:
        /* <DEDUP_REMOVED lines=18> */
[----:B------:R-:W3:Y:S01]  /*0120*/  S2R R18, SR_LANEID ;  /* 0x0000000000127919 */ /* 0x000ee20000000000 */
[----:B------:R-:W4:Y:S04]  /*0130*/  LDCU UR16, c[0x0][0x3c0] ;  /* 0x00007800ff1077ac */ /* 0x000f280008000800 */
[----:B------:R-:W2:Y:S01]  /*0140*/  LDC R19, c[0x0][0x370] ;  /* 0x0000dc00ff137b82 */ /* 0x000ea20000000800 */
[----:B------:R-:W0:Y:S01]  /*0150*/  LDCU UR7, c[0x0][0x3b4] ;  /* 0x00007680ff0777ac */ /* 0x000e220008000800 */
[----:B------:R-:W0:Y:S06]  /*0160*/  LDCU.U8 UR17, c[0x0][0x3c4] ;  /* 0x00007880ff1177ac */ /* 0x000e2c0008000000 */
[----:B------:R-:W2:Y:S01]  /*0170*/  LDC R20, c[0x0][0x3c8] ;  /* 0x0000f200ff147b82 */ /* 0x000ea20000000800 */
[----:B------:R-:W2:Y:S01]  /*0180*/  LDCU.64 UR10, c[0x0][0x380] ;  /* 0x00007000ff0a77ac */ /* 0x000ea20008000a00 */
[----:B------:R-:W2:Y:S01]  /*0190*/  LDCU.64 UR12, c[0x0][0x390] ;  /* 0x00007200ff0c77ac */ /* 0x000ea20008000a00 */
[----:B-1----:R-:W-:Y:S01]  /*01a0*/  ULEA UR4, UR5, UR4, 0x18 ;  /* 0x0000000405047291 */ /* 0x002fe2000f8ec0ff */
[----:B------:R-:W1:Y:S01]  /*01b0*/  LDCU.64 UR14, c[0x0][0x388] ;  /* 0x00007100ff0e77ac */ /* 0x000e620008000a00 */
[C---:B0-----:R-:W-:Y:S01]  /*01c0*/  IMAD.SHL.U32 R21, R0.reuse, 0x4, RZ ;  /* 0x0000000400157824 */ /* 0x041fe200078e00ff */
[----:B------:R-:W-:-:S04]  /*01d0*/  LOP3.LUT R3, R0, 0x3e0, RZ, 0xc0, !PT ;  /* 0x000003e000037812 */ /* 0x000fc800078ec0ff */
[----:B------:R-:W-:Y:S01]  /*01e0*/  LOP3.LUT R21, R21, 0xf80, RZ, 0xc0, !PT ;  /* 0x00000f8015157812 */ /* 0x000fe200078ec0ff */
[----:B---3--:R-:W-:-:S03]  /*01f0*/  IMAD.IADD R3, R3, 0x1, R18 ;  /* 0x0000000103037824 */ /* 0x008fc600078e0212 */
[----:B------:R-:W-:Y:S02]  /*0200*/  LOP3.LUT R22, R21, 0x1f, R0, 0xf8, !PT ;  /* 0x0000001f15167812 */ /* 0x000fe400078ef800 */
[----:B------:R-:W-:Y:S02]  /*0210*/  LEA R24, R3, UR4, 0x4 ;  /* 0x0000000403187c11 */ /* 0x000fe4000f8e20ff */
[C---:B------:R-:W-:Y:S02]  /*0220*/  LOP3.LUT R25, R22.reuse, 0x20, RZ, 0xfc, !PT ;  /* 0x0000002016197812 */ /* 0x040fe400078efcff */
[C---:B------:R-:W-:Y:S02]  /*0230*/  LOP3.LUT R26, R22.reuse, 0x40, RZ, 0xfc, !PT ;  /* 0x00000040161a7812 */ /* 0x040fe400078efcff */
[----:B-1--4-:R-:W-:-:S07]  /*0240*/  LOP3.LUT R27, R22, 0x60, RZ, 0xfc, !PT ;  /* 0x00000060161b7812 */ /* 0x012fce00078efcff */
.L_x_1598:
[----:B------:R-:W-:Y:S01]  /*0250*/  BAR.SYNC.DEFER_BLOCKING 0x0 ;  /* 0x0000000000007b1d */ /* 0x000fe20000010000 */
[----:B------:R-:W-:Y:S01]  /*0260*/  IMAD.MOV R29, RZ, RZ, -R23 ;  /* 0x000000ffff1d7224 */ /* 0x000fe200078e0a17 */
[----:B------:R-:W-:-:S04]  /*0270*/  IADD3 R10, P0, PT, R22, R23, RZ ;  /* 0x00000017160a7210 */ /* 0x000fc80007f1e0ff */
[----:B--2---:R-:W-:Y:S01]  /*0280*/  VIADDMNMX.U32 R29, R29, R20, 0x1000, PT ;  /* 0x000010001d1d7446 */ /* 0x004fe20003800014 */
[----:B0-----:R-:W-:Y:S02]  /*0290*/  IMAD.X R3, RZ, RZ, RZ, P0 ;  /* 0x000000ffff037224 */ /* 0x001fe400000e06ff */
        /* <DEDUP_REMOVED lines=8> */
[----:B------:R-:W2:Y:S04]  /*0320*/  @!P3 LDG.E R31, desc[UR8][R8.64] ;  /* 0x00000008081fb981 */ /* 0x000ea8000c1e1900 */
[----:B------:R-:W3:Y:S04]  /*0330*/  @!P2 LDG.E R30, desc[UR8][R8.64+0x80] ;  /* 0x00008008081ea981 */ /* 0x000ee8000c1e1900 */
[----:B------:R-:W4:Y:S04]  /*0340*/  @!P1 LDG.E R33, desc[UR8][R8.64+0x100] ;  /* 0x0001000808219981 */ /* 0x000f28000c1e1900 */
[----:B------:R-:W5:Y:S01]  /*0350*/  @!P0 LDG.E R32, desc[UR8][R8.64+0x180] ;  /* 0x0001800808208981 */ /* 0x000f62000c1e1900 */
[----:B------:R-:W-:Y:S01]  /*0360*/  IMAD.IADD R28, R21, 0x1, R18 ;  /* 0x00000001151c7824 */ /* 0x000fe200078e0212 */
[----:B------:R-:W-:-:S04]  /*0370*/  IADD3 R2, P4, PT, R16, UR12, RZ ;  /* 0x0000000c10027c10 */ /* 0x000fc8000ff9e0ff */
[----:B------:R-:W-:Y:S02]  /*0380*/  LEA R28, R28, UR4, 0x2 ;  /* 0x000000041c1c7c11 */ /* 0x000fe4000f8e10ff */
[----:B------:R-:W-:-:S03]  /*0390*/  IADD3.X R3, PT, PT, R10, UR13, RZ, P4, !PT ;  /* 0x0000000d0a037c10 */ /* 0x000fc6000a7fe4ff */
[----:B--2---:R0:W-:Y:S04]  /*03a0*/  STS [R28], R31 ;  /* 0x0000001f1c007388 */ /* 0x0041e80000000800 */
[----:B---3--:R0:W-:Y:S04]  /*03b0*/  STS [R28+0x80], R30 ;  /* 0x0000801e1c007388 */ /* 0x0081e80000000800 */
[----:B----4-:R0:W-:Y:S04]  /*03c0*/  STS [R28+0x100], R33 ;  /* 0x000100211c007388 */ /* 0x0101e80000000800 */
[----:B-----5:R0:W-:Y:S01]  /*03d0*/  STS [R28+0x180], R32 ;  /* 0x000180201c007388 */ /* 0x0201e20000000800 */
[----:B------:R-:W-:-:S03]  /*03e0*/  NOP ;  /* 0x0000000000007918 */ /* 0x000fc60000000000 */
[----:B------:R0:W1:Y:S01]  /*03f0*/  LDS.128 R4, [R24] ;  /* 0x0000000018047984 */ /* 0x0000620000000c00 */
        /* <DEDUP_REMOVED lines=10> */
[----:B-----5:R0:W-:Y:S01]  /*04a0*/  STS [R28+0x180], R14 ;  /* 0x0001800e1c007388 */ /* 0x0201e20000000800 */
[----:B------:R-:W-:-:S03]  /*04b0*/  NOP ;  /* 0x0000000000007918 */ /* 0x000fc60000000000 */
[----:B------:R0:W2:Y:S01]  /*04c0*/  LDS.128 R8, [R24] ;  /* 0x0000000018087984 */ /* 0x0000a20000000c00 */
[----:B------:R-:W-:Y:S06]  /*04d0*/  BAR.SYNC.DEFER_BLOCKING 0x0 ;  /* 0x0000000000007b1d */ /* 0x000fec0000010000 */
[----:B------:R-:W3:Y:S04]  /*04e0*/  @!P3 LDG.E R35, desc[UR8][R16.64] ;  /* 0x000000081023b981 */ /* 0x000ee8000c1e1900 */
[----:B------:R-:W4:Y:S04]  /*04f0*/  @!P2 LDG.E R37, desc[UR8][R16.64+0x80] ;  /* 0x000080081025a981 */ /* 0x000f28000c1e1900 */
[----:B------:R-:W5:Y:S04]  /*0500*/  @!P1 LDG.E R34, desc[UR8][R16.64+0x100] ;  /* 0x0001000810229981 */ /* 0x000f68000c1e1900 */
[----:B------:R-:W2:Y:S01]  /*0510*/  @!P0 LDG.E R36, desc[UR8][R16.64+0x180] ;  /* 0x0001800810248981 */ /* 0x000ea2000c1e1900 */
[----:B------:R-:W-:Y:S01]  /*0520*/  FSETP.LT.FTZ.AND P0, PT, RZ, UR7, PT ;  /* 0x00000007ff007c0b */ /* 0x000fe2000bf11000 */
[----:B------:R-:W-:-:S05]  /*0530*/  IMAD R23, R19, 0x1000, R23 ;  /* 0x0000100013177824 */ /* 0x000fca00078e0217 */
[----:B------:R-:W-:Y:S01]  /*0540*/  ISETP.GE.U32.AND P4, PT, R23, UR6, PT ;  /* 0x0000000617007c0c */ /* 0x000fe2000bf86070 */
[----:B---3--:R0:W-:Y:S04]  /*0550*/  STS [R28], R35 ;  /* 0x000000231c007388 */ /* 0x0081e80000000800 */
[----:B----4-:R0:W-:Y:S04]  /*0560*/  STS [R28+0x80], R37 ;  /* 0x000080251c007388 */ /* 0x0101e80000000800 */
[----:B-----5:R0:W-:Y:S04]  /*0570*/  STS [R28+0x100], R34 ;  /* 0x000100221c007388 */ /* 0x0201e80000000800 */
[----:B--2---:R0:W-:Y:S01]  /*0580*/  STS [R28+0x180], R36 ;  /* 0x000180241c007388 */ /* 0x0041e20000000800 */
[----:B------:R-:W-:-:S03]  /*0590*/  NOP ;  /* 0x0000000000007918 */ /* 0x000fc60000000000 */
[----:B------:R0:W2:Y:S01]  /*05a0*/  LDS.128 R12, [R24] ;  /* 0x00000000180c7984 */ /* 0x0000a20000000c00 */
[----:B-1----:R-:W-:Y:S05]  /*05b0*/  @!P0 BRA `(.L_x_1596) ;  /* 0x0000000000248947 */ /* 0x002fea0003800000 */
[----:B0-2---:R-:W-:Y:S01]  /*05c0*/  FMUL.FTZ R31, R12, UR7 ;  /* 0x000000070c1f7c20 */ /* 0x005fe20008410000 */
[----:B------:R-:W-:Y:S01]  /*05d0*/  FMUL.FTZ R30, R13, UR7 ;  /* 0x000000070d1e7c20 */ /* 0x000fe20008410000 */
[----:B------:R-:W-:Y:S01]  /*05e0*/  FMUL.FTZ R33, R14, UR7 ;  /* 0x000000070e217c20 */ /* 0x000fe20008410000 */
[----:B------:R-:W-:Y:S01]  /*05f0*/  FMUL.FTZ R32, R15, UR7 ;  /* 0x000000070f207c20 */ /* 0x000fe20008410000 */
[----:B------:R-:W-:Y:S01]  /*0600*/  FFMA.FTZ R31, R4, UR16, R31 ;  /* 0x00000010041f7c23 */ /* 0x000fe2000801001f */
[----:B------:R-:W-:Y:S01]  /*0610*/  FFMA.FTZ R30, R5, UR16, R30 ;  /* 0x00000010051e7c23 */ /* 0x000fe2000801001e */
[----:B------:R-:W-:Y:S01]  /*0620*/  FFMA.FTZ R33, R6, UR16, R33 ;  /* 0x0000001006217c23 */ /* 0x000fe20008010021 */
[----:B------:R-:W-:Y:S01]  /*0630*/  FFMA.FTZ R32, R7, UR16, R32 ;  /* 0x0000001007207c23 */ /* 0x000fe20008010020 */
[----:B------:R-:W-:Y:S06]  /*0640*/  BRA `(.L_x_1597) ;  /* 0x0000000000107947 */ /* 0x000fec0003800000 */
.L_x_1596:
[----:B0-----:R-:W-:Y:S01]  /*0650*/  FMUL.FTZ R31, R4, UR16 ;  /* 0x00000010041f7c20 */ /* 0x001fe20008410000 */
[----:B------:R-:W-:Y:S01]  /*0660*/  FMUL.FTZ R30, R5, UR16 ;  /* 0x00000010051e7c20 */ /* 0x000fe20008410000 */
[----:B------:R-:W-:Y:S01]  /*0670*/  FMUL.FTZ R33, R6, UR16 ;  /* 0x0000001006217c20 */ /* 0x000fe20008410000 */
[----:B------:R-:W-:-:S07]  /*0680*/  FMUL.FTZ R32, R7, UR16 ;  /* 0x0000001007207c20 */ /* 0x000fce0008410000 */
.L_x_1597:
[----:B------:R-:W-:Y:S01]  /*0690*/  UPRMT UR4, UR17, 0x8880, URZ ;  /* 0x0000888011047896 */ /* 0x000fe200080000ff */
[----:B------:R-:W-:Y:S01]  /*06a0*/  BAR.SYNC.DEFER_BLOCKING 0x0 ;  /* 0x0000000000007b1d */ /* 0x000fe20000010000 */
[----:B------:R-:W-:Y:S02]  /*06b0*/  FSETP.NEU.FTZ.AND P0, PT, R31, RZ, PT ;  /* 0x000000ff1f00720b */ /* 0x000fe40003f1d000 */
[----:B------:R-:W-:Y:S02]  /*06c0*/  FSETP.NEU.FTZ.AND P2, PT, R33, RZ, PT ;  /* 0x000000ff2100720b */ /* 0x000fe40003f5d000 */
[----:B------:R-:W-:-:S03]  /*06d0*/  FSETP.NEU.FTZ.AND P3, PT, R32, RZ, PT ;  /* 0x000000ff2000720b */ /* 0x000fc60003f7d000 */
[----:B------:R-:W0:Y:S01]  /*06e0*/  S2UR UR5, SR_CgaCtaId ;  /* 0x00000000000579c3 */ /* 0x000e220000008800 */
[----:B------:R-:W-:Y:S02]  /*06f0*/  ISETP.NE.AND P0, PT, RZ, UR4, !P0 ;  /* 0x00000004ff007c0c */ /* 0x000fe4000c705270 */
[----:B------:R-:W-:Y:S02]  /*0700*/  FSETP.NEU.FTZ.AND P1, PT, R30, RZ, PT ;  /* 0x000000ff1e00720b */ /* 0x000fe40003f3d000 */
[----:B------:R-:W-:Y:S02]  /*0710*/  ISETP.NE.AND P2, PT, RZ, UR4, !P2 ;  /* 0x00000004ff007c0c */ /* 0x000fe4000d745270 */
[----:B------:R-:W-:Y:S02]  /*0720*/  ISETP.NE.AND P3, PT, RZ, UR4, !P3 ;  /* 0x00000004ff007c0c */ /* 0x000fe4000df65270 */
[----:B------:R-:W-:Y:S01]  /*0730*/  ISETP.NE.AND P1, PT, RZ, UR4, !P1 ;  /* 0x00000004ff007c0c */ /* 0x000fe2000cf25270 */
[----:B------:R-:W-:-:S04]  /*0740*/  UMOV UR4, 0x400 ;  /* 0x0000040000047882 */ /* 0x000fc80000000000 */
[----:B------:R-:W1:Y:S01]  /*0750*/  @!P0 LDC R37, c[0x0][0x3b0] ;  /* 0x0000ec00ff258b82 */ /* 0x000e620000000800 */
[----:B------:R-:W-:-:S03]  /*0760*/  @!P0 FFMA.FTZ R8, R31, R31, R8 ;  /* 0x0000001f1f088223 */ /* 0x000fc60000010008 */
[----:B------:R-:W-:Y:S01]  /*0770*/  @!P2 FFMA.FTZ R10, R33, R33, R10 ;  /* 0x00000021210aa223 */ /* 0x000fe2000001000a */
[----:B------:R-:W1:Y:S01]  /*0780*/  @!P0 MUFU.SQRT R36, R8 ;  /* 0x0000000800248308 */ /* 0x000e620000002000 */
[----:B------:R-:W-:Y:S02]  /*0790*/  @!P3 FFMA.FTZ R11, R32, R32, R11 ;  /* 0x00000020200bb223 */ /* 0x000fe4000001000b */
[----:B------:R-:W3:Y:S01]  /*07a0*/  @!P2 LDC R6, c[0x0][0x3b0] ;  /* 0x0000ec00ff06ab82 */ /* 0x000ee20000000800 */
[----:B------:R-:W-:Y:S01]  /*07b0*/  @!P1 FFMA.FTZ R9, R30, R30, R9 ;  /* 0x0000001e1e099223 */ /* 0x000fe20000010009 */
[----:B0-----:R-:W-:-:S03]  /*07c0*/  ULEA UR4, UR5, UR4, 0x18 ;  /* 0x0000000405047291 */ /* 0x001fc6000f8ec0ff */
[----:B------:R-:W3:Y:S03]  /*07d0*/  @!P2 MUFU.SQRT R7, R10 ;  /* 0x0000000a0007a308 */ /* 0x000ee60000002000 */
[----:B------:R-:W0:Y:S05]  /*07e0*/  @!P3 LDC R4, c[0x0][0x3b0] ;  /* 0x0000ec00ff04bb82 */ /* 0x000e2a0000000800 */
[----:B------:R-:W0:Y:S03]  /*07f0*/  @!P3 MUFU.SQRT R5, R11 ;  /* 0x0000000b0005b308 */ /* 0x000e260000002000 */
[----:B------:R-:W4:Y:S01]  /*0800*/  @!P1 LDC R34, c[0x0][0x3b0] ;  /* 0x0000ec00ff229b82 */ /* 0x000f220000000800 */
[----:B-1----:R-:W-:-:S04]  /*0810*/  @!P0 FADD.FTZ R36, R36, R37 ;  /* 0x0000002524248221 */ /* 0x002fc80000010000 */
[----:B------:R-:W4:Y:S01]  /*0820*/  @!P1 MUFU.SQRT R35, R9 ;  /* 0x0000000900239308 */ /* 0x000f220000002000 */
[----:B---3--:R-:W-:-:S07]  /*0830*/  @!P2 FADD.FTZ R6, R7, R6 ;  /* 0x000000060706a221 */ /* 0x008fce0000010000 */
[----:B------:R-:W1:Y:S01]  /*0840*/  @!P0 MUFU.RCP R36, R36 ;  /* 0x0000002400248308 */ /* 0x000e620000001000 */
[----:B0-----:R-:W-:Y:S02]  /*0850*/  @!P3 FADD.FTZ R7, R5, R4 ;  /* 0x000000040507b221 */ /* 0x001fe40000010000 */
[----:B------:R-:W2:Y:S05]  /*0860*/  @!P0 LDC R5, c[0x0][0x3bc] ;  /* 0x0000ef00ff058b82 */ /* 0x000eaa0000000800 */
[----:B------:R-:W0:Y:S01]  /*0870*/  @!P2 MUFU.RCP R6, R6 ;  /* 0x000000060006a308 */ /* 0x000e220000001000 */
[----:B----4-:R-:W-:Y:S02]  /*0880*/  @!P1 FADD.FTZ R37, R35, R34 ;  /* 0x0000002223259221 */ /* 0x010fe40000010000 */
[----:B------:R-:W3:Y:S05]  /*0890*/  @!P1 LDC R34, c[0x0][0x3bc] ;  /* 0x0000ef00ff229b82 */ /* 0x000eea0000000800 */
[----:B------:R-:W4:Y:S01]  /*08a0*/  @!P3 MUFU.RCP R7, R7 ;  /* 0x000000070007b308 */ /* 0x000f220000001000 */
[----:B-1----:R-:W-:-:S02]  /*08b0*/  @!P0 FMUL.FTZ R36, R31, R36 ;  /* 0x000000241f248220 */ /* 0x002fc40000410000 */
[----:B------:R-:W1:Y:S05]  /*08c0*/  @!P2 LDC R35, c[0x0][0x3bc] ;  /* 0x0000ef00ff23ab82 */ /* 0x000e6a0000000800 */
[----:B------:R-:W5:Y:S01]  /*08d0*/  @!P1 MUFU.RCP R37, R37 ;  /* 0x0000002500259308 */ /* 0x000f620000001000 */
[----:B0-----:R-:W-:Y:S02]  /*08e0*/  @!P2 FMUL.FTZ R6, R33, R6 ;  /* 0x000000062106a220 */ /* 0x001fe40000410000 */
[----:B------:R-:W0:Y:S01]  /*08f0*/  @!P3 LDC R4, c[0x0][0x3bc] ;  /* 0x0000ef00ff04bb82 */ /* 0x000e220000000800 */
[----:B--2---:R-:W-:Y:S01]  /*0900*/  @!P0 FFMA.FTZ R12, -R36, R5, R12 ;  /* 0x00000005240c8223 */ /* 0x004fe2000001010c */
[----:B------:R-:W-:Y:S01]  /*0910*/  ISETP.NE.AND P0, PT, R0, RZ, PT ;  /* 0x000000ff0000720c */ /* 0x000fe20003f05270 */
[----:B----4-:R-:W-:Y:S01]  /*0920*/  @!P3 FMUL.FTZ R7, R32, R7 ;  /* 0x000000072007b220 */ /* 0x010fe20000410000 */
[----:B-----5:R-:W-:Y:S01]  /*0930*/  @!P1 FMUL.FTZ R37, R30, R37 ;  /* 0x000000251e259220 */ /* 0x020fe20000410000 */
[----:B-1----:R-:W-:-:S03]  /*0940*/  @!P2 FFMA.FTZ R14, -R6, R35, R14 ;  /* 0x00000023060ea223 */ /* 0x002fc6000001010e */
[----:B---3--:R-:W-:Y:S01]  /*0950*/  @!P1 FFMA.FTZ R13, -R37, R34, R13 ;  /* 0x00000022250d9223 */ /* 0x008fe2000001010d */
[----:B0-----:R-:W-:-:S05]  /*0960*/  @!P3 FFMA.FTZ R15, -R7, R4, R15 ;  /* 0x00000004070fb223 */ /* 0x001fca000001010f */
        /* <DEDUP_REMOVED lines=37> */
.L_x_1599:
        /* <DEDUP_REMOVED lines=12> */
.L_x_2059:


//--------------------- .text._Z21kOptimizer32bit1StateI6__halfLi4EEvPT_S2_PfS3_ffffffiffbi --------------------------
	.section	.text._Z21kOptimizer32bit1StateI6__halfLi4EEvPT_S2_PfS3_ffffffiffbi,"ax",@progbits
	.align	128
        .global         _Z21kOptimizer32bit1StateI6__halfLi4EEvPT_S2_PfS3_ffffffiffbi
        .type           _Z21kOptimizer32bit1StateI6__halfLi4EEvPT_S2_PfS3_ffffffiffbi,@function
        .size           _Z21kOptimizer32bit1StateI6__halfLi4EEvPT_S2_PfS3_ffffffiffbi,(.L_x_2060 - _Z21kOptimizer32bit1StateI6__halfLi4EEvPT_S2_PfS3_ffffffiffbi)
        .other          _Z21kOptimizer32bit1StateI6__halfLi4EEvPT_S2_PfS3_ffffffiffbi,@"STO_CUDA_ENTRY STV_DEFAULT"
_Z21kOptimizer32bit1StateI6__halfLi4EEvPT_S2_PfS3_ffffffiffbi:
.text._Z21kOptimizer32bit1StateI6__halfLi4EEvPT_S2_PfS3_ffffffiffbi:
        /* <DEDUP_REMOVED lines=35> */
.L_x_1610:
        /* <DEDUP_REMOVED lines=30> */
[----:B------:R-:W-:Y:S01]  /*0410*/  LDS.64 R10, [R29] ;  /* 0x000000001d0a7984 */ /* 0x000fe20000000a00 */
        /* <DEDUP_REMOVED lines=21> */
[----:B------:R-:W-:-:S05]  /*0570*/  IMAD R16, R23, 0x1000, R16 ;  /* 0x0000100017107824 */ /* 0x000fca00078e0210 */
        /* <DEDUP_REMOVED lines=10> */
[----:B------:R-:W-:Y:S01]  /*0620*/  PRMT R30, R13, 0x7632, R30 ;  /* 0x000076320d1e7816 */ /* 0x000fe2000000001e */
[----:B------:R-:W-:Y:S06]  /*0630*/  @!P1 BRA `(.L_x_1600) ;  /* 0x0000000000749947 */ /* 0x000fec0003800000 */
[--C-:B------:R-:W-:Y:S02]  /*0640*/  HADD2.F32 R13, -RZ, R10.reuse.H0_H0 ;  /* 0x2000000aff0d7230 */ /* 0x100fe40000004100 */
[----:B------:R-:W-:Y:S02]  /*0650*/  HADD2.F32 R31, -RZ, R10.H1_H1 ;  /* 0x3000000aff1f7230 */ /* 0x000fe40000004100 */
[----:B------:R-:W-:Y:S02]  /*0660*/  HADD2.F32 R10, -RZ, R32.H0_H0 ;  /* 0x20000020ff0a7230 */ /* 0x000fe40000004100 */
[----:B------:R-:W-:Y:S01]  /*0670*/  FMUL.FTZ R13, R13, UR16 ;  /* 0x000000100d0d7c20 */ /* 0x000fe20008410000 */
[----:B------:R-:W-:Y:S01]  /*0680*/  FMUL.FTZ R34, R31, UR16 ;  /* 0x000000101f227c20 */ /* 0x000fe20008410000 */
[----:B------:R-:W-:-:S03]  /*0690*/  HADD2.F32 R31, -RZ, R11.H0_H0 ;  /* 0x2000000bff1f7230 */ /* 0x000fc60000004100 */
[----:B------:R-:W-:Y:S02]  /*06a0*/  F2FP.F16.F32.PACK_AB R13, RZ, R13 ;  /* 0x0000000dff0d723e */ /* 0x000fe400000000ff */
[----:B------:R-:W-:-:S03]  /*06b0*/  FMUL.FTZ R31, R31, UR16 ;  /* 0x000000101f1f7c20 */ /* 0x000fc60008410000 */
[----:B------:R-:W-:-:S05]  /*06c0*/  HADD2.F32 R13, -RZ, R13.H0_H0 ;  /* 0x2000000dff0d7230 */ /* 0x000fca0000004100 */
[----:B------:R-:W-:Y:S01]  /*06d0*/  FFMA.FTZ R35, R10, UR7, R13 ;  /* 0x000000070a237c23 */ /* 0x000fe2000801000d */
[----:B------:R-:W-:-:S04]  /*06e0*/  HADD2.F32 R13, -RZ, R28.H0_H0 ;  /* 0x2000001cff0d7230 */ /* 0x000fc80000004100 */
[----:B------:R-:W-:-:S05]  /*06f0*/  F2FP.F16.F32.PACK_AB R35, R34, R35 ;  /* 0x000000232223723e */ /* 0x000fca00000000ff */
[----:B------:R-:W-:-:S05]  /*0700*/  HADD2.F32 R10, -RZ, R35.H1_H1 ;  /* 0x30000023ff0a7230 */ /* 0x000fca0000004100 */
[----:B------:R-:W-:Y:S01]  /*0710*/  FFMA.FTZ R10, R13, UR7, R10 ;  /* 0x000000070d0a7c23 */ /* 0x000fe2000801000a */
[----:B------:R-:W-:Y:S02]  /*0720*/  HADD2.F32 R13, -RZ, R11.H1_H1 ;  /* 0x3000000bff0d7230 */ /* 0x000fe40000004100 */
[----:B------:R-:W-:Y:S02]  /*0730*/  HADD2.F32 R11, -RZ, R12.H0_H0 ;  /* 0x2000000cff0b7230 */ /* 0x000fe40000004100 */
[----:B------:R-:W-:Y:S01]  /*0740*/  F2FP.F16.F32.PACK_AB R31, R31, R10 ;  /* 0x0000000a1f1f723e */ /* 0x000fe200000000ff */
[----:B------:R-:W-:-:S03]  /*0750*/  FMUL.FTZ R13, R13, UR16 ;  /* 0x000000100d0d7c20 */ /* 0x000fc60008410000 */
[----:B------:R-:W-:Y:S01]  /*0760*/  PRMT R33, R31, 0x7610, R33 ;  /* 0x000076101f217816 */ /* 0x000fe20000000021 */
[----:B------:R-:W-:-:S05]  /*0770*/  HADD2.F32 R10, -RZ, R31.H1_H1 ;  /* 0x3000001fff0a7230 */ /* 0x000fca0000004100 */
[----:B------:R-:W-:Y:S01]  /*0780*/  FFMA.FTZ R10, R11, UR7, R10 ;  /* 0x000000070b0a7c23 */ /* 0x000fe2000801000a */
[----:B------:R-:W-:-:S04]  /*0790*/  HADD2.F32 R11, -RZ, R30.H0_H0 ;  /* 0x2000001eff0b7230 */ /* 0x000fc80000004100 */
[----:B------:R-:W-:-:S04]  /*07a0*/  F2FP.F16.F32.PACK_AB R13, R13, R10 ;  /* 0x0000000a0d0d723e */ /* 0x000fc800000000ff */
[----:B------:R-:W-:Y:S01]  /*07b0*/  PRMT R31, R13, 0x7610, R31 ;  /* 0x000076100d1f7816 */ /* 0x000fe2000000001f */
[----:B------:R-:W-:-:S05]  /*07c0*/  HADD2.F32 R10, -RZ, R13.H1_H1 ;  /* 0x3000000dff0a7230 */ /* 0x000fca0000004100 */
[----:B------:R-:W-:-:S05]  /*07d0*/  FFMA.FTZ R10, R11, UR7, R10 ;  /* 0x000000070b0a7c23 */ /* 0x000fca000801000a */
[----:B------:R-:W-:-:S04]  /*07e0*/  F2FP.F16.F32.PACK_AB R10, RZ, R10 ;  /* 0x0000000aff0a723e */ /* 0x000fc800000000ff */
[----:B------:R-:W-:Y:S01]  /*07f0*/  PRMT R13, R10, 0x7610, R13 ;  /* 0x000076100a0d7816 */ /* 0x000fe2000000000d */
[----:B------:R-:W-:Y:S06]  /*0800*/  BRA `(.L_x_1601) ;  /* 0x0000000000347947 */ /* 0x000fec0003800000 */
.L_x_1600:
[--C-:B------:R-:W-:Y:S02]  /*0810*/  HADD2.F32 R13, -RZ, R10.reuse.H0_H0 ;  /* 0x2000000aff0d7230 */ /* 0x100fe40000004100 */
[--C-:B------:R-:W-:Y:S02]  /*0820*/  HADD2.F32 R31, -RZ, R11.reuse.H0_H0 ;  /* 0x2000000bff1f7230 */ /* 0x100fe40000004100 */
[----:B------:R-:W-:Y:S02]  /*0830*/  HADD2.F32 R10, -RZ, R10.H1_H1 ;  /* 0x3000000aff0a7230 */ /* 0x000fe40000004100 */
[----:B------:R-:W-:Y:S01]  /*0840*/  FMUL.FTZ R13, R13, UR16 ;  /* 0x000000100d0d7c20 */ /* 0x000fe20008410000 */
[----:B------:R-:W-:Y:S02]  /*0850*/  HADD2.F32 R11, -RZ, R11.H1_H1 ;  /* 0x3000000bff0b7230 */ /* 0x000fe40000004100 */
[----:B------:R-:W-:Y:S01]  /*0860*/  FMUL.FTZ R31, R31, UR16 ;  /* 0x000000101f1f7c20 */ /* 0x000fe20008410000 */
[----:B------:R-:W-:-:S02]  /*0870*/  FMUL.FTZ R10, R10, UR16 ;  /* 0x000000100a0a7c20 */ /* 0x000fc40008410000 */
[----:B------:R-:W-:-:S03]  /*0880*/  FMUL.FTZ R34, R11, UR16 ;  /* 0x000000100b227c20 */ /* 0x000fc60008410000 */
[----:B------:R-:W-:Y:S02]  /*0890*/  F2FP.F16.F32.PACK_AB R10, R10, R13 ;  /* 0x0000000d0a0a723e */ /* 0x000fe400000000ff */
[----:B------:R-:W-:Y:S02]  /*08a0*/  F2FP.F16.F32.PACK_AB R31, R34, R31 ;  /* 0x0000001f221f723e */ /* 0x000fe400000000ff */
[C---:B------:R-:W-:Y:S02]  /*08b0*/  PRMT R33, R10.reuse, 0x7632, R33 ;  /* 0x000076320a217816 */ /* 0x040fe40000000021 */
[----:B------:R-:W-:Y:S02]  /*08c0*/  PRMT R35, R10, 0x7610, R35 ;  /* 0x000076100a237816 */ /* 0x000fe40000000023 */
[----:B------:R-:W-:-:S07]  /*08d0*/  PRMT R13, R31, 0x7632, R13 ;  /* 0x000076321f0d7816 */ /* 0x000fce000000000d */
.L_x_1601:
[----:B------:R-:W-:Y:S01]  /*08e0*/  UPRMT UR5, UR17, 0x8880, URZ ;  /* 0x0000888011057896 */ /* 0x000fe200080000ff */
[----:B------:R-:W-:Y:S01]  /*08f0*/  HADD2.F32 R37, -RZ, R35.H0_H0 ;  /* 0x20000023ff257230 */ /* 0x000fe20000004100 */
[----:B------:R-:W-:Y:S01]  /*0900*/  BSSY.RECONVERGENT B0, `(.L_x_1602) ;  /* 0x0000017000007945 */ /* 0x000fe20003800200 */
[----:B------:R-:W-:Y:S02]  /*0910*/  HADD2.F32 R34, -RZ, R33.H0_H0 ;  /* 0x20000021ff227230 */ /* 0x000fe40000004100 */
[----:B------:R-:W-:Y:S01]  /*0920*/  HADD2.F32 R11, -RZ, R31.H0_H0 ;  /* 0x2000001fff0b7230 */ /* 0x000fe20000004100 */
[----:B------:R-:W-:Y:S01]  /*0930*/  FSETP.NEU.FTZ.AND P5, PT, R37, RZ, PT ;  /* 0x000000ff2500720b */ /* 0x000fe20003fbd000 */
[----:B------:R-:W-:Y:S01]  /*0940*/  HADD2.F32 R10, -RZ, R13.H0_H0 ;  /* 0x2000000dff0a7230 */ /* 0x000fe20000004100 */
        /* <DEDUP_REMOVED lines=11> */
[----:B------:R-:W-:-:S03]  /*0a00*/  HADD2.F32 R32, -RZ, R32.H0_H0 ;  /* 0x20000020ff207230 */ /* 0x000fc60000004100 */
[----:B------:R-:W0:Y:S02]  /*0a10*/  MUFU.SQRT R36, R4 ;  /* 0x0000000400247308 */ /* 0x000e240000002000 */
[----:B0-----:R-:W-:-:S06]  /*0a20*/  FADD.FTZ R36, R36, UR18 ;  /* 0x0000001224247e21 */ /* 0x001fcc0008010000 */
[----:B------:R-:W0:Y:S02]  /*0a30*/  MUFU.RCP R36, R36 ;  /* 0x0000002400247308 */ /* 0x000e240000001000 */
[----:B0-----:R-:W-:-:S04]  /*0a40*/  FMUL.FTZ R37, R37, R36 ;  /* 0x0000002425257220 */ /* 0x001fc80000410000 */
[----:B------:R-:W-:-:S05]  /*0a50*/  FFMA.FTZ R32, -R37, UR19, R32 ;  /* 0x0000001325207c23 */ /* 0x000fca0008010120 */
[----:B------:R-:W-:-:S07]  /*0a60*/  F2FP.F16.F32.PACK_AB R32, RZ, R32 ;  /* 0x00000020ff20723e */ /* 0x000fce00000000ff */
.L_x_1603:
[----:B------:R-:W-:Y:S05]  /*0a70*/  BSYNC.RECONVERGENT B0 ;  /* 0x0000000000007941 */ /* 0x000fea0003800200 */
.L_x_1602:
[----:B------:R-:W-:Y:S01]  /*0a80*/  ISETP.NE.AND P5, PT, R39, RZ, PT ;  /* 0x000000ff2700720c */ /* 0x000fe20003fa5270 */
[----:B------:R-:W-:-:S12]  /*0a90*/  BSSY.RECONVERGENT B0, `(.L_x_1604) ;  /* 0x000000a000007945 */ /* 0x000fd80003800200 */
[----:B------:R-:W-:Y:S05]  /*0aa0*/  @!P5 BRA P2, `(.L_x_1605) ;  /* 0x000000000020d947 */ /* 0x000fea0001000000 */
        /* <DEDUP_REMOVED lines=8> */
.L_x_1605:
[----:B------:R-:W-:Y:S05]  /*0b30*/  BSYNC.RECONVERGENT B0 ;  /* 0x0000000000007941 */ /* 0x000fea0003800200 */
.L_x_1604:
        /* <DEDUP_REMOVED lines=11> */
.L_x_1607:
[----:B------:R-:W-:Y:S05]  /*0bf0*/  BSYNC.RECONVERGENT B0 ;  /* 0x0000000000007941 */ /* 0x000fea0003800200 */
.L_x_1606:
[----:B------:R-:W-:Y:S04]  /*0c00*/  BSSY.RECONVERGENT B0, `(.L_x_1608) ;  /* 0x000000a000007945 */ /* 0x000fe80003800200 */
        /* <DEDUP_REMOVED lines=9> */
.L_x_1609:
[----:B------:R-:W-:Y:S05]  /*0ca0*/  BSYNC.RECONVERGENT B0 ;  /* 0x0000000000007941 */ /* 0x000fea0003800200 */
.L_x_1608:
        /* <DEDUP_REMOVED lines=41> */
.L_x_1611:
        /* <DEDUP_REMOVED lines=12> */
.L_x_2060:


//--------------------- .text._Z21kOptimizer32bit1StateI13__nv_bfloat16Li5EEvPT_S2_PfS3_ffffffiffbi --------------------------
	.section	.text._Z21kOptimizer32bit1StateI13__nv_bfloat16Li5EEvPT_S2_PfS3_ffffffiffbi,"ax",@progbits
	.align	128
        .global         _Z21kOptimizer32bit1StateI13__nv_bfloat16Li5EEvPT_S2_PfS3_ffffffiffbi
        .type           _Z21kOptimizer32bit1StateI13__nv_bfloat16Li5EEvPT_S2_PfS3_ffffffiffbi,@function
        .size           _Z21kOptimizer32bit1StateI13__nv_bfloat16Li5EEvPT_S2_PfS3_ffffffiffbi,(.L_x_2061 - _Z21kOptimizer32bit1StateI13__nv_bfloat16Li5EEvPT_S2_PfS3_ffffffiffbi)
        .other          _Z21kOptimizer32bit1StateI13__nv_bfloat16Li5EEvPT_S2_PfS3_ffffffiffbi,@"STO_CUDA_ENTRY STV_DEFAULT"
_Z21kOptimizer32bit1StateI13__nv_bfloat16Li5EEvPT_S2_PfS3_ffffffiffbi:
.text._Z21kOptimizer32bit1StateI13__nv_bfloat16Li5EEvPT_S2_PfS3_ffffffiffbi:
[----:B------:R-:W-:Y:S08]  /*0000*/  LDC R1, c[0x0][0x37c] ;  /* 0x0000df00ff017b82 */ /* 0x000ff00000000800 */
[----:B------:R-:W0:Y:S01]  /*0010*/  S2UR UR5, SR_CTAID.X ;  /* 0x00000000000579c3 */ /* 0x000e220000002500 */
[----:B------:R-:W1:Y:S01]  /*0020*/  LDCU UR7, c[0x0][0x3c8] ;  /* 0x00007900ff0777ac */ /* 0x000e620008000800 */
[----:B------:R-:W-:Y:S01]  /*0030*/  IMAD.MOV.U32 R24, RZ, RZ, 0x3f800000 ;  /* 0x3f800000ff187424 */ /* 0x000fe200078e00ff */
[----:B------:R-:W0:Y:S01]  /*0040*/  LDCU UR6, c[0x0][0x360] ;  /* 0x00006c00ff0677ac */ /* 0x000e220008000800 */
[----:B------:R-:W2:Y:S01]  /*0050*/  LDCU UR10, c[0x0][0x3a0] ;  /* 0x00007400ff0a77ac */ /* 0x000ea20008000800 */
[----:B------:R-:W3:Y:S01]  /*0060*/  LDCU.64 UR8, c[0x0][0x358] ;  /* 0x00006b00ff0877ac */ /* 0x000ee20008000a00 */
[----:B-1----:R-:W-:-:S02]  /*0070*/  USHF.R.S32.HI UR4, URZ, 0x1f, UR7 ;  /* 0x0000001fff047899 */ /* 0x002fc40008011407 */
[----:B------:R-:W-:Y:S02]  /*0080*/  ULOP3.LUT UP0, URZ, UR7, 0xfff, URZ, 0xc0, !UPT ;  /* 0x00000fff07ff7892 */ /* 0x000fe4000f80c0ff */
[----:B------:R-:W-:Y:S02]  /*0090*/  ULEA.HI UR4, UR4, UR7, URZ, 0xc ;  /* 0x0000000704047291 */ /* 0x000fe4000f8f60ff */
[----:B0-----:R-:W-:Y:S01]  /*00a0*/  UIMAD UR5, UR5, UR6, URZ ;  /* 0x00000006050572a4 */ /* 0x001fe2000f8e02ff */
[----:B--2---:R-:W-:Y:S01]  /*00b0*/  FSETP.LT.FTZ.AND P0, PT, RZ, UR10, PT ;  /* 0x0000000aff007c0b */ /* 0x004fe2000bf11000 */
[----:B------:R-:W-:Y:S02]  /*00c0*/  ULOP3.LUT UR4, UR4, 0xfffff000, URZ, 0xc0, !UPT ;  /* 0xfffff00004047892 */ /* 0x000fe4000f8ec0ff */
[----:B------:R-:W-:Y:S02]  /*00d0*/  USHF.L.U32 UR5, UR5, 0x2, URZ ;  /* 0x0000000205057899 */ /* 0x000fe400080006ff */
[----:B------:R-:W-:-:S02]  /*00e0*/  UIADD3 UR6, UPT, UPT, UR4, 0x1000, URZ ;  /* 0x0000100004067890 */ /* 0x000fc4000fffe0ff */
[----:B------:R-:W-:Y:S02]  /*00f0*/  @!UP0 UIADD3 UR6, UPT, UPT, UR4, URZ, URZ ;  /* 0x000000ff04068290 */ /* 0x000fe4000fffe0ff */
[----:B------:R-:W-:-:S05]  /*0100*/  IMAD.U32 R26, RZ, RZ, UR5 ;  /* 0x00000005ff1a7e24 */ /* 0x000fca000f8e00ff */
[----:B------:R-:W-:Y:S01]  /*0110*/  ISETP.GE.U32.AND P1, PT, R26, UR6, PT ;  /* 0x000000061a007c0c */ /* 0x000fe2000bf26070 */
[----:B---3--:R-:W-:-:S12]  /*0120*/  @!P0 BRA `(.L_x_1612) ;  /* 0x0000000000248947 */ /* 0x008fd80003800000 */
[----:B------:R-:W0:Y:S08]  /*0130*/  LDC.64 R2, c[0x0][0x398] ;  /* 0x0000e600ff027b82 */ /* 0x000e300000000a00 */
[----:B------:R-:W1:Y:S08]  /*0140*/  LDC R5, c[0x0][0x3a4] ;  /* 0x0000e900ff057b82 */ /* 0x000e700000000800 */
[----:B------:R-:W1:Y:S01]  /*0150*/  LDC R4, c[0x0][0x3b0] ;  /* 0x0000ec00ff047b82 */ /* 0x000e620000000800 */
[----:B0-----:R-:W2:Y:S01]  /*0160*/  LDG.E R2, desc[UR8][R2.64] ;  /* 0x0000000802027981 */ /* 0x001ea2000c1e1900 */
[----:B-1----:R-:W-:Y:S01]  /*0170*/  FFMA.FTZ R5, R5, UR10, R4 ;  /* 0x0000000a05057c23 */ /* 0x002fe20008010004 */
[----:B--2---:R-:W0:Y:S04]  /*0180*/  MUFU.SQRT R0, R2 ;  /* 0x0000000200007308 */ /* 0x004e280000002000 */
[----:B0-----:R-:W-:-:S13]  /*0190*/  FSETP.GT.FTZ.AND P0, PT, R0, R5, PT ;  /* 0x000000050000720b */ /* 0x001fda0003f14000 */
[----:B------:R-:W0:Y:S02]  /*01a0*/  @P0 MUFU.RCP R0, R0 ;  /* 0x0000000000000308 */ /* 0x000e240000001000 */
[----:B0-----:R-:W-:-:S07]  /*01b0*/  @P0 FMUL.FTZ R24, R5, R0 ;  /* 0x0000000005180220 */ /* 0x001fce0000410000 */
.L_x_1612:
[----:B------:R-:W-:Y:S05]  /*01c0*/  @P1 EXIT ;  /* 0x000000000000194d */ /* 0x000fea0003800000 */
[----:B------:R-:W0:Y:S01]  /*01d0*/  S2R R27, SR_TID.X ;  /* 0x00000000001b7919 */ /* 0x000e220000002100 */
[----:B------:R-:W1:Y:S01]  /*01e0*/  LDC.64 R18, c[0x0][0x3a8] ;  /* 0x0000ea00ff127b82 */ /* 0x000e620000000a00 */
[----:B------:R-:W2:Y:S01]  /*01f0*/  LDCU UR18, c[0x0][0x3bc] ;  /* 0x00007780ff1277ac */ /* 0x000ea20008000800 */
[----:B------:R-:W3:Y:S01]  /*0200*/  S2R R25, SR_LANEID ;  /* 0x0000000000197919 */ /* 0x000ee20000000000 */
[----:B------:R-:W4:Y:S05]  /*0210*/  LDCU UR16, c[0x0][0x3c0] ;  /* 0x00007800ff1077ac */ /* 0x000f2a0008000800 */
[----:B------:R-:W2:Y:S01]  /*0220*/  LDC R23, c[0x0][0x370] ;  /* 0x0000dc00ff177b82 */ /* 0x000ea20000000800 */
[----:B------:R-:W0:Y:S01]  /*0230*/  LDCU UR7, c[0x0][0x3b4] ;  /* 0x00007680ff0777ac */ /* 0x000e220008000800 */
[----:B------:R-:W0:Y:S06]  /*0240*/  LDCU.U8 UR17, c[0x0][0x3c4] ;  /* 0x00007880ff1177ac */ /* 0x000e2c0008000000 */
[----:B------:R-:W2:Y:S01]  /*0250*/  LDC R22, c[0x0][0x3c8] ;  /* 0x0000f200ff167b82 */ /* 0x000ea20000000800 */
[----:B------:R-:W0:Y:S01]  /*0260*/  LDCU.64 UR20, c[0x0][0x3a8] ;  /* 0x00007500ff1477ac */ /* 0x000e220008000a00 */
[----:B------:R-:W0:Y:S01]  /*0270*/  LDCU.64 UR10, c[0x0][0x380] ;  /* 0x00007000ff0a77ac */ /* 0x000e220008000a00 */
[----:B-1----:R-:W-:Y:S01]  /*0280*/  FADD.FTZ R16, -R19, 1 ;  /* 0x3f80000013107421 */ /* 0x002fe20000010100 */
[----:B------:R-:W-:Y:S01]  /*0290*/  FADD.FTZ R18, -R18, 1 ;  /* 0x3f80000012127421 */ /* 0x000fe20000010100 */
[----:B------:R-:W1:Y:S01]  /*02a0*/  LDCU.64 UR12, c[0x0][0x390] ;  /* 0x00007200ff0c77ac */ /* 0x000e620008000a00 */
[----:B------:R-:W1:Y:S01]  /*02b0*/  LDCU.64 UR14, c[0x0][0x388] ;  /* 0x00007100ff0e77ac */ /* 0x000e620008000a00 */
[C---:B0-----:R-:W-:Y:S01]  /*02c0*/  IMAD.SHL.U32 R20, R27.reuse, 0x4, RZ ;  /* 0x000000041b147824 */ /* 0x041fe200078e00ff */
[----:B------:R-:W-:-:S04]  /*02d0*/  LOP3.LUT R14, R27, 0x3e0, RZ, 0xc0, !PT ;  /* 0x000003e01b0e7812 */ /* 0x000fc800078ec0ff */
[----:B------:R-:W-:Y:S01]  /*02e0*/  LOP3.LUT R20, R20, 0xf80, RZ, 0xc0, !PT ;  /* 0x00000f8014147812 */ /* 0x000fe200078ec0ff */
[----:B---3--:R-:W-:-:S03]  /*02f0*/  IMAD.IADD R14, R14, 0x1, R25 ;  /* 0x000000010e0e7824 */ /* 0x008fc600078e0219 */
[----:B------:R-:W-:-:S04]  /*0300*/  LOP3.LUT R21, R20, 0x1f, R27, 0xf8, !PT ;  /* 0x0000001f14157812 */ /* 0x000fc800078ef81b */
[C---:B------:R-:W-:Y:S02]  /*0310*/  LOP3.LUT R19, R21.reuse, 0x20, RZ, 0xfc, !PT ;  /* 0x0000002015137812 */ /* 0x040fe400078efcff */
[C---:B------:R-:W-:Y:S02]  /*0320*/  LOP3.LUT R17, R21.reuse, 0x40, RZ, 0xfc, !PT ;  /* 0x0000004015117812 */ /* 0x040fe400078efcff */
[----:B-12-4-:R-:W-:-:S07]  /*0330*/  LOP3.LUT R15, R21, 0x60, RZ, 0xfc, !PT ;  /* 0x00000060150f7812 */ /* 0x016fce00078efcff */
.L_x_1623:
[----:B------:R-:W-:Y:S01]  /*0340*/  BAR.SYNC.DEFER_BLOCKING 0x0 ;  /* 0x0000000000007b1d */ /* 0x000fe20000010000 */
[----:B------:R-:W-:Y:S01]  /*0350*/  IMAD.MOV R3, RZ, RZ, -R26 ;  /* 0x000000ffff037224 */ /* 0x000fe200078e0a1a */
[----:B------:R-:W-:-:S04]  /*0360*/  IADD3 R4, P0, PT, R21, R26, RZ ;  /* 0x0000001a15047210 */ /* 0x000fc80007f1e0ff */
[----:B------:R-:W-:Y:S01]  /*0370*/  VIADDMNMX.U32 R0, R3, R22, 0x1000, PT ;  /* 0x0000100003007446 */ /* 0x000fe20003800016 */
        /* <DEDUP_REMOVED lines=9> */
[----:B------:R-:W2:Y:S04]  /*0410*/  @!P0 LDG.E.U16 R37, desc[UR8][R2.64] ;  /* 0x0000000802258981 */ /* 0x000ea8000c1e1500 */
[----:B------:R-:W3:Y:S04]  /*0420*/  @!P1 LDG.E.U16 R35, desc[UR8][R2.64+0x40] ;  /* 0x0000400802239981 */ /* 0x000ee8000c1e1500 */
[----:B------:R-:W4:Y:S04]  /*0430*/  @!P2 LDG.E.U16 R33, desc[UR8][R2.64+0x80] ;  /* 0x000080080221a981 */ /* 0x000f28000c1e1500 */
[----:B------:R-:W5:Y:S01]  /*0440*/  @!P3 LDG.E.U16 R13, desc[UR8][R2.64+0xc0] ;  /* 0x0000c008020db981 */ /* 0x000f62000c1e1500 */
[----:B0-----:R-:W0:Y:S01]  /*0450*/  S2UR UR5, SR_CgaCtaId ;  /* 0x00000000000579c3 */ /* 0x001e220000008800 */
[----:B------:R-:W-:Y:S01]  /*0460*/  UMOV UR4, 0x400 ;  /* 0x0000040000047882 */ /* 0x000fe20000000000 */
[----:B------:R-:W-:Y:S01]  /*0470*/  IMAD.IADD R29, R20, 0x1, R25 ;  /* 0x00000001141d7824 */ /* 0x000fe200078e0219 */
[----:B------:R-:W-:-:S04]  /*0480*/  LEA R8, P4, R4, UR12, 0x2 ;  /* 0x0000000c04087c11 */ /* 0x000fc8000f8810ff */
[----:B------:R-:W-:Y:S01]  /*0490*/  LEA.HI.X R9, R4, UR13, R5, 0x2, P4 ;  /* 0x0000000d04097c11 */ /* 0x000fe2000a0f1405 */
[----:B0-----:R-:W-:-:S06]  /*04a0*/  ULEA UR4, UR5, UR4, 0x18 ;  /* 0x0000000405047291 */ /* 0x001fcc000f8ec0ff */
[----:B------:R-:W-:Y:S02]  /*04b0*/  LEA R30, R29, UR4, 0x1 ;  /* 0x000000041d1e7c11 */ /* 0x000fe4000f8e08ff */
[----:B------:R-:W-:-:S03]  /*04c0*/  LEA R31, R14, UR4, 0x3 ;  /* 0x000000040e1f7c11 */ /* 0x000fc6000f8e18ff */
[----:B--2---:R-:W-:Y:S04]  /*04d0*/  STS.U16 [R30], R37 ;  /* 0x000000251e007388 */ /* 0x004fe80000000400 */
[----:B---3--:R-:W-:Y:S04]  /*04e0*/  STS.U16 [R30+0x40], R35 ;  /* 0x000040231e007388 */ /* 0x008fe80000000400 */
[----:B----4-:R-:W-:Y:S04]  /*04f0*/  STS.U16 [R30+0x80], R33 ;  /* 0x000080211e007388 */ /* 0x010fe80000000400 */
[----:B-----5:R-:W-:Y:S01]  /*0500*/  STS.U16 [R30+0xc0], R13 ;  /* 0x0000c00d1e007388 */ /* 0x020fe20000000400 */
        /* <DEDUP_REMOVED lines=24> */
[----:B0-----:R-:W-:-:S04]  /*0690*/  PRMT R33, R11, 0x7632, R33 ;  /* 0x000076320b217816 */ /* 0x001fc80000000021 */
        /* <DEDUP_REMOVED lines=19> */
[----:B------:R-:W-:Y:S01]  /*07d0*/  SHF.L.U32 R13, R12, 0x10, RZ ;  /* 0x000000100c0d7819 */ /* 0x000fe200000006ff */
[----:B------:R-:W-:Y:S01]  /*07e0*/  FMUL.FTZ R38, R33, UR16 ;  /* 0x0000001021267c20 */ /* 0x000fe20008410000 */
[----:B------:R-:W0:Y:S01]  /*07f0*/  F2F.BF16.F32 R10, R10 ;  /* 0x0000000a000a7304 */ /* 0x000e220000202000 */
[----:B------:R-:W-:-:S02]  /*0800*/  IMAD.U32 R33, R39, 0x10000, RZ ;  /* 0x0001000027217824 */ /* 0x000fc400078e00ff */
        /* <DEDUP_REMOVED lines=12> */
[C---:B------:R-:W-:Y:S02]  /*08d0*/  PRMT R35, R10.reuse, 0x7632, R35 ;  /* 0x000076320a237816 */ /* 0x040fe40000000023 */
[----:B------:R-:W-:Y:S01]  /*08e0*/  PRMT R37, R10, 0x7610, R37 ;  /* 0x000076100a257816 */ /* 0x000fe20000000025 */
[----:B-1----:R-:W-:-:S04]  /*08f0*/  IMAD.U32 R40, R38, 0x10000, RZ ;  /* 0x0001000026287824 */ /* 0x002fc800078e00ff */
[----:B------:R-:W-:-:S05]  /*0900*/  FFMA.FTZ R11, R11, UR7, R40 ;  /* 0x000000070b0b7c23 */ /* 0x000fca0008010028 */
[----:B------:R-:W-:-:S04]  /*0910*/  F2FP.BF16.F32.PACK_AB R11, R11, R36 ;  /* 0x000000240b0b723e */ /* 0x000fc800000010ff */
[C---:B------:R-:W-:Y:S02]  /*0920*/  PRMT R13, R11.reuse, 0x7632, R13 ;  /* 0x000076320b0d7816 */ /* 0x040fe4000000000d */
[----:B------:R-:W-:Y:S01]  /*0930*/  PRMT R33, R11, 0x7610, R33 ;  /* 0x000076100b217816 */ /* 0x000fe20000000021 */
[----:B------:R-:W-:Y:S06]  /*0940*/  BRA `(.L_x_1614) ;  /* 0x0000000000387947 */ /* 0x000fec0003800000 */
.L_x_1613:
[----:B------:R-:W-:Y:S01]  /*0950*/  SHF.L.U32 R33, R33, 0x10, RZ ;  /* 0x0000001021217819 */ /* 0x000fe200000006ff */
[----:B------:R-:W-:Y:S02]  /*0960*/  IMAD.U32 R10, R10, 0x10000, RZ ;  /* 0x000100000a0a7824 */ /* 0x000fe400078e00ff */
[----:B------:R-:W-:Y:S02]  /*0970*/  IMAD.U32 R13, R13, 0x10000, RZ ;  /* 0x000100000d0d7824 */ /* 0x000fe400078e00ff */
[----:B------:R-:W-:Y:S02]  /*0980*/  IMAD.U32 R11, R11, 0x10000, RZ ;  /* 0x000100000b0b7824 */ /* 0x000fe400078e00ff */
[----:B------:R-:W-:Y:S01]  /*0990*/  FMUL.FTZ R10, R10, UR16 ;  /* 0x000000100a0a7c20 */ /* 0x000fe20008410000 */
        /* <DEDUP_REMOVED lines=9> */
.L_x_1614:
[----:B------:R-:W-:Y:S01]  /*0a30*/  UPRMT UR5, UR17, 0x8880, URZ ;  /* 0x0000888011057896 */ /* 0x000fe200080000ff */
[----:B------:R-:W-:Y:S01]  /*0a40*/  IMAD.U32 R10, R37, 0x10000, RZ ;  /* 0x00010000250a7824 */ /* 0x000fe200078e00ff */
[----:B------:R-:W-:Y:S01]  /*0a50*/  BSSY.RECONVERGENT B0, `(.L_x_1615) ;  /* 0x0000017000007945 */ /* 0x000fe20003800200 */
[----:B------:R-:W-:Y:S02]  /*0a60*/  IMAD.U32 R43, R35, 0x10000, RZ ;  /* 0x00010000232b7824 */ /* 0x000fe400078e00ff */
[----:B------:R-:W-:Y:S01]  /*0a70*/  IMAD.U32 R45, R33, 0x10000, RZ ;  /* 0x00010000212d7824 */ /* 0x000fe200078e00ff */
[----:B------:R-:W-:Y:S01]  /*0a80*/  FSETP.NEU.FTZ.AND P1, PT, R10, RZ, PT ;  /* 0x000000ff0a00720b */ /* 0x000fe20003f3d000 */
[----:B------:R-:W-:Y:S01]  /*0a90*/  IMAD.U32 R11, R13, 0x10000, RZ ;  /* 0x000100000d0b7824 */ /* 0x000fe200078e00ff */
[----:B------:R-:W-:-:S13]  /*0aa0*/  ISETP.NE.AND P2, PT, RZ, UR5, PT ;  /* 0x00000005ff007c0c */ /* 0x000fda000bf45270 */
[----:B------:R-:W-:Y:S05]  /*0ab0*/  @!P1 BRA P2, `(.L_x_1616) ;  /* 0x0000000000409947 */ /* 0x000fea0001000000 */
[-C--:B------:R-:W-:Y:S01]  /*0ac0*/  FMUL.FTZ R34, R18, R10.reuse ;  /* 0x0000000a12227220 */ /* 0x080fe20000410000 */
[----:B------:R-:W-:Y:S02]  /*0ad0*/  IMAD.U32 R12, R12, 0x10000, RZ ;  /* 0x000100000c0c7824 */ /* 0x000fe400078e00ff */
[----:B------:R-:W-:Y:S01]  /*0ae0*/  FMUL.FTZ R10, R16, R10 ;  /* 0x0000000a100a7220 */ /* 0x000fe20000410000 */
[----:B------:R-:W-:-:S03]  /*0af0*/  FFMA.FTZ R34, R4, UR20, R34 ;  /* 0x0000001404227c23 */ /* 0x000fc60008010022 */
[----:B------:R-:W-:Y:S02]  /*0b00*/  FFMA.FTZ R4, R4, UR21, R10 ;  /* 0x0000001504047c23 */ /* 0x000fe4000801000a */
[C---:B------:R-:W-:Y:S02]  /*0b10*/  FSETP.GT.FTZ.AND P1, PT, R34.reuse, RZ, PT ;  /* 0x000000ff2200720b */ /* 0x040fe40003f34000 */
[----:B------:R-:W-:Y:S01]  /*0b20*/  FSETP.GEU.FTZ.AND P2, PT, R34, RZ, PT ;  /* 0x000000ff2200720b */ /* 0x000fe20003f5e000 */
[----:B------:R-:W-:Y:S01]  /*0b30*/  IMAD.MOV.U32 R34, RZ, RZ, RZ ;  /* 0x000000ffff227224 */ /* 0x000fe200078e00ff */
[----:B------:R-:W-:-:S09]  /*0b40*/  SEL R36, RZ, 0x1, !P1 ;  /* 0x00000001ff247807 */ /* 0x000fd20004800000 */
[----:B------:R-:W-:Y:S02]  /*0b50*/  @!P1 IMAD.MOV R34, RZ, RZ, -0x1 ;  /* 0xffffffffff229424 */ /* 0x000fe400078e02ff */
[----:B------:R-:W-:-:S05]  /*0b60*/  @P2 IMAD.MOV R34, RZ, RZ, R36 ;  /* 0x000000ffff222224 */ /* 0x000fca00078e0224 */
[----:B------:R-:W-:-:S05]  /*0b70*/  I2FP.F32.S32 R34, R34 ;  /* 0x0000002200227245 */ /* 0x000fca0000201400 */
[----:B------:R-:W-:-:S04]  /*0b80*/  FMUL.FTZ R34, R34, UR18 ;  /* 0x0000001222227c20 */ /* 0x000fc80008410000 */
[----:B------:R-:W-:-:S05]  /*0b90*/  FFMA.FTZ R34, R34, -R24, R12 ;  /* 0x8000001822227223 */ /* 0x000fca000001000c */
[----:B------:R-:W-:-:S04]  /*0ba0*/  F2FP.BF16.F32.PACK_AB R34, RZ, R34 ;  /* 0x00000022ff22723e */ /* 0x000fc800000010ff */
[----:B------:R-:W-:-:S07]  /*0bb0*/  PRMT R12, R34, 0x7610, R12 ;  /* 0x00007610220c7816 */ /* 0x000fce000000000c */
.L_x_1616:
[----:B------:R-:W-:Y:S05]  /*0bc0*/  BSYNC.RECONVERGENT B0 ;  /* 0x0000000000007941 */ /* 0x000fea0003800200 */
.L_x_1615:
[----:B------:R-:W-:Y:S01]  /*0bd0*/  FSETP.NEU.FTZ.AND P5, PT, R43, RZ, PT ;  /* 0x000000ff2b00720b */ /* 0x000fe20003fbd000 */
[----:B------:R-:W-:Y:S01]  /*0be0*/  BSSY.RECONVERGENT B0, `(.L_x_1617) ;  /* 0x0000016000007945 */ /* 0x000fe20003800200 */
[----:B------:R-:W-:Y:S02]  /*0bf0*/  ISETP.NE.AND P6, PT, RZ, UR5, PT ;  /* 0x00000005ff007c0c */ /* 0x000fe4000bfc5270 */
[----:B------:R-:W-:Y:S02]  /*0c00*/  FSETP.NEU.FTZ.AND P3, PT, R45, RZ, PT ;  /* 0x000000ff2d00720b */ /* 0x000fe40003f7d000 */
[----:B------:R-:W-:Y:S02]  /*0c10*/  FSETP.NEU.FTZ.AND P2, PT, R11, RZ, PT ;  /* 0x000000ff0b00720b */ /* 0x000fe40003f5d000 */
[----:B------:R-:W-:Y:S02]  /*0c20*/  ISETP.NE.AND P4, PT, RZ, UR5, PT ;  /* 0x00000005ff007c0c */ /* 0x000fe4000bf85270 */
[----:B------:R-:W-:-:S05]  /*0c30*/  ISETP.NE.AND P1, PT, RZ, UR5, PT ;  /* 0x00000005ff007c0c */ /* 0x000fca000bf25270 */
[----:B------:R-:W-:Y:S08]  /*0c40*/  @!P5 BRA P6, `(.L_x_1618) ;  /* 0x00000000003cd947 */ /* 0x000ff00003000000 */
[----:B------:R-:W-:-:S04]  /*0c50*/  FMUL.FTZ R10, R18, R43 ;  /* 0x0000002b120a7220 */ /* 0x000fc80000410000 */
[----:B------:R-:W-:-:S05]  /*0c60*/  FFMA.FTZ R10, R5, UR20, R10 ;  /* 0x00000014050a7c23 */ /* 0x000fca000801000a */
[C---:B------:R-:W-:Y:S02]  /*0c70*/  FSETP.GT.FTZ.AND P5, PT, R10.reuse, RZ, PT ;  /* 0x000000ff0a00720b */ /* 0x040fe40003fb4000 */
[----:B------:R-:W-:Y:S01]  /*0c80*/  FSETP.GEU.FTZ.AND P6, PT, R10, RZ, PT ;  /* 0x000000ff0a00720b */ /* 0x000fe20003fde000 */
[----:B------:R-:W-:Y:S01]  /*0c90*/  IMAD.MOV.U32 R10, RZ, RZ, RZ ;  /* 0x000000ffff0a7224 */ /* 0x000fe200078e00ff */
[----:B------:R-:W-:-:S09]  /*0ca0*/  SEL R34, RZ, 0x1, !P5 ;  /* 0x00000001ff227807 */ /* 0x000fd20006800000 */
[----:B------:R-:W-:Y:S02]  /*0cb0*/  @!P5 IMAD.MOV R10, RZ, RZ, -0x1 ;  /* 0xffffffffff0ad424 */ /* 0x000fe400078e02ff */
[----:B------:R-:W-:Y:S01]  /*0cc0*/  @P6 IADD3 R10, PT, PT, R34, RZ, RZ ;  /* 0x000000ff220a6210 */ /* 0x000fe20007ffe0ff */
[----:B------:R-:W-:-:S03]  /*0cd0*/  IMAD.U32 R34, R39, 0x10000, RZ ;  /* 0x0001000027227824 */ /* 0x000fc600078e00ff */
[----:B------:R-:W-:-:S05]  /*0ce0*/  I2FP.F32.S32 R10, R10 ;  /* 0x0000000a000a7245 */ /* 0x000fca0000201400 */
[----:B------:R-:W-:Y:S01]  /*0cf0*/  FMUL.FTZ R39, R10, UR18 ;  /* 0x000000120a277c20 */ /* 0x000fe20008410000 */
[----:B------:R-:W-:-:S03]  /*0d00*/  FMUL.FTZ R10, R16, R43 ;  /* 0x0000002b100a7220 */ /* 0x000fc60000410000 */
[----:B------:R-:W-:Y:S01]  /*0d10*/  FFMA.FTZ R39, R39, -R24, R34 ;  /* 0x8000001827277223 */ /* 0x000fe20000010022 */
[----:B------:R-:W-:-:S04]  /*0d20*/  FFMA.FTZ R5, R5, UR21, R10 ;  /* 0x0000001505057c23 */ /* 0x000fc8000801000a */
[----:B------:R-:W-:-:S07]  /*0d30*/  F2FP.BF16.F32.PACK_AB R39, RZ, R39 ;  /* 0x00000027ff27723e */ /* 0x000fce00000010ff */
.L_x_1618:
[----:B------:R-:W-:Y:S05]  /*0d40*/  BSYNC.RECONVERGENT B0 ;  /* 0x0000000000007941 */ /* 0x000fea0003800200 */
.L_x_1617:
[----:B------:R-:W-:Y:S04]  /*0d50*/  BSSY.RECONVERGENT B0, `(.L_x_1619) ;  /* 0x0000012000007945 */ /* 0x000fe80003800200 */
[----:B------:R-:W-:Y:S05]  /*0d60*/  @!P3 BRA P4, `(.L_x_1620) ;  /* 0x000000000040b947 */ /* 0x000fea0002000000 */
[-C--:B------:R-:W-:Y:S01]  /*0d70*/  FMUL.FTZ R43, R18, R45.reuse ;  /* 0x0000002d122b7220 */ /* 0x080fe20000410000 */
[----:B------:R-:W-:Y:S02]  /*0d80*/  IMAD.MOV.U32 R10, RZ, RZ, RZ ;  /* 0x000000ffff0a7224 */ /* 0x000fe400078e00ff */
[----:B------:R-:W-:Y:S01]  /*0d90*/  FMUL.FTZ R45, R16, R45 ;  /* 0x0000002d102d7220 */ /* 0x000fe20000410000 */
[----:B------:R-:W-:Y:S02]  /*0da0*/  IMAD.U32 R32, R32, 0x10000, RZ ;  /* 0x0001000020207824 */ /* 0x000fe400078e00ff */
[C---:B------:R-:W-:Y:S01]  /*0db0*/  FFMA.FTZ R43, R6.reuse, UR20, R43 ;  /* 0x00000014062b7c23 */ /* 0x040fe2000801002b */
[----:B------:R-:W-:-:S04]  /*0dc0*/  FFMA.FTZ R6, R6, UR21, R45 ;  /* 0x0000001506067c23 */ /* 0x000fc8000801002d */
[C---:B------:R-:W-:Y:S02]  /*0dd0*/  FSETP.GT.FTZ.AND P3, PT, R43.reuse, RZ, PT ;  /* 0x000000ff2b00720b */ /* 0x040fe40003f74000 */
[----:B------:R-:W-:Y:S02]  /*0de0*/  FSETP.GEU.FTZ.AND P4, PT, R43, RZ, PT ;  /* 0x000000ff2b00720b */ /* 0x000fe40003f9e000 */
        /* <DEDUP_REMOVED lines=8> */
.L_x_1620:
[----:B------:R-:W-:Y:S05]  /*0e70*/  BSYNC.RECONVERGENT B0 ;  /* 0x0000000000007941 */ /* 0x000fea0003800200 */
.L_x_1619:
[----:B------:R-:W-:Y:S04]  /*0e80*/  BSSY.RECONVERGENT B0, `(.L_x_1621) ;  /* 0x0000011000007945 */ /* 0x000fe80003800200 */
[----:B------:R-:W-:Y:S05]  /*0e90*/  @!P2 BRA P1, `(.L_x_1622) ;  /* 0x00000000003ca947 */ /* 0x000fea0000800000 */
[----:B------:R-:W-:-:S04]  /*0ea0*/  FMUL.FTZ R10, R18, R11 ;  /* 0x0000000b120a7220 */ /* 0x000fc80000410000 */
[----:B------:R-:W-:-:S05]  /*0eb0*/  FFMA.FTZ R10, R7, UR20, R10 ;  /* 0x00000014070a7c23 */ /* 0x000fca000801000a */
[C---:B------:R-:W-:Y:S02]  /*0ec0*/  FSETP.GT.FTZ.AND P1, PT, R10.reuse, RZ, PT ;  /* 0x000000ff0a00720b */ /* 0x040fe40003f34000 */
[----:B------:R-:W-:Y:S01]  /*0ed0*/  FSETP.GEU.FTZ.AND P2, PT, R10, RZ, PT ;  /* 0x000000ff0a00720b */ /* 0x000fe20003f5e000 */
[----:B------:R-:W-:Y:S01]  /*0ee0*/  IMAD.MOV.U32 R10, RZ, RZ, RZ ;  /* 0x000000ffff0a7224 */ /* 0x000fe200078e00ff */
[----:B------:R-:W-:-:S09]  /*0ef0*/  SEL R34, RZ, 0x1, !P1 ;  /* 0x00000001ff227807 */ /* 0x000fd20004800000 */
[----:B------:R-:W-:Y:S02]  /*0f00*/  @!P1 IMAD.MOV R10, RZ, RZ, -0x1 ;  /* 0xffffffffff0a9424 */ /* 0x000fe400078e02ff */
[----:B------:R-:W-:Y:S02]  /*0f10*/  @P2 IMAD.MOV R10, RZ, RZ, R34 ;  /* 0x000000ffff0a2224 */ /* 0x000fe400078e0222 */
[----:B------:R-:W-:-:S03]  /*0f20*/  IMAD.U32 R34, R41, 0x10000, RZ ;  /* 0x0001000029227824 */ /* 0x000fc600078e00ff */
[----:B------:R-:W-:-:S05]  /*0f30*/  I2FP.F32.S32 R10, R10 ;  /* 0x0000000a000a7245 */ /* 0x000fca0000201400 */
[----:B------:R-:W-:Y:S01]  /*0f40*/  FMUL.FTZ R41, R10, UR18 ;  /* 0x000000120a297c20 */ /* 0x000fe20008410000 */
[----:B------:R-:W-:-:S03]  /*0f50*/  FMUL.FTZ R10, R16, R11 ;  /* 0x0000000b100a7220 */ /* 0x000fc60000410000 */
[----:B------:R-:W-:Y:S01]  /*0f60*/  FFMA.FTZ R41, R41, -R24, R34 ;  /* 0x8000001829297223 */ /* 0x000fe20000010022 */
[----:B------:R-:W-:-:S04]  /*0f70*/  FFMA.FTZ R7, R7, UR21, R10 ;  /* 0x0000001507077c23 */ /* 0x000fc8000801000a */
[----:B------:R-:W-:-:S07]  /*0f80*/  F2FP.BF16.F32.PACK_AB R41, RZ, R41 ;  /* 0x00000029ff29723e */ /* 0x000fce00000010ff */
.L_x_1622:
[----:B------:R-:W-:Y:S05]  /*0f90*/  BSYNC.RECONVERGENT B0 ;  /* 0x0000000000007941 */ /* 0x000fea0003800200 */
.L_x_1621:
        /* <DEDUP_REMOVED lines=41> */
.L_x_1624:
        /* <DEDUP_REMOVED lines=13> */
.L_x_2061:


//--------------------- .text._Z21kOptimizer32bit1StateIfLi5EEvPT_S1_PfS2_ffffffiffbi --------------------------
	.section	.text._Z21kOptimizer32bit1StateIfLi5EEvPT_S1_PfS2_ffffffiffbi,"ax",@progbits
	.align	128
        .global         _Z21kOptimizer32bit1StateIfLi5EEvPT_S1_PfS2_ffffffiffbi
        .type           _Z21kOptimizer32bit1StateIfLi5EEvPT_S1_PfS2_ffffffiffbi,@function
        .size           _Z21kOptimizer32bit1StateIfLi5EEvPT_S1_PfS2_ffffffiffbi,(.L_x_2062 - _Z21kOptimizer32bit1StateIfLi5EEvPT_S1_PfS2_ffffffiffbi)
        .other          _Z21kOptimizer32bit1StateIfLi5EEvPT_S1_PfS2_ffffffiffbi,@"STO_CUDA_ENTRY STV_DEFAULT"
_Z21kOptimizer32bit1StateIfLi5EEvPT_S1_PfS2_ffffffiffbi:
.text._Z21kOptimizer32bit1StateIfLi5EEvPT_S1_PfS2_ffffffiffbi:
        /* <DEDUP_REMOVED lines=28> */
.L_x_1625:
[----:B------:R-:W-:Y:S05]  /*01c0*/  @P1 EXIT ;  /* 0x000000000000194d */ /* 0x000fea0003800000 */
[----:B------:R-:W0:Y:S01]  /*01d0*/  S2R R31, SR_TID.X ;  /* 0x00000000001f7919 */ /* 0x000e220000002100 */
[----:B------:R-:W1:Y:S01]  /*01e0*/  S2UR UR5, SR_CgaCtaId ;  /* 0x00000000000579c3 */ /* 0x000e620000008800 */
[----:B------:R-:W-:Y:S01]  /*01f0*/  UMOV UR4, 0x400 ;  /* 0x0000040000047882 */ /* 0x000fe20000000000 */
[----:B------:R-:W2:Y:S01]  /*0200*/  LDCU UR18, c[0x0][0x3bc] ;  /* 0x00007780ff1277ac */ /* 0x000ea20008000800 */
[----:B------:R-:W3:Y:S01]  /*0210*/  S2R R29, SR_LANEID ;  /* 0x00000000001d7919 */ /* 0x000ee20000000000 */
[----:B------:R-:W4:Y:S04]  /*0220*/  LDCU UR16, c[0x0][0x3c0] ;  /* 0x00007800ff1077ac */ /* 0x000f280008000800 */
[----:B------:R-:W5:Y:S01]  /*0230*/  LDC.64 R2, c[0x0][0x3a8] ;  /* 0x0000ea00ff027b82 */ /* 0x000f620000000a00 */
[----:B------:R-:W0:Y:S01]  /*0240*/  LDCU UR7, c[0x0][0x3b4] ;  /* 0x00007680ff0777ac */ /* 0x000e220008000800 */
[----:B------:R-:W0:Y:S06]  /*0250*/  LDCU.U8 UR17, c[0x0][0x3c4] ;  /* 0x00007880ff1177ac */ /* 0x000e2c0008000000 */
[----:B------:R-:W2:Y:S01]  /*0260*/  LDC R28, c[0x0][0x370] ;  /* 0x0000dc00ff1c7b82 */ /* 0x000ea20000000800 */
[----:B------:R-:W2:Y:S01]  /*0270*/  LDCU.64 UR20, c[0x0][0x3a8] ;  /* 0x00007500ff1477ac */ /* 0x000ea20008000a00 */
[----:B------:R-:W2:Y:S06]  /*0280*/  LDCU.64 UR10, c[0x0][0x380] ;  /* 0x00007000ff0a77ac */ /* 0x000eac0008000a00 */
[----:B------:R-:W2:Y:S01]  /*0290*/  LDC R27, c[0x0][0x3c8] ;  /* 0x0000f200ff1b7b82 */ /* 0x000ea20000000800 */
[----:B-1----:R-:W-:Y:S01]  /*02a0*/  ULEA UR4, UR5, UR4, 0x18 ;  /* 0x0000000405047291 */ /* 0x002fe2000f8ec0ff */
[----:B------:R-:W1:Y:S01]  /*02b0*/  LDCU.64 UR12, c[0x0][0x390] ;  /* 0x00007200ff0c77ac */ /* 0x000e620008000a00 */
[C---:B0-----:R-:W-:Y:S01]  /*02c0*/  IMAD.SHL.U32 R26, R31.reuse, 0x4, RZ ;  /* 0x000000041f1a7824 */ /* 0x041fe200078e00ff */
[----:B------:R-:W-:Y:S01]  /*02d0*/  LOP3.LUT R0, R31, 0x3e0, RZ, 0xc0, !PT ;  /* 0x000003e01f007812 */ /* 0x000fe200078ec0ff */
[----:B-----5:R-:W-:Y:S01]  /*02e0*/  FADD.FTZ R24, -R2, 1 ;  /* 0x3f80000002187421 */ /* 0x020fe20000010100 */
[----:B------:R-:W-:Y:S01]  /*02f0*/  FADD.FTZ R22, -R3, 1 ;  /* 0x3f80000003167421 */ /* 0x000fe20000010100 */
[----:B------:R-:W0:Y:S01]  /*0300*/  LDCU.64 UR14, c[0x0][0x388] ;  /* 0x00007100ff0e77ac */ /* 0x000e220008000a00 */
[----:B------:R-:W-:Y:S01]  /*0310*/  LOP3.LUT R26, R26, 0xf80, RZ, 0xc0, !PT ;  /* 0x00000f801a1a7812 */ /* 0x000fe200078ec0ff */
[----:B---3--:R-:W-:-:S03]  /*0320*/  IMAD.IADD R0, R0, 0x1, R29 ;  /* 0x0000000100007824 */ /* 0x008fc600078e021d */
[----:B------:R-:W-:Y:S02]  /*0330*/  LOP3.LUT R25, R26, 0x1f, R31, 0xf8, !PT ;  /* 0x0000001f1a197812 */ /* 0x000fe400078ef81f */
[----:B------:R-:W-:Y:S02]  /*0340*/  LEA R20, R0, UR4, 0x4 ;  /* 0x0000000400147c11 */ /* 0x000fe4000f8e20ff */
[C---:B------:R-:W-:Y:S02]  /*0350*/  LOP3.LUT R23, R25.reuse, 0x20, RZ, 0xfc, !PT ;  /* 0x0000002019177812 */ /* 0x040fe400078efcff */
[C---:B------:R-:W-:Y:S02]  /*0360*/  LOP3.LUT R21, R25.reuse, 0x40, RZ, 0xfc, !PT ;  /* 0x0000004019157812 */ /* 0x040fe400078efcff */
[----:B-1--4-:R-:W-:-:S07]  /*0370*/  LOP3.LUT R19, R25, 0x60, RZ, 0xfc, !PT ;  /* 0x0000006019137812 */ /* 0x012fce00078efcff */
.L_x_1636:
[----:B------:R-:W-:Y:S01]  /*0380*/  BAR.SYNC.DEFER_BLOCKING 0x0 ;  /* 0x0000000000007b1d */ /* 0x000fe20000010000 */
[----:B------:R-:W-:Y:S01]  /*0390*/  IMAD.MOV R18, RZ, RZ, -R32 ;  /* 0x000000ffff127224 */ /* 0x000fe200078e0a20 */
[----:B------:R-:W-:-:S04]  /*03a0*/  IADD3 R10, P0, PT, R25, R32, RZ ;  /* 0x00000020190a7210 */ /* 0x000fc80007f1e0ff */
[----:B--2---:R-:W-:Y:S01]  /*03b0*/  VIADDMNMX.U32 R18, R18, R27, 0x1000, PT ;  /* 0x0000100012127446 */ /* 0x004fe2000380001b */
[----:B-1----:R-:W-:Y:S02]  /*03c0*/  IMAD.X R3, RZ, RZ, RZ, P0 ;  /* 0x000000ffff037224 */ /* 0x002fe400000e06ff */
        /* <DEDUP_REMOVED lines=27> */
[----:B0-----:R-:W-:-:S04]  /*0580*/  IADD3 R16, P4, PT, R16, UR14, RZ ;  /* 0x0000000e10107c10 */ /* 0x001fc8000ff9e0ff */
[----:B------:R-:W-:Y:S01]  /*0590*/  IADD3.X R17, PT, PT, R10, UR15, RZ, P4, !PT ;  /* 0x0000000f0a117c10 */ /* 0x000fe2000a7fe4ff */
[----:B---3--:R1:W-:Y:S04]  /*05a0*/  STS [R0], R8 ;  /* 0x0000000800007388 */ /* 0x0083e80000000800 */
[----:B----4-:R1:W-:Y:S04]  /*05b0*/  STS [R0+0x80], R11 ;  /* 0x0000800b00007388 */ /* 0x0103e80000000800 */
[----:B-----5:R1:W-:Y:S04]  /*05c0*/  STS [R0+0x100], R9 ;  /* 0x0001000900007388 */ /* 0x0203e80000000800 */
[----:B--2---:R1:W-:Y:S01]  /*05d0*/  STS [R0+0x180], R14 ;  /* 0x0001800e00007388 */ /* 0x0043e20000000800 */
[----:B------:R-:W-:-:S03]  /*05e0*/  NOP ;  /* 0x0000000000007918 */ /* 0x000fc60000000000 */
[----:B------:R1:W0:Y:S01]  /*05f0*/  LDS.128 R8, [R20] ;  /* 0x0000000014087984 */ /* 0x0002220000000c00 */
[----:B------:R-:W-:Y:S06]  /*0600*/  BAR.SYNC.DEFER_BLOCKING 0x0 ;  /* 0x0000000000007b1d */ /* 0x000fec0000010000 */
[----:B------:R-:W2:Y:S04]  /*0610*/  @!P0 LDG.E R36, desc[UR8][R16.64] ;  /* 0x0000000810248981 */ /* 0x000ea8000c1e1900 */
[----:B------:R-:W3:Y:S04]  /*0620*/  @!P1 LDG.E R13, desc[UR8][R16.64+0x80] ;  /* 0x00008008100d9981 */ /* 0x000ee8000c1e1900 */
[----:B------:R-:W4:Y:S04]  /*0630*/  @!P2 LDG.E R15, desc[UR8][R16.64+0x100] ;  /* 0x00010008100fa981 */ /* 0x000f28000c1e1900 */
[----:B------:R-:W5:Y:S01]  /*0640*/  @!P3 LDG.E R12, desc[UR8][R16.64+0x180] ;  /* 0x00018008100cb981 */ /* 0x000f62000c1e1900 */
[----:B------:R-:W-:Y:S01]  /*0650*/  FSETP.LT.FTZ.AND P1, PT, RZ, UR7, PT ;  /* 0x00000007ff007c0b */ /* 0x000fe2000bf31000 */
[----:B------:R-:W-:-:S05]  /*0660*/  IMAD R32, R28, 0x1000, R32 ;  /* 0x000010001c207824 */ /* 0x000fca00078e0220 */
[----:B------:R-:W-:Y:S01]  /*0670*/  ISETP.GE.U32.AND P0, PT, R32, UR6, PT ;  /* 0x0000000620007c0c */ /* 0x000fe2000bf06070 */
[----:B--2---:R1:W-:Y:S04]  /*0680*/  STS [R0], R36 ;  /* 0x0000002400007388 */ /* 0x0043e80000000800 */
[----:B---3--:R1:W-:Y:S04]  /*0690*/  STS [R0+0x80], R13 ;  /* 0x0000800d00007388 */ /* 0x0083e80000000800 */
[----:B----4-:R1:W-:Y:S04]  /*06a0*/  STS [R0+0x100], R15 ;  /* 0x0001000f00007388 */ /* 0x0103e80000000800 */
[----:B-----5:R1:W-:Y:S01]  /*06b0*/  STS [R0+0x180], R12 ;  /* 0x0001800c00007388 */ /* 0x0203e20000000800 */
[----:B------:R-:W-:-:S03]  /*06c0*/  NOP ;  /* 0x0000000000007918 */ /* 0x000fc60000000000 */
[----:B------:R1:W2:Y:S01]  /*06d0*/  LDS.128 R12, [R20] ;  /* 0x00000000140c7984 */ /* 0x0002a20000000c00 */
[----:B0-----:R-:W-:Y:S05]  /*06e0*/  @!P1 BRA `(.L_x_1626) ;  /* 0x0000000000249947 */ /* 0x001fea0003800000 */
[----:B-12---:R-:W-:Y:S01]  /*06f0*/  FMUL.FTZ R33, R12, UR7 ;  /* 0x000000070c217c20 */ /* 0x006fe20008410000 */
        /* <DEDUP_REMOVED lines=8> */
.L_x_1626:
[----:B-1----:R-:W-:Y:S01]  /*0780*/  FMUL.FTZ R33, R4, UR16 ;  /* 0x0000001004217c20 */ /* 0x002fe20008410000 */
[----:B------:R-:W-:Y:S01]  /*0790*/  FMUL.FTZ R35, R5, UR16 ;  /* 0x0000001005237c20 */ /* 0x000fe20008410000 */
[----:B------:R-:W-:Y:S01]  /*07a0*/  FMUL.FTZ R37, R6, UR16 ;  /* 0x0000001006257c20 */ /* 0x000fe20008410000 */
[----:B------:R-:W-:-:S07]  /*07b0*/  FMUL.FTZ R34, R7, UR16 ;  /* 0x0000001007227c20 */ /* 0x000fce0008410000 */
.L_x_1627:
[----:B------:R-:W-:Y:S01]  /*07c0*/  UPRMT UR4, UR17, 0x8880, URZ ;  /* 0x0000888011047896 */ /* 0x000fe200080000ff */
[----:B------:R-:W-:Y:S01]  /*07d0*/  FSETP.NEU.FTZ.AND P5, PT, R33, RZ, PT ;  /* 0x000000ff2100720b */ /* 0x000fe20003fbd000 */
[----:B------:R-:W-:Y:S01]  /*07e0*/  BSSY.RECONVERGENT B0, `(.L_x_1628) ;  /* 0x0000014000007945 */ /* 0x000fe20003800200 */
[----:B------:R-:W-:Y:S02]  /*07f0*/  FSETP.NEU.FTZ.AND P1, PT, R35, RZ, PT ;  /* 0x000000ff2300720b */ /* 0x000fe40003f3d000 */
[----:B------:R-:W-:Y:S02]  /*0800*/  FSETP.NEU.FTZ.AND P2, PT, R37, RZ, PT ;  /* 0x000000ff2500720b */ /* 0x000fe40003f5d000 */
[----:B------:R-:W-:Y:S02]  /*0810*/  ISETP.NE.AND P6, PT, RZ, UR4, PT ;  /* 0x00000004ff007c0c */ /* 0x000fe4000bfc5270 */
[----:B------:R-:W-:Y:S02]  /*0820*/  FSETP.NEU.FTZ.AND P3, PT, R34, RZ, PT ;  /* 0x000000ff2200720b */ /* 0x000fe40003f7d000 */
[----:B------:R-:W-:-:S09]  /*0830*/  ISETP.NE.AND P4, PT, RZ, UR4, PT ;  /* 0x00000004ff007c0c */ /* 0x000fd2000bf85270 */
[----:B------:R-:W-:Y:S05]  /*0840*/  @!P5 BRA P6, `(.L_x_1629) ;  /* 0x000000000034d947 */ /* 0x000fea0003000000 */
[-C--:B------:R-:W-:Y:S01]  /*0850*/  FMUL.FTZ R5, R24, R33.reuse ;  /* 0x0000002118057220 */ /* 0x080fe20000410000 */
[----:B------:R-:W-:Y:S02]  /*0860*/  IMAD.MOV.U32 R4, RZ, RZ, RZ ;  /* 0x000000ffff047224 */ /* 0x000fe400078e00ff */
[----:B------:R-:W-:Y:S01]  /*0870*/  FMUL.FTZ R7, R22, R33 ;  /* 0x0000002116077220 */ /* 0x000fe20000410000 */
[----:B------:R-:W-:-:S03]  /*0880*/  FFMA.FTZ R5, R8, UR20, R5 ;  /* 0x0000001408057c23 */ /* 0x000fc60008010005 */
[----:B------:R-:W-:Y:S02]  /*0890*/  FFMA.FTZ R8, R8, UR21, R7 ;  /* 0x0000001508087c23 */ /* 0x000fe40008010007 */
[C---:B------:R-:W-:Y:S02]  /*08a0*/  FSETP.GT.FTZ.AND P5, PT, R5.reuse, RZ, PT ;  /* 0x000000ff0500720b */ /* 0x040fe40003fb4000 */
[----:B------:R-:W-:Y:S02]  /*08b0*/  FSETP.GEU.FTZ.AND P6, PT, R5, RZ, PT ;  /* 0x000000ff0500720b */ /* 0x000fe40003fde000 */
[----:B------:R-:W-:-:S09]  /*08c0*/  SEL R5, RZ, 0x1, !P5 ;  /* 0x00000001ff057807 */ /* 0x000fd20006800000 */
[----:B------:R-:W-:Y:S02]  /*08d0*/  @!P5 IADD3 R4, PT, PT, RZ, -0x1, RZ ;  /* 0xffffffffff04d810 */ /* 0x000fe40007ffe0ff */
[----:B------:R-:W-:-:S05]  /*08e0*/  @P6 IMAD.MOV R4, RZ, RZ, R5 ;  /* 0x000000ffff046224 */ /* 0x000fca00078e0205 */
[----:B------:R-:W-:-:S05]  /*08f0*/  I2FP.F32.S32 R4, R4 ;  /* 0x0000000400047245 */ /* 0x000fca0000201400 */
[----:B------:R-:W-:-:S04]  /*0900*/  FMUL.FTZ R5, R4, UR18 ;  /* 0x0000001204057c20 */ /* 0x000fc80008410000 */
[----:B--2---:R-:W-:-:S07]  /*0910*/  FFMA.FTZ R12, R5, -R30, R12 ;  /* 0x8000001e050c7223 */ /* 0x004fce000001000c */
.L_x_1629:
[----:B------:R-:W-:Y:S05]  /*0920*/  BSYNC.RECONVERGENT B0 ;  /* 0x0000000000007941 */ /* 0x000fea0003800200 */
.L_x_1628:
[----:B------:R-:W-:Y:S01]  /*0930*/  BSSY.RECONVERGENT B0, `(.L_x_1630) ;  /* 0x0000011000007945 */ /* 0x000fe20003800200 */
[----:B------:R-:W-:Y:S02]  /*0940*/  ISETP.NE.AND P5, PT, RZ, UR4, PT ;  /* 0x00000004ff007c0c */ /* 0x000fe4000bfa5270 */
[----:B------:R-:W-:Y:S01]  /*0950*/  ISETP.NE.AND P6, PT, RZ, UR4, PT ;  /* 0x00000004ff007c0c */ /* 0x000fe2000bfc5270 */
[----:B------:R-:W-:-:S12]  /*0960*/  @!P1 BRA P4, `(.L_x_1631) ;  /* 0x0000000000349947 */ /* 0x000fd80002000000 */
[-C--:B------:R-:W-:Y:S01]  /*0970*/  FMUL.FTZ R4, R24, R35.reuse ;  /* 0x0000002318047220 */ /* 0x080fe20000410000 */
[----:B------:R-:W-:-:S03]  /*0980*/  FMUL.FTZ R6, R22, R35 ;  /* 0x0000002316067220 */ /* 0x000fc60000410000 */
[C---:B------:R-:W-:Y:S01]  /*0990*/  FFMA.FTZ R4, R9.reuse, UR20, R4 ;  /* 0x0000001409047c23 */ /* 0x040fe20008010004 */
[----:B------:R-:W-:-:S04]  /*09a0*/  FFMA.FTZ R9, R9, UR21, R6 ;  /* 0x0000001509097c23 */ /* 0x000fc80008010006 */
        /* <DEDUP_REMOVED lines=8> */
[----:B--2---:R-:W-:-:S07]  /*0a30*/  FFMA.FTZ R13, R4, -R30, R13 ;  /* 0x8000001e040d7223 */ /* 0x004fce000001000d */
.L_x_1631:
[----:B------:R-:W-:Y:S05]  /*0a40*/  BSYNC.RECONVERGENT B0 ;  /* 0x0000000000007941 */ /* 0x000fea0003800200 */
.L_x_1630:
[----:B------:R-:W-:Y:S04]  /*0a50*/  BSSY.RECONVERGENT B0, `(.L_x_1632) ;  /* 0x000000f000007945 */ /* 0x000fe80003800200 */
        /* <DEDUP_REMOVED lines=14> */
.L_x_1633:
[----:B------:R-:W-:Y:S05]  /*0b40*/  BSYNC.RECONVERGENT B0 ;  /* 0x0000000000007941 */ /* 0x000fea0003800200 */
.L_x_1632:
[----:B------:R-:W-:Y:S04]  /*0b50*/  BSSY.RECONVERGENT B0, `(.L_x_1634) ;  /* 0x000000f000007945 */ /* 0x000fe80003800200 */
[----:B------:R-:W-:Y:S05]  /*0b60*/  @!P3 BRA P6, `(.L_x_1635) ;  /* 0x000000000034b947 */ /* 0x000fea0003000000 */
        /* <DEDUP_REMOVED lines=13> */
.L_x_1635:
[----:B------:R-:W-:Y:S05]  /*0c40*/  BSYNC.RECONVERGENT B0 ;  /* 0x0000000000007941 */ /* 0x000fea0003800200 */
.L_x_1634:
[----:B------:R-:W0:Y:S08]  /*0c50*/  S2UR UR5, SR_CgaCtaId ;  /* 0x00000000000579c3 */ /* 0x000e300000008800 */
[----:B------:R-:W-:Y:S01]  /*0c60*/  BAR.SYNC.DEFER_BLOCKING 0x0 ;  /* 0x0000000000007b1d */ /* 0x000fe20000010000 */
[----:B------:R-:W-:-:S05]  /*0c70*/  ISETP.NE.AND P1, PT, R31, RZ, PT ;  /* 0x000000ff1f00720c */ /* 0x000fca0003f25270 */
[----:B------:R-:W-:Y:S02]  /*0c80*/  UMOV UR4, 0x400 ;  /* 0x0000040000047882 */ /* 0x000fe40000000000 */
[----:B0-----:R-:W-:Y:S01]  /*0c90*/  ULEA UR4, UR5, UR4, 0x18 ;  /* 0x0000000405047291 */ /* 0x001fe2000f8ec0ff */
[----:B--2---:R-:W-:Y:S01]  /*0ca0*/  STS.128 [R20], R12 ;  /* 0x0000000c14007388 */ /* 0x004fe20000000c00 */
        /* <DEDUP_REMOVED lines=36> */
.L_x_1637:
        /* <DEDUP_REMOVED lines=9> */
.L_x_2062:


//--------------------- .text._Z21kOptimizer32bit1StateI6__halfLi5EEvPT_S2_PfS3_ffffffiffbi --------------------------
	.section	.text._Z21kOptimizer32bit1StateI6__halfLi5EEvPT_S2_PfS3_ffffffiffbi,"ax",@progbits
	.align	128
        .global         _Z21kOptimizer32bit1StateI6__halfLi5EEvPT_S2_PfS3_ffffffiffbi
        .type           _Z21kOptimizer32bit1StateI6__halfLi5EEvPT_S2_PfS3_ffffffiffbi,@function
        .size           _Z21kOptimizer32bit1StateI6__halfLi5EEvPT_S2_PfS3_ffffffiffbi,(.L_x_2063 - _Z21kOptimizer32bit1StateI6__halfLi5EEvPT_S2_PfS3_ffffffiffbi)
        .other          _Z21kOptimizer32bit1StateI6__halfLi5EEvPT_S2_PfS3_ffffffiffbi,@"STO_CUDA_ENTRY STV_DEFAULT"
_Z21kOptimizer32bit1StateI6__halfLi5EEvPT_S2_PfS3_ffffffiffbi:
.text._Z21kOptimizer32bit1StateI6__halfLi5EEvPT_S2_PfS3_ffffffiffbi:
        /* <DEDUP_REMOVED lines=28> */
.L_x_1638:
        /* <DEDUP_REMOVED lines=24> */
.L_x_1649:
[----:B------:R-:W-:Y:S01]  /*0340*/  BAR.SYNC.DEFER_BLOCKING 0x0 ;  /* 0x0000000000007b1d */ /* 0x000fe20000010000 */
[----:B------:R-:W-:Y:S01]  /*0350*/  IMAD.MOV R3, RZ, RZ, -R26 ;  /* 0x000000ffff037224 */ /* 0x000fe200078e0a1a */
[----:B------:R-:W-:-:S04]  /*0360*/  IADD3 R4, P0, PT, R21, R26, RZ ;  /* 0x0000001a15047210 */ /* 0x000fc80007f1e0ff */
[----:B------:R-:W-:Y:S01]  /*0370*/  VIADDMNMX.U32 R0, R3, R22, 0x1000, PT ;  /* 0x0000100003007446 */ /* 0x000fe20003800016 */
[----:B------:R-:W-:Y:S01]  /*0380*/  IMAD.SHL.U32 R6, R4, 0x2, RZ ;  /* 0x0000000204067824 */ /* 0x000fe200078e00ff */
[----:B------:R-:W-:Y:S02]  /*0390*/  IADD3.X R5, PT, PT, RZ, RZ, RZ, P0, !PT ;  /* 0x000000ffff057210 */ /* 0x000fe400007fe4ff */
        /* <DEDUP_REMOVED lines=45> */
[----:B------:R-:W-:-:S02]  /*0670*/  FSETP.LT.FTZ.AND P1, PT, RZ, UR7, PT ;  /* 0x00000007ff007c0b */ /* 0x000fc4000bf31000 */
[----:B------:R-:W-:-:S04]  /*0680*/  LEA R26, R23, R26, 0xc ;  /* 0x0000001a171a7211 */ /* 0x000fc800078e60ff */
        /* <DEDUP_REMOVED lines=41> */
.L_x_1639:
        /* <DEDUP_REMOVED lines=13> */
.L_x_1640:
[----:B------:R-:W-:Y:S01]  /*09f0*/  UPRMT UR5, UR17, 0x8880, URZ ;  /* 0x0000888011057896 */ /* 0x000fe200080000ff */
[----:B------:R-:W-:Y:S01]  /*0a00*/  HADD2.F32 R43, -RZ, R37.H0_H0 ;  /* 0x20000025ff2b7230 */ /* 0x000fe20000004100 */
[----:B------:R-:W-:Y:S01]  /*0a10*/  BSSY.RECONVERGENT B0, `(.L_x_1641) ;  /* 0x0000016000007945 */ /* 0x000fe20003800200 */
[----:B------:R-:W-:Y:S02]  /*0a20*/  HADD2.F32 R39, -RZ, R35.H0_H0 ;  /* 0x20000023ff277230 */ /* 0x000fe40000004100 */
[----:B------:R-:W-:Y:S01]  /*0a30*/  HADD2.F32 R41, -RZ, R33.H0_H0 ;  /* 0x20000021ff297230 */ /* 0x000fe20000004100 */
[----:B------:R-:W-:Y:S01]  /*0a40*/  FSETP.NEU.FTZ.AND P1, PT, R43, RZ, PT ;  /* 0x000000ff2b00720b */ /* 0x000fe20003f3d000 */
[----:B------:R-:W-:Y:S01]  /*0a50*/  HADD2.F32 R11, -RZ, R13.H0_H0 ;  /* 0x2000000dff0b7230 */ /* 0x000fe20000004100 */
[----:B------:R-:W-:-:S13]  /*0a60*/  ISETP.NE.AND P2, PT, RZ, UR5, PT ;  /* 0x00000005ff007c0c */ /* 0x000fda000bf45270 */
[----:B------:R-:W-:Y:S05]  /*0a70*/  @!P1 BRA P2, `(.L_x_1642) ;  /* 0x00000000003c9947 */ /* 0x000fea0001000000 */
[-C--:B------:R-:W-:Y:S01]  /*0a80*/  FMUL.FTZ R45, R18, R43.reuse ;  /* 0x0000002b122d7220 */ /* 0x080fe20000410000 */
[----:B------:R-:W-:Y:S02]  /*0a90*/  IMAD.MOV.U32 R10, RZ, RZ, RZ ;  /* 0x000000ffff0a7224 */ /* 0x000fe400078e00ff */
[----:B------:R-:W-:Y:S01]  /*0aa0*/  FMUL.FTZ R43, R16, R43 ;  /* 0x0000002b102b7220 */ /* 0x000fe20000410000 */
[----:B------:R-:W-:Y:S02]  /*0ab0*/  HADD2.F32 R36, -RZ, R36.H0_H0 ;  /* 0x20000024ff247230 */ /* 0x000fe40000004100 */
        /* <DEDUP_REMOVED lines=10> */
[----:B------:R-:W-:-:S07]  /*0b60*/  F2FP.F16.F32.PACK_AB R36, RZ, R36 ;  /* 0x00000024ff24723e */ /* 0x000fce00000000ff */
.L_x_1642:
[----:B------:R-:W-:Y:S05]  /*0b70*/  BSYNC.RECONVERGENT B0 ;  /* 0x0000000000007941 */ /* 0x000fea0003800200 */
.L_x_1641:
        /* <DEDUP_REMOVED lines=8> */
[----:B------:R-:W-:Y:S01]  /*0c00*/  FMUL.FTZ R10, R18, R39 ;  /* 0x00000027120a7220 */ /* 0x000fe20000410000 */
[----:B------:R-:W-:-:S03]  /*0c10*/  HADD2.F32 R32, -RZ, R32.H0_H0 ;  /* 0x20000020ff207230 */ /* 0x000fc60000004100 */
[----:B------:R-:W-:-:S05]  /*0c20*/  FFMA.FTZ R10, R5, UR20, R10 ;  /* 0x00000014050a7c23 */ /* 0x000fca000801000a */
[C---:B------:R-:W-:Y:S02]  /*0c30*/  FSETP.GT.FTZ.AND P5, PT, R10.reuse, RZ, PT ;  /* 0x000000ff0a00720b */ /* 0x040fe40003fb4000 */
[----:B------:R-:W-:Y:S01]  /*0c40*/  FSETP.GEU.FTZ.AND P6, PT, R10, RZ, PT ;  /* 0x000000ff0a00720b */ /* 0x000fe20003fde000 */
[----:B------:R-:W-:Y:S01]  /*0c50*/  IMAD.MOV.U32 R10, RZ, RZ, RZ ;  /* 0x000000ffff0a7224 */ /* 0x000fe200078e00ff */
[----:B------:R-:W-:-:S09]  /*0c60*/  SEL R38, RZ, 0x1, !P5 ;  /* 0x00000001ff267807 */ /* 0x000fd20006800000 */
[----:B------:R-:W-:Y:S02]  /*0c70*/  @!P5 IADD3 R10, PT, PT, RZ, -0x1, RZ ;  /* 0xffffffffff0ad810 */ /* 0x000fe40007ffe0ff */
[----:B------:R-:W-:-:S05]  /*0c80*/  @P6 IMAD.MOV R10, RZ, RZ, R38 ;  /* 0x000000ffff0a6224 */ /* 0x000fca00078e0226 */
[----:B------:R-:W-:-:S05]  /*0c90*/  I2FP.F32.S32 R10, R10 ;  /* 0x0000000a000a7245 */ /* 0x000fca0000201400 */
[----:B------:R-:W-:Y:S01]  /*0ca0*/  FMUL.FTZ R43, R10, UR18 ;  /* 0x000000120a2b7c20 */ /* 0x000fe20008410000 */
[----:B------:R-:W-:-:S03]  /*0cb0*/  FMUL.FTZ R10, R16, R39 ;  /* 0x00000027100a7220 */ /* 0x000fc60000410000 */
[----:B------:R-:W-:Y:S01]  /*0cc0*/  FFMA.FTZ R32, R43, -R24, R32 ;  /* 0x800000182b207223 */ /* 0x000fe20000010020 */
[----:B------:R-:W-:-:S04]  /*0cd0*/  FFMA.FTZ R5, R5, UR21, R10 ;  /* 0x0000001505057c23 */ /* 0x000fc8000801000a */
[----:B------:R-:W-:-:S07]  /*0ce0*/  F2FP.F16.F32.PACK_AB R32, RZ, R32 ;  /* 0x00000020ff20723e */ /* 0x000fce00000000ff */
.L_x_1644:
[----:B------:R-:W-:Y:S05]  /*0cf0*/  BSYNC.RECONVERGENT B0 ;  /* 0x0000000000007941 */ /* 0x000fea0003800200 */
.L_x_1643:
[----:B------:R-:W-:Y:S04]  /*0d00*/  BSSY.RECONVERGENT B0, `(.L_x_1645) ;  /* 0x0000011000007945 */ /* 0x000fe80003800200 */
        /* <DEDUP_REMOVED lines=16> */
.L_x_1646:
[----:B------:R-:W-:Y:S05]  /*0e10*/  BSYNC.RECONVERGENT B0 ;  /* 0x0000000000007941 */ /* 0x000fea0003800200 */
.L_x_1645:
[----:B------:R-:W-:Y:S04]  /*0e20*/  BSSY.RECONVERGENT B0, `(.L_x_1647) ;  /* 0x0000011000007945 */ /* 0x000fe80003800200 */
[----:B------:R-:W-:Y:S05]  /*0e30*/  @!P2 BRA P1, `(.L_x_1648) ;  /* 0x00000000003ca947 */ /* 0x000fea0000800000 */
[----:B------:R-:W-:Y:S01]  /*0e40*/  FMUL.FTZ R10, R18, R11 ;  /* 0x0000000b120a7220 */ /* 0x000fe20000410000 */
[----:B------:R-:W-:-:S03]  /*0e50*/  HADD2.F32 R34, -RZ, R34.H0_H0 ;  /* 0x20000022ff227230 */ /* 0x000fc60000004100 */
[----:B------:R-:W-:-:S05]  /*0e60*/  FFMA.FTZ R10, R7, UR20, R10 ;  /* 0x00000014070a7c23 */ /* 0x000fca000801000a */
[C---:B------:R-:W-:Y:S02]  /*0e70*/  FSETP.GT.FTZ.AND P1, PT, R10.reuse, RZ, PT ;  /* 0x000000ff0a00720b */ /* 0x040fe40003f34000 */
[----:B------:R-:W-:Y:S01]  /*0e80*/  FSETP.GEU.FTZ.AND P2, PT, R10, RZ, PT ;  /* 0x000000ff0a00720b */ /* 0x000fe20003f5e000 */
[----:B------:R-:W-:Y:S01]  /*0e90*/  HFMA2 R10, -RZ, RZ, 0, 0 ;  /* 0x00000000ff0a7431 */ /* 0x000fe200000001ff */
[----:B------:R-:W-:-:S09]  /*0ea0*/  SEL R38, RZ, 0x1, !P1 ;  /* 0x00000001ff267807 */ /* 0x000fd20004800000 */
[----:B------:R-:W-:Y:S02]  /*0eb0*/  @!P1 IMAD.MOV R10, RZ, RZ, -0x1 ;  /* 0xffffffffff0a9424 */ /* 0x000fe400078e02ff */
[----:B------:R-:W-:-:S05]  /*0ec0*/  @P2 IMAD.MOV R10, RZ, RZ, R38 ;  /* 0x000000ffff0a2224 */ /* 0x000fca00078e0226 */
[----:B------:R-:W-:-:S05]  /*0ed0*/  I2FP.F32.S32 R10, R10 ;  /* 0x0000000a000a7245 */ /* 0x000fca0000201400 */
[----:B------:R-:W-:Y:S01]  /*0ee0*/  FMUL.FTZ R39, R10, UR18 ;  /* 0x000000120a277c20 */ /* 0x000fe20008410000 */
[----:B------:R-:W-:-:S03]  /*0ef0*/  FMUL.FTZ R10, R16, R11 ;  /* 0x0000000b100a7220 */ /* 0x000fc60000410000 */
[----:B------:R-:W-:Y:S01]  /*0f00*/  FFMA.FTZ R34, R39, -R24, R34 ;  /* 0x8000001827227223 */ /* 0x000fe20000010022 */
[----:B------:R-:W-:-:S04]  /*0f10*/  FFMA.FTZ R7, R7, UR21, R10 ;  /* 0x0000001507077c23 */ /* 0x000fc8000801000a */
[----:B------:R-:W-:-:S07]  /*0f20*/  F2FP.F16.F32.PACK_AB R34, RZ, R34 ;  /* 0x00000022ff22723e */ /* 0x000fce00000000ff */
.L_x_1648:
[----:B------:R-:W-:Y:S05]  /*0f30*/  BSYNC.RECONVERGENT B0 ;  /* 0x0000000000007941 */ /* 0x000fea0003800200 */
.L_x_1647:
        /* <DEDUP_REMOVED lines=41> */
.L_x_1650:
        /* <DEDUP_REMOVED lines=11> */
.L_x_2063:


//--------------------- .text._Z21kOptimizer32bit1StateI13__nv_bfloat16Li2EEvPT_S2_PfS3_ffffffiffbi --------------------------
	.section	.text._Z21kOptimizer32bit1StateI13__nv_bfloat16Li2EEvPT_S2_PfS3_ffffffiffbi,"ax",@progbits
	.align	128
        .global         _Z21kOptimizer32bit1StateI13__nv_bfloat16Li2EEvPT_S2_PfS3_ffffffiffbi
        .type           _Z21kOptimizer32bit1StateI13__nv_bfloat16Li2EEvPT_S2_PfS3_ffffffiffbi,@function
        .size           _Z21kOptimizer32bit1StateI13__nv_bfloat16Li2EEvPT_S2_PfS3_ffffffiffbi,(.L_x_2064 - _Z21kOptimizer32bit1StateI13__nv_bfloat16Li2EEvPT_S2_PfS3_ffffffiffbi)
        .other          _Z21kOptimizer32bit1StateI13__nv_bfloat16Li2EEvPT_S2_PfS3_ffffffiffbi,@"STO_CUDA_ENTRY STV_DEFAULT"
_Z21kOptimizer32bit1StateI13__nv_bfloat16Li2EEvPT_S2_PfS3_ffffffiffbi:
.text._Z21kOptimizer32bit1StateI13__nv_bfloat16Li2EEvPT_S2_PfS3_ffffffiffbi:
        /* <DEDUP_REMOVED lines=28> */
.L_x_1651:
[----:B------:R-:W-:Y:S05]  /*01c0*/  @P1 EXIT ;  /* 0x000000000000194d */ /* 0x000fea0003800000 */
[----:B------:R-:W0:Y:S01]  /*01d0*/  S2R R25, SR_TID.X ;  /* 0x0000000000197919 */ /* 0x000e220000002100 */
[----:B------:R-:W1:Y:S01]  /*01e0*/  LDC R16, c[0x0][0x3a8] ;  /* 0x0000ea00ff107b82 */ /* 0x000e620000000800 */
[----:B------:R-:W2:Y:S01]  /*01f0*/  LDCU UR19, c[0x0][0x3a8] ;  /* 0x00007500ff1377ac */ /* 0x000ea20008000800 */
[----:B------:R-:W3:Y:S01]  /*0200*/  S2R R23, SR_LANEID ;  /* 0x0000000000177919 */ /* 0x000ee20000000000 */
[----:B------:R-:W4:Y:S05]  /*0210*/  LDCU UR20, c[0x0][0x3b0] ;  /* 0x00007600ff1477ac */ /* 0x000f2a0008000800 */
[----:B------:R-:W2:Y:S01]  /*0220*/  LDC R22, c[0x0][0x370] ;  /* 0x0000dc00ff167b82 */ /* 0x000ea20000000800 */
[----:B------:R-:W0:Y:S01]  /*0230*/  LDCU UR18, c[0x0][0x3bc] ;  /* 0x00007780ff1277ac */ /* 0x000e220008000800 */
[----:B------:R-:W0:Y:S06]  /*0240*/  LDCU UR16, c[0x0][0x3c0] ;  /* 0x00007800ff1077ac */ /* 0x000e2c0008000800 */
[----:B------:R-:W2:Y:S01]  /*0250*/  LDC R20, c[0x0][0x3c8] ;  /* 0x0000f200ff147b82 */ /* 0x000ea20000000800 */
[----:B------:R-:W0:Y:S01]  /*0260*/  LDCU UR7, c[0x0][0x3b4] ;  /* 0x00007680ff0777ac */ /* 0x000e220008000800 */
[----:B------:R-:W0:Y:S01]  /*0270*/  LDCU.U8 UR17, c[0x0][0x3c4] ;  /* 0x00007880ff1177ac */ /* 0x000e220008000000 */
[----:B-1----:R-:W-:Y:S01]  /*0280*/  FADD.FTZ R16, -R16, 1 ;  /* 0x3f80000010107421 */ /* 0x002fe20000010100 */
[----:B------:R-:W1:Y:S01]  /*0290*/  LDCU.64 UR10, c[0x0][0x380] ;  /* 0x00007000ff0a77ac */ /* 0x000e620008000a00 */
        /* <DEDUP_REMOVED lines=9> */
[----:B-12-4-:R-:W-:-:S07]  /*0330*/  LOP3.LUT R15, R21, 0x60, RZ, 0xfc, !PT ;  /* 0x00000060150f7812 */ /* 0x016fce00078efcff */
.L_x_1662:
[----:B------:R-:W-:Y:S01]  /*0340*/  BAR.SYNC.DEFER_BLOCKING 0x0 ;  /* 0x0000000000007b1d */ /* 0x000fe20000010000 */
[----:B-1----:R-:W-:Y:S01]  /*0350*/  IMAD.MOV R3, RZ, RZ, -R26 ;  /* 0x000000ffff037224 */ /* 0x002fe200078e0a1a */
        /* <DEDUP_REMOVED lines=34> */
[----:B------:R-:W-:Y:S01]  /*0580*/  IMAD R28, R7, 0x2, R30 ;  /* 0x00000002071c7824 */ /* 0x000fe200078e021e */
[----:B0-----:R-:W-:Y:S01]  /*0590*/  IADD3 R8, P4, PT, R8, UR14, RZ ;  /* 0x0000000e08087c10 */ /* 0x001fe2000ff9e0ff */
        /* <DEDUP_REMOVED lines=29> */
[----:B------:R-:W-:Y:S01]  /*0770*/  SHF.L.U32 R10, R10, 0x10, RZ ;  /* 0x000000100a0a7819 */ /* 0x000fe200000006ff */
[----:B------:R-:W-:Y:S02]  /*0780*/  IMAD.U32 R13, R13, 0x10000, RZ ;  /* 0x000100000d0d7824 */ /* 0x000fe400078e00ff */
[----:B------:R-:W-:Y:S02]  /*0790*/  IMAD.U32 R11, R11, 0x10000, RZ ;  /* 0x000100000b0b7824 */ /* 0x000fe400078e00ff */
[----:B------:R-:W-:Y:S02]  /*07a0*/  IMAD.U32 R33, R31, 0x10000, RZ ;  /* 0x000100001f217824 */ /* 0x000fe400078e00ff */
[----:B------:R-:W-:Y:S01]  /*07b0*/  FMUL.FTZ R13, R13, UR16 ;  /* 0x000000100d0d7c20 */ /* 0x000fe20008410000 */
[----:B------:R-:W-:Y:S01]  /*07c0*/  FMUL.FTZ R10, R10, UR16 ;  /* 0x000000100a0a7c20 */ /* 0x000fe20008410000 */
[----:B------:R-:W-:Y:S01]  /*07d0*/  FMUL.FTZ R31, R11, UR16 ;  /* 0x000000100b1f7c20 */ /* 0x000fe20008410000 */
[----:B------:R-:W-:Y:S01]  /*07e0*/  FMUL.FTZ R35, R33, UR16 ;  /* 0x0000001021237c20 */ /* 0x000fe20008410000 */
[----:B------:R-:W-:-:S02]  /*07f0*/  IMAD.U32 R11, R32, 0x10000, RZ ;  /* 0x00010000200b7824 */ /* 0x000fc400078e00ff */
[----:B------:R-:W0:Y:S01]  /*0800*/  F2F.BF16.F32 R13, R13 ;  /* 0x0000000d000d7304 */ /* 0x000e220000202000 */
[----:B------:R-:W-:Y:S02]  /*0810*/  IMAD.U32 R34, R39, 0x10000, RZ ;  /* 0x0001000027227824 */ /* 0x000fe400078e00ff */
[----:B------:R-:W-:Y:S02]  /*0820*/  IMAD.U32 R36, R12, 0x10000, RZ ;  /* 0x000100000c247824 */ /* 0x000fe400078e00ff */
[----:B------:R-:W-:-:S03]  /*0830*/  IMAD.U32 R41, R37, 0x10000, RZ ;  /* 0x0001000025297824 */ /* 0x000fc600078e00ff */
[----:B------:R-:W1:Y:S01]  /*0840*/  F2F.BF16.F32 R10, R10 ;  /* 0x0000000a000a7304 */ /* 0x000e620000202000 */
[----:B0-----:R-:W-:-:S07]  /*0850*/  SHF.L.U32 R13, R13, 0x10, RZ ;  /* 0x000000100d0d7819 */ /* 0x001fce00000006ff */
[----:B------:R-:W0:Y:S01]  /*0860*/  F2F.BF16.F32 R31, R31 ;  /* 0x0000001f001f7304 */ /* 0x000e220000202000 */
[----:B------:R-:W-:Y:S01]  /*0870*/  FFMA.FTZ R13, R34, UR7, R13 ;  /* 0x00000007220d7c23 */ /* 0x000fe2000801000d */
[----:B-1----:R-:W-:-:S06]  /*0880*/  IMAD.U32 R10, R10, 0x10000, RZ ;  /* 0x000100000a0a7824 */ /* 0x002fcc00078e00ff */
[----:B------:R-:W1:Y:S01]  /*0890*/  F2F.BF16.F32 R35, R35 ;  /* 0x0000002300237304 */ /* 0x000e620000202000 */
[----:B------:R-:W-:Y:S01]  /*08a0*/  FFMA.FTZ R10, R11, UR7, R10 ;  /* 0x000000070b0a7c23 */ /* 0x000fe2000801000a */
[----:B0-----:R-:W-:-:S04]  /*08b0*/  IMAD.U32 R33, R31, 0x10000, RZ ;  /* 0x000100001f217824 */ /* 0x001fc800078e00ff */
[----:B------:R-:W-:Y:S01]  /*08c0*/  F2FP.BF16.F32.PACK_AB R10, R13, R10 ;  /* 0x0000000a0d0a723e */ /* 0x000fe200000010ff */
[----:B------:R-:W-:Y:S01]  /*08d0*/  FFMA.FTZ R33, R36, UR7, R33 ;  /* 0x0000000724217c23 */ /* 0x000fe20008010021 */
[----:B-1----:R-:W-:Y:S02]  /*08e0*/  IMAD.U32 R38, R35, 0x10000, RZ ;  /* 0x0001000023267824 */ /* 0x002fe400078e00ff */
[----:B------:R-:W-:Y:S02]  /*08f0*/  PRMT R35, R10, 0x7610, R35 ;  /* 0x000076100a237816 */ /* 0x000fe40000000023 */
[----:B------:R-:W-:-:S05]  /*0900*/  FFMA.FTZ R38, R41, UR7, R38 ;  /* 0x0000000729267c23 */ /* 0x000fca0008010026 */
[----:B------:R-:W-:Y:S02]  /*0910*/  F2FP.BF16.F32.PACK_AB R38, R38, R33 ;  /* 0x000000212626723e */ /* 0x000fe400000010ff */
[----:B------:R-:W-:Y:S02]  /*0920*/  PRMT R33, R10, 0x7632, R33 ;  /* 0x000076320a217816 */ /* 0x000fe40000000021 */
[C---:B------:R-:W-:Y:S02]  /*0930*/  PRMT R13, R38.reuse, 0x7632, R13 ;  /* 0x00007632260d7816 */ /* 0x040fe4000000000d */
[----:B------:R-:W-:Y:S01]  /*0940*/  PRMT R31, R38, 0x7610, R31 ;  /* 0x00007610261f7816 */ /* 0x000fe2000000001f */
[----:B------:R-:W-:Y:S06]  /*0950*/  BRA `(.L_x_1653) ;  /* 0x0000000000387947 */ /* 0x000fec0003800000 */
.L_x_1652:
        /* <DEDUP_REMOVED lines=14> */
.L_x_1653:
[----:B------:R-:W-:Y:S01]  /*0a40*/  UPRMT UR5, UR17, 0x8880, URZ ;  /* 0x0000888011057896 */ /* 0x000fe200080000ff */
[----:B------:R-:W-:Y:S01]  /*0a50*/  IMAD.U32 R45, R35, 0x10000, RZ ;  /* 0x00010000232d7824 */ /* 0x000fe200078e00ff */
[----:B------:R-:W-:Y:S01]  /*0a60*/  SHF.L.U32 R11, R33, 0x10, RZ ;  /* 0x00000010210b7819 */ /* 0x000fe200000006ff */
[----:B------:R-:W-:Y:S01]  /*0a70*/  IMAD.U32 R41, R31, 0x10000, RZ ;  /* 0x000100001f297824 */ /* 0x000fe200078e00ff */
[----:B------:R-:W-:Y:S01]  /*0a80*/  BSSY.RECONVERGENT B0, `(.L_x_1654) ;  /* 0x0000019000007945 */ /* 0x000fe20003800200 */
[----:B------:R-:W-:Y:S01]  /*0a90*/  IMAD.U32 R43, R13, 0x10000, RZ ;  /* 0x000100000d2b7824 */ /* 0x000fe200078e00ff */
[----:B------:R-:W-:Y:S02]  /*0aa0*/  FSETP.NEU.FTZ.AND P5, PT, R45, RZ, PT ;  /* 0x000000ff2d00720b */ /* 0x000fe40003fbd000 */
        /* <DEDUP_REMOVED lines=10> */
[----:B------:R-:W-:Y:S01]  /*0b50*/  FMUL.FTZ R10, R16, R45 ;  /* 0x0000002d100a7220 */ /* 0x000fe20000410000 */
[----:B------:R-:W-:-:S03]  /*0b60*/  IMAD.U32 R32, R32, 0x10000, RZ ;  /* 0x0001000020207824 */ /* 0x000fc600078e00ff */
[----:B------:R-:W-:-:S04]  /*0b70*/  FMUL.FTZ R10, R45, R10 ;  /* 0x0000000a2d0a7220 */ /* 0x000fc80000410000 */
[----:B------:R-:W-:-:S04]  /*0b80*/  FFMA.FTZ R4, R4, UR19, R10 ;  /* 0x0000001304047c23 */ /* 0x000fc8000801000a */
[----:B------:R-:W0:Y:S02]  /*0b90*/  MUFU.SQRT R10, R4 ;  /* 0x00000004000a7308 */ /* 0x000e240000002000 */
[----:B0-----:R-:W-:-:S06]  /*0ba0*/  FADD.FTZ R10, R10, UR20 ;  /* 0x000000140a0a7e21 */ /* 0x001fcc0008010000 */
[----:B------:R-:W0:Y:S02]  /*0bb0*/  MUFU.RCP R10, R10 ;  /* 0x0000000a000a7308 */ /* 0x000e240000001000 */
[----:B0-----:R-:W-:-:S04]  /*0bc0*/  FMUL.FTZ R45, R45, R10 ;  /* 0x0000000a2d2d7220 */ /* 0x001fc80000410000 */
[----:B------:R-:W-:-:S04]  /*0bd0*/  FMUL.FTZ R45, R45, UR18 ;  /* 0x000000122d2d7c20 */ /* 0x000fc80008410000 */
[----:B------:R-:W-:-:S05]  /*0be0*/  FFMA.FTZ R45, R45, -R24, R32 ;  /* 0x800000182d2d7223 */ /* 0x000fca0000010020 */
[----:B------:R-:W-:-:S04]  /*0bf0*/  F2FP.BF16.F32.PACK_AB R45, RZ, R45 ;  /* 0x0000002dff2d723e */ /* 0x000fc800000010ff */
[----:B------:R-:W-:-:S07]  /*0c00*/  PRMT R32, R45, 0x7610, R32 ;  /* 0x000076102d207816 */ /* 0x000fce0000000020 */
.L_x_1655:
[----:B------:R-:W-:Y:S05]  /*0c10*/  BSYNC.RECONVERGENT B0 ;  /* 0x0000000000007941 */ /* 0x000fea0003800200 */
.L_x_1654:
[----:B------:R-:W-:Y:S01]  /*0c20*/  ISETP.NE.AND P5, PT, R36, RZ, PT ;  /* 0x000000ff2400720c */ /* 0x000fe20003fa5270 */
[----:B------:R-:W-:-:S12]  /*0c30*/  BSSY.RECONVERGENT B0, `(.L_x_1656) ;  /* 0x000000e000007945 */ /* 0x000fd80003800200 */
[----:B------:R-:W-:Y:S05]  /*0c40*/  @!P5 BRA P2, `(.L_x_1657) ;  /* 0x000000000030d947 */ /* 0x000fea0001000000 */
        /* <DEDUP_REMOVED lines=12> */
.L_x_1657:
[----:B------:R-:W-:Y:S05]  /*0d10*/  BSYNC.RECONVERGENT B0 ;  /* 0x0000000000007941 */ /* 0x000fea0003800200 */
.L_x_1656:
        /* <DEDUP_REMOVED lines=15> */
.L_x_1659:
[----:B------:R-:W-:Y:S05]  /*0e10*/  BSYNC.RECONVERGENT B0 ;  /* 0x0000000000007941 */ /* 0x000fea0003800200 */
.L_x_1658:
[----:B------:R-:W-:Y:S04]  /*0e20*/  BSSY.RECONVERGENT B0, `(.L_x_1660) ;  /* 0x000000e000007945 */ /* 0x000fe80003800200 */
        /* <DEDUP_REMOVED lines=13> */
.L_x_1661:
[----:B------:R-:W-:Y:S05]  /*0f00*/  BSYNC.RECONVERGENT B0 ;  /* 0x0000000000007941 */ /* 0x000fea0003800200 */
.L_x_1660:
        /* <DEDUP_REMOVED lines=41> */
.L_x_1663:
        /* <DEDUP_REMOVED lines=14> */
.L_x_2064:


//--------------------- .text._Z21kOptimizer32bit1StateIfLi2EEvPT_S1_PfS2_ffffffiffbi --------------------------
	.section	.text._Z21kOptimizer32bit1StateIfLi2EEvPT_S1_PfS2_ffffffiffbi,"ax",@progbits
	.align	128
        .global         _Z21kOptimizer32bit1StateIfLi2EEvPT_S1_PfS2_ffffffiffbi
        .type           _Z21kOptimizer32bit1StateIfLi2EEvPT_S1_PfS2_ffffffiffbi,@function
        .size           _Z21kOptimizer32bit1StateIfLi2EEvPT_S1_PfS2_ffffffiffbi,(.L_x_2065 - _Z21kOptimizer32bit1StateIfLi2EEvPT_S1_PfS2_ffffffiffbi)
        .other          _Z21kOptimizer32bit1StateIfLi2EEvPT_S1_PfS2_ffffffiffbi,@"STO_CUDA_ENTRY STV_DEFAULT"
_Z21kOptimizer32bit1StateIfLi2EEvPT_S1_PfS2_ffffffiffbi:
.text._Z21kOptimizer32bit1StateIfLi2EEvPT_S1_PfS2_ffffffiffbi:
        /* <DEDUP_REMOVED lines=28> */
.L_x_1664:
[----:B------:R-:W-:Y:S05]  /*01c0*/  @P1 EXIT ;  /* 0x000000000000194d */ /* 0x000fea0003800000 */
[----:B------:R-:W0:Y:S01]  /*01d0*/  S2R R33, SR_TID.X ;  /* 0x0000000000217919 */ /* 0x000e220000002100 */
[----:B------:R-:W1:Y:S01]  /*01e0*/  S2UR UR5, SR_CgaCtaId ;  /* 0x00000000000579c3 */ /* 0x000e620000008800 */
[----:B------:R-:W-:Y:S01]  /*01f0*/  UMOV UR4, 0x400 ;  /* 0x0000040000047882 */ /* 0x000fe20000000000 */
[----:B------:R-:W2:Y:S01]  /*0200*/  LDCU UR19, c[0x0][0x3a8] ;  /* 0x00007500ff1377ac */ /* 0x000ea20008000800 */
[----:B------:R-:W3:Y:S01]  /*0210*/  S2R R31, SR_LANEID ;  /* 0x00000000001f7919 */ /* 0x000ee20000000000 */
[----:B------:R-:W4:Y:S04]  /*0220*/  LDCU UR20, c[0x0][0x3b0] ;  /* 0x00007600ff1477ac */ /* 0x000f280008000800 */
[----:B------:R-:W5:Y:S01]  /*0230*/  LDC R24, c[0x0][0x3a8] ;  /* 0x0000ea00ff187b82 */ /* 0x000f620000000800 */
[----:B------:R-:W0:Y:S01]  /*0240*/  LDCU UR18, c[0x0][0x3bc] ;  /* 0x00007780ff1277ac */ /* 0x000e220008000800 */
[----:B------:R-:W0:Y:S06]  /*0250*/  LDCU UR16, c[0x0][0x3c0] ;  /* 0x00007800ff1077ac */ /* 0x000e2c0008000800 */
[----:B------:R-:W2:Y:S01]  /*0260*/  LDC R29, c[0x0][0x370] ;  /* 0x0000dc00ff1d7b82 */ /* 0x000ea20000000800 */
[----:B------:R-:W2:Y:S01]  /*0270*/  LDCU UR7, c[0x0][0x3b4] ;  /* 0x00007680ff0777ac */ /* 0x000ea20008000800 */
[----:B------:R-:W2:Y:S06]  /*0280*/  LDCU.U8 UR17, c[0x0][0x3c4] ;  /* 0x00007880ff1177ac */ /* 0x000eac0008000000 */
[----:B------:R-:W2:Y:S01]  /*0290*/  LDC R28, c[0x0][0x3c8] ;  /* 0x0000f200ff1c7b82 */ /* 0x000ea20000000800 */
[----:B-1----:R-:W-:Y:S01]  /*02a0*/  ULEA UR4, UR5, UR4, 0x18 ;  /* 0x0000000405047291 */ /* 0x002fe2000f8ec0ff */
[----:B------:R-:W1:Y:S01]  /*02b0*/  LDCU.64 UR10, c[0x0][0x380] ;  /* 0x00007000ff0a77ac */ /* 0x000e620008000a00 */
[C---:B0-----:R-:W-:Y:S01]  /*02c0*/  SHF.L.U32 R26, R33.reuse, 0x2, RZ ;  /* 0x00000002211a7819 */ /* 0x041fe200000006ff */
[----:B-----5:R-:W-:Y:S01]  /*02d0*/  FADD.FTZ R24, -R24, 1 ;  /* 0x3f80000018187421 */ /* 0x020fe20000010100 */
[----:B------:R-:W-:Y:S01]  /*02e0*/  LOP3.LUT R0, R33, 0x3e0, RZ, 0xc0, !PT ;  /* 0x000003e021007812 */ /* 0x000fe200078ec0ff */
[----:B------:R-:W0:Y:S01]  /*02f0*/  LDCU.64 UR12, c[0x0][0x390] ;  /* 0x00007200ff0c77ac */ /* 0x000e220008000a00 */
[----:B------:R-:W-:-:S03]  /*0300*/  LOP3.LUT R26, R26, 0xf80, RZ, 0xc0, !PT ;  /* 0x00000f801a1a7812 */ /* 0x000fc600078ec0ff */
[----:B---3--:R-:W-:Y:S01]  /*0310*/  IMAD.IADD R0, R0, 0x1, R31 ;  /* 0x0000000100007824 */ /* 0x008fe200078e021f */
[----:B------:R-:W-:Y:S01]  /*0320*/  LOP3.LUT R27, R26, 0x1f, R33, 0xf8, !PT ;  /* 0x0000001f1a1b7812 */ /* 0x000fe200078ef821 */
[----:B------:R-:W3:Y:S03]  /*0330*/  LDCU.64 UR14, c[0x0][0x388] ;  /* 0x00007100ff0e77ac */ /* 0x000ee60008000a00 */
[----:B------:R-:W-:Y:S02]  /*0340*/  LEA R22, R0, UR4, 0x4 ;  /* 0x0000000400167c11 */ /* 0x000fe4000f8e20ff */
[C---:B------:R-:W-:Y:S02]  /*0350*/  LOP3.LUT R25, R27.reuse, 0x20, RZ, 0xfc, !PT ;  /* 0x000000201b197812 */ /* 0x040fe400078efcff */
[C---:B------:R-:W-:Y:S02]  /*0360*/  LOP3.LUT R23, R27.reuse, 0x40, RZ, 0xfc, !PT ;  /* 0x000000401b177812 */ /* 0x040fe400078efcff */
[----:B-12-4-:R-:W-:-:S07]  /*0370*/  LOP3.LUT R21, R27, 0x60, RZ, 0xfc, !PT ;  /* 0x000000601b157812 */ /* 0x016fce00078efcff */
.L_x_1675:
[----:B------:R-:W-:Y:S01]  /*0380*/  BAR.SYNC.DEFER_BLOCKING 0x0 ;  /* 0x0000000000007b1d */ /* 0x000fe20000010000 */
[----:B------:R-:W-:Y:S02]  /*0390*/  IADD3 R3, PT, PT, -R32, RZ, RZ ;  /* 0x000000ff20037210 */ /* 0x000fe40007ffe1ff */
[----:B------:R-:W-:Y:S02]  /*03a0*/  IADD3 R9, P0, PT, R27, R32, RZ ;  /* 0x000000201b097210 */ /* 0x000fe40007f1e0ff */
[----:B------:R-:W-:Y:S02]  /*03b0*/  VIADDMNMX.U32 R20, R3, R28, 0x1000, PT ;  /* 0x0000100003147446 */ /* 0x000fe4000380001c */
        /* <DEDUP_REMOVED lines=9> */
[----:B------:R-:W2:Y:S04]  /*0450*/  @!P0 LDG.E R34, desc[UR8][R18.64] ;  /* 0x0000000812228981 */ /* 0x000ea8000c1e1900 */
[----:B------:R-:W4:Y:S04]  /*0460*/  @!P1 LDG.E R35, desc[UR8][R18.64+0x80] ;  /* 0x0000800812239981 */ /* 0x000f28000c1e1900 */
[----:B------:R-:W5:Y:S04]  /*0470*/  @!P2 LDG.E R36, desc[UR8][R18.64+0x100] ;  /* 0x000100081224a981 */ /* 0x000f68000c1e1900 */
[----:B------:R-:W3:Y:S01]  /*0480*/  @!P3 LDG.E R37, desc[UR8][R18.64+0x180] ;  /* 0x000180081225b981 */ /* 0x000ee2000c1e1900 */
[----:B------:R-:W-:Y:S01]  /*0490*/  IMAD.IADD R3, R26, 0x1, R31 ;  /* 0x000000011a037824 */ /* 0x000fe200078e021f */
[----:B01----:R-:W-:-:S04]  /*04a0*/  IADD3 R16, P4, PT, R11, UR12, RZ ;  /* 0x0000000c0b107c10 */ /* 0x003fc8000ff9e0ff */
[----:B------:R-:W-:Y:S02]  /*04b0*/  LEA R3, R3, UR4, 0x2 ;  /* 0x0000000403037c11 */ /* 0x000fe4000f8e10ff */
[----:B------:R-:W-:-:S03]  /*04c0*/  IADD3.X R17, PT, PT, R9, UR13, RZ, P4, !PT ;  /* 0x0000000d09117c10 */ /* 0x000fc6000a7fe4ff */
[----:B--2---:R0:W-:Y:S04]  /*04d0*/  STS [R3], R34 ;  /* 0x0000002203007388 */ /* 0x0041e80000000800 */
[----:B----4-:R0:W-:Y:S04]  /*04e0*/  STS [R3+0x80], R35 ;  /* 0x0000802303007388 */ /* 0x0101e80000000800 */
[----:B-----5:R0:W-:Y:S04]  /*04f0*/  STS [R3+0x100], R36 ;  /* 0x0001002403007388 */ /* 0x0201e80000000800 */
[----:B---3--:R0:W-:Y:S01]  /*0500*/  STS [R3+0x180], R37 ;  /* 0x0001802503007388 */ /* 0x0081e20000000800 */
        /* <DEDUP_REMOVED lines=20> */
[----:B------:R-:W-:-:S02]  /*0650*/  FSETP.LT.FTZ.AND P1, PT, RZ, UR7, PT ;  /* 0x00000007ff007c0b */ /* 0x000fc4000bf31000 */
[----:B------:R-:W-:-:S04]  /*0660*/  LEA R32, R29, R32, 0xc ;  /* 0x000000201d207211 */ /* 0x000fc800078e60ff */
        /* <DEDUP_REMOVED lines=17> */
.L_x_1665:
[----:B0-----:R-:W-:Y:S01]  /*0780*/  FMUL.FTZ R34, R4, UR16 ;  /* 0x0000001004227c20 */ /* 0x001fe20008410000 */
[----:B------:R-:W-:Y:S01]  /*0790*/  FMUL.FTZ R35, R5, UR16 ;  /* 0x0000001005237c20 */ /* 0x000fe20008410000 */
[----:B------:R-:W-:Y:S01]  /*07a0*/  FMUL.FTZ R36, R6, UR16 ;  /* 0x0000001006247c20 */ /* 0x000fe20008410000 */
[----:B------:R-:W-:-:S07]  /*07b0*/  FMUL.FTZ R37, R7, UR16 ;  /* 0x0000001007257c20 */ /* 0x000fce0008410000 */
.L_x_1666:
[----:B------:R-:W-:Y:S01]  /*07c0*/  UPRMT UR4, UR17, 0x8880, URZ ;  /* 0x0000888011047896 */ /* 0x000fe200080000ff */
[----:B------:R-:W-:Y:S01]  /*07d0*/  FSETP.NEU.FTZ.AND P5, PT, R34, RZ, PT ;  /* 0x000000ff2200720b */ /* 0x000fe20003fbd000 */
[----:B------:R-:W-:Y:S01]  /*07e0*/  BSSY.RECONVERGENT B0, `(.L_x_1667) ;  /* 0x0000014000007945 */ /* 0x000fe20003800200 */
[----:B------:R-:W-:Y:S02]  /*07f0*/  FSETP.NEU.FTZ.AND P1, PT, R35, RZ, PT ;  /* 0x000000ff2300720b */ /* 0x000fe40003f3d000 */
[----:B------:R-:W-:Y:S02]  /*0800*/  FSETP.NEU.FTZ.AND P2, PT, R36, RZ, PT ;  /* 0x000000ff2400720b */ /* 0x000fe40003f5d000 */
[----:B------:R-:W-:Y:S02]  /*0810*/  ISETP.NE.AND P6, PT, RZ, UR4, PT ;  /* 0x00000004ff007c0c */ /* 0x000fe4000bfc5270 */
[----:B------:R-:W-:Y:S02]  /*0820*/  P2R R4, PR, RZ, 0x2 ;  /* 0x00000002ff047803 */ /* 0x000fe40000000000 */
[----:B------:R-:W-:-:S02]  /*0830*/  P2R R2, PR, RZ, 0x4 ;  /* 0x00000004ff027803 */ /* 0x000fc40000000000 */
[----:B------:R-:W-:Y:S02]  /*0840*/  FSETP.NEU.FTZ.AND P1, PT, R37, RZ, PT ;  /* 0x000000ff2500720b */ /* 0x000fe40003f3d000 */
[----:B------:R-:W-:Y:S02]  /*0850*/  ISETP.NE.AND P2, PT, RZ, UR4, PT ;  /* 0x00000004ff007c0c */ /* 0x000fe4000bf45270 */
[----:B------:R-:W-:Y:S02]  /*0860*/  ISETP.NE.AND P3, PT, RZ, UR4, PT ;  /* 0x00000004ff007c0c */ /* 0x000fe4000bf65270 */
[----:B------:R-:W-:Y:S01]  /*0870*/  ISETP.NE.AND P4, PT, RZ, UR4, PT ;  /* 0x00000004ff007c0c */ /* 0x000fe2000bf85270 */
[----:B------:R-:W-:-:S12]  /*0880*/  @!P5 BRA P6, `(.L_x_1668) ;  /* 0x000000000024d947 */ /* 0x000fd80003000000 */
[----:B------:R-:W-:-:S04]  /*0890*/  FMUL.FTZ R5, R24, R34 ;  /* 0x0000002218057220 */ /* 0x000fc80000410000 */
[----:B------:R-:W-:-:S04]  /*08a0*/  FMUL.FTZ R5, R34, R5 ;  /* 0x0000000522057220 */ /* 0x000fc80000410000 */
[----:B------:R-:W-:-:S04]  /*08b0*/  FFMA.FTZ R8, R8, UR19, R5 ;  /* 0x0000001308087c23 */ /* 0x000fc80008010005 */
[----:B------:R-:W0:Y:S02]  /*08c0*/  MUFU.SQRT R0, R8 ;  /* 0x0000000800007308 */ /* 0x000e240000002000 */
[----:B0-----:R-:W-:-:S06]  /*08d0*/  FADD.FTZ R0, R0, UR20 ;  /* 0x0000001400007e21 */ /* 0x001fcc0008010000 */
[----:B------:R-:W0:Y:S02]  /*08e0*/  MUFU.RCP R5, R0 ;  /* 0x0000000000057308 */ /* 0x000e240000001000 */
[----:B0-----:R-:W-:-:S04]  /*08f0*/  FMUL.FTZ R5, R34, R5 ;  /* 0x0000000522057220 */ /* 0x001fc80000410000 */
[----:B------:R-:W-:-:S04]  /*0900*/  FMUL.FTZ R5, R5, UR18 ;  /* 0x0000001205057c20 */ /* 0x000fc80008410000 */
[----:B--2---:R-:W-:-:S07]  /*0910*/  FFMA.FTZ R12, R5, -R30, R12 ;  /* 0x8000001e050c7223 */ /* 0x004fce000001000c */
.L_x_1668:
[----:B------:R-:W-:Y:S05]  /*0920*/  BSYNC.RECONVERGENT B0 ;  /* 0x0000000000007941 */ /* 0x000fea0003800200 */
.L_x_1667:
[----:B------:R-:W-:Y:S01]  /*0930*/  ISETP.NE.AND P5, PT, R4, RZ, PT ;  /* 0x000000ff0400720c */ /* 0x000fe20003fa5270 */
[----:B------:R-:W-:-:S12]  /*0940*/  BSSY.RECONVERGENT B0, `(.L_x_1669) ;  /* 0x000000b000007945 */ /* 0x000fd80003800200 */
[----:B------:R-:W-:Y:S05]  /*0950*/  @!P5 BRA P2, `(.L_x_1670) ;  /* 0x000000000024d947 */ /* 0x000fea0001000000 */
        /* <DEDUP_REMOVED lines=9> */
.L_x_1670:
[----:B------:R-:W-:Y:S05]  /*09f0*/  BSYNC.RECONVERGENT B0 ;  /* 0x0000000000007941 */ /* 0x000fea0003800200 */
.L_x_1669:
        /* <DEDUP_REMOVED lines=12> */
.L_x_1672:
[----:B------:R-:W-:Y:S05]  /*0ac0*/  BSYNC.RECONVERGENT B0 ;  /* 0x0000000000007941 */ /* 0x000fea0003800200 */
.L_x_1671:
[----:B------:R-:W-:Y:S04]  /*0ad0*/  BSSY.RECONVERGENT B0, `(.L_x_1673) ;  /* 0x000000b000007945 */ /* 0x000fe80003800200 */
        /* <DEDUP_REMOVED lines=10> */
.L_x_1674:
[----:B------:R-:W-:Y:S05]  /*0b80*/  BSYNC.RECONVERGENT B0 ;  /* 0x0000000000007941 */ /* 0x000fea0003800200 */
.L_x_1673:
        /* <DEDUP_REMOVED lines=42> */
.L_x_1676:
        /* <DEDUP_REMOVED lines=13> */
.L_x_2065:


//--------------------- .text._Z21kOptimizer32bit1StateI6__halfLi2EEvPT_S2_PfS3_ffffffiffbi --------------------------
	.section	.text._Z21kOptimizer32bit1StateI6__halfLi2EEvPT_S2_PfS3_ffffffiffbi,"ax",@progbits
	.align	128
        .global         _Z21kOptimizer32bit1StateI6__halfLi2EEvPT_S2_PfS3_ffffffiffbi
        .type           _Z21kOptimizer32bit1StateI6__halfLi2EEvPT_S2_PfS3_ffffffiffbi,@function
        .size           _Z21kOptimizer32bit1StateI6__halfLi2EEvPT_S2_PfS3_ffffffiffbi,(.L_x_2066 - _Z21kOptimizer32bit1StateI6__halfLi2EEvPT_S2_PfS3_ffffffiffbi)
        .other          _Z21kOptimizer32bit1StateI6__halfLi2EEvPT_S2_PfS3_ffffffiffbi,@"STO_CUDA_ENTRY STV_DEFAULT"
_Z21kOptimizer32bit1StateI6__halfLi2EEvPT_S2_PfS3_ffffffiffbi:
.text._Z21kOptimizer32bit1StateI6__halfLi2EEvPT_S2_PfS3_ffffffiffbi:
        /* <DEDUP_REMOVED lines=28> */
.L_x_1677:
        /* <DEDUP_REMOVED lines=15> */
[----:B0-----:R-:W-:-:S02]  /*02b0*/  SHF.L.U32 R18, R25, 0x2, RZ ;  /* 0x0000000219127819 */ /* 0x001fc400000006ff */
[----:B------:R-:W-:Y:S01]  /*02c0*/  LOP3.LUT R14, R25, 0x3e0, RZ, 0xc0, !PT ;  /* 0x000003e0190e7812 */ /* 0x000fe200078ec0ff */
[----:B------:R-:W0:Y:S01]  /*02d0*/  LDCU.64 UR14, c[0x0][0x388] ;  /* 0x00007100ff0e77ac */ /* 0x000e220008000a00 */
[----:B------:R-:W-:-:S03]  /*02e0*/  LOP3.LUT R18, R18, 0xf80, RZ, 0xc0, !PT ;  /* 0x00000f8012127812 */ /* 0x000fc600078ec0ff */
[----:B---3--:R-:W-:Y:S01]  /*02f0*/  IMAD.IADD R14, R14, 0x1, R23 ;  /* 0x000000010e0e7824 */ /* 0x008fe200078e0217 */
[----:B------:R-:W-:-:S04]  /*0300*/  LOP3.LUT R21, R18, 0x1f, R25, 0xf8, !PT ;  /* 0x0000001f12157812 */ /* 0x000fc800078ef819 */
[C---:B------:R-:W-:Y:S02]  /*0310*/  LOP3.LUT R19, R21.reuse, 0x20, RZ, 0xfc, !PT ;  /* 0x0000002015137812 */ /* 0x040fe400078efcff */
[C---:B------:R-:W-:Y:S02]  /*0320*/  LOP3.LUT R17, R21.reuse, 0x40, RZ, 0xfc, !PT ;  /* 0x0000004015117812 */ /* 0x040fe400078efcff */
[----:B--2-4-:R-:W-:-:S07]  /*0330*/  LOP3.LUT R15, R21, 0x60, RZ, 0xfc, !PT ;  /* 0x00000060150f7812 */ /* 0x014fce00078efcff */
.L_x_1688:
[----:B------:R-:W-:Y:S01]  /*0340*/  BAR.SYNC.DEFER_BLOCKING 0x0 ;  /* 0x0000000000007b1d */ /* 0x000fe20000010000 */
[----:B--2---:R-:W-:Y:S02]  /*0350*/  IADD3 R3, PT, PT, -R26, RZ, RZ ;  /* 0x000000ff1a037210 */ /* 0x004fe40007ffe1ff */
        /* <DEDUP_REMOVED lines=9> */
[----:B-1----:R-:W-:-:S04]  /*03f0*/  IADD3 R4, P4, PT, R8, UR10, RZ ;  /* 0x0000000a08047c10 */ /* 0x002fc8000ff9e0ff */
        /* <DEDUP_REMOVED lines=24> */
[----:B------:R-:W-:Y:S01]  /*0580*/  LEA R28, R7, R30, 0x1 ;  /* 0x0000001e071c7211 */ /* 0x000fe200078e08ff */
[----:B------:R-:W-:Y:S01]  /*0590*/  IMAD R27, R14, 0x8, R29 ;  /* 0x000000080e1b7824 */ /* 0x000fe200078e021d */
[----:B0-----:R-:W-:-:S04]  /*05a0*/  IADD3 R8, P4, PT, R8, UR14, RZ ;  /* 0x0000000e08087c10 */ /* 0x001fc8000ff9e0ff */
        /* <DEDUP_REMOVED lines=55> */
.L_x_1678:
        /* <DEDUP_REMOVED lines=13> */
.L_x_1679:
        /* <DEDUP_REMOVED lines=18> */
[----:B------:R-:W-:-:S03]  /*0b10*/  HADD2.F32 R36, -RZ, R36.H0_H0 ;  /* 0x20000024ff247230 */ /* 0x000fc60000004100 */
        /* <DEDUP_REMOVED lines=8> */
[----:B------:R-:W-:-:S07]  /*0ba0*/  F2FP.F16.F32.PACK_AB R36, RZ, R36 ;  /* 0x00000024ff24723e */ /* 0x000fce00000000ff */
.L_x_1681:
[----:B------:R-:W-:Y:S05]  /*0bb0*/  BSYNC.RECONVERGENT B0 ;  /* 0x0000000000007941 */ /* 0x000fea0003800200 */
.L_x_1680:
[----:B------:R-:W-:Y:S01]  /*0bc0*/  ISETP.NE.AND P5, PT, R40, RZ, PT ;  /* 0x000000ff2800720c */ /* 0x000fe20003fa5270 */
[----:B------:R-:W-:-:S12]  /*0bd0*/  BSSY.RECONVERGENT B0, `(.L_x_1682) ;  /* 0x000000d000007945 */ /* 0x000fd80003800200 */
[----:B------:R-:W-:Y:S05]  /*0be0*/  @!P5 BRA P2, `(.L_x_1683) ;  /* 0x00000000002cd947 */ /* 0x000fea0001000000 */
        /* <DEDUP_REMOVED lines=11> */
.L_x_1683:
[----:B------:R-:W-:Y:S05]  /*0ca0*/  BSYNC.RECONVERGENT B0 ;  /* 0x0000000000007941 */ /* 0x000fea0003800200 */
.L_x_1682:
        /* <DEDUP_REMOVED lines=14> */
.L_x_1685:
[----:B------:R-:W-:Y:S05]  /*0d90*/  BSYNC.RECONVERGENT B0 ;  /* 0x0000000000007941 */ /* 0x000fea0003800200 */
.L_x_1684:
[----:B------:R-:W-:Y:S04]  /*0da0*/  BSSY.RECONVERGENT B0, `(.L_x_1686) ;  /* 0x000000d000007945 */ /* 0x000fe80003800200 */
        /* <DEDUP_REMOVED lines=12> */
.L_x_1687:
[----:B------:R-:W-:Y:S05]  /*0e70*/  BSYNC.RECONVERGENT B0 ;  /* 0x0000000000007941 */ /* 0x000fea0003800200 */
.L_x_1686:
        /* <DEDUP_REMOVED lines=41> */
.L_x_1689:
        /* <DEDUP_REMOVED lines=15> */
.L_x_2066:


//--------------------- .text._Z21kOptimizer32bit1StateI13__nv_bfloat16Li1EEvPT_S2_PfS3_ffffffiffbi --------------------------
	.section	.text._Z21kOptimizer32bit1StateI13__nv_bfloat16Li1EEvPT_S2_PfS3_ffffffiffbi,"ax",@progbits
	.align	128
        .global         _Z21kOptimizer32bit1StateI13__nv_bfloat16Li1EEvPT_S2_PfS3_ffffffiffbi
        .type           _Z21kOptimizer32bit1StateI13__nv_bfloat16Li1EEvPT_S2_PfS3_ffffffiffbi,@function
        .size           _Z21kOptimizer32bit1StateI13__nv_bfloat16Li1EEvPT_S2_PfS3_ffffffiffbi,(.L_x_2067 - _Z21kOptimizer32bit1StateI13__nv_bfloat16Li1EEvPT_S2_PfS3_ffffffiffbi)
        .other          _Z21kOptimizer32bit1StateI13__nv_bfloat16Li1EEvPT_S2_PfS3_ffffffiffbi,@"STO_CUDA_ENTRY STV_DEFAULT"
_Z21kOptimizer32bit1StateI13__nv_bfloat16Li1EEvPT_S2_PfS3_ffffffiffbi:
.text._Z21kOptimizer32bit1StateI13__nv_bfloat16Li1EEvPT_S2_PfS3_ffffffiffbi:
        /* <DEDUP_REMOVED lines=28> */
.L_x_1690:
[----:B------:R-:W-:Y:S05]  /*01c0*/  @P1 EXIT ;  /* 0x000000000000194d */ /* 0x000fea0003800000 */
[----:B------:R-:W0:Y:S01]  /*01d0*/  S2R R25, SR_TID.X ;  /* 0x0000000000197919 */ /* 0x000e220000002100 */
[----:B------:R-:W1:Y:S01]  /*01e0*/  LDC R20, c[0x0][0x370] ;  /* 0x0000dc00ff147b82 */ /* 0x000e620000000800 */
[----:B------:R-:W2:Y:S01]  /*01f0*/  LDCU UR18, c[0x0][0x3bc] ;  /* 0x00007780ff1277ac */ /* 0x000ea20008000800 */
[----:B------:R-:W3:Y:S01]  /*0200*/  S2R R23, SR_LANEID ;  /* 0x0000000000177919 */ /* 0x000ee20000000000 */
[----:B------:R-:W4:Y:S05]  /*0210*/  LDCU UR16, c[0x0][0x3c0] ;  /* 0x00007800ff1077ac */ /* 0x000f2a0008000800 */
[----:B------:R-:W1:Y:S01]  /*0220*/  LDC R32, c[0x0][0x3b8] ;  /* 0x0000ee00ff207b82 */ /* 0x000e620000000800 */
[----:B------:R-:W0:Y:S01]  /*0230*/  LDCU UR7, c[0x0][0x3b4] ;  /* 0x00007680ff0777ac */ /* 0x000e220008000800 */
[----:B------:R-:W0:Y:S06]  /*0240*/  LDCU.U8 UR17, c[0x0][0x3c4] ;  /* 0x00007880ff1177ac */ /* 0x000e2c0008000000 */
[----:B------:R-:W1:Y:S01]  /*0250*/  LDC R18, c[0x0][0x3c8] ;  /* 0x0000f200ff127b82 */ /* 0x000e620000000800 */
[----:B------:R-:W1:Y:S01]  /*0260*/  LDCU.64 UR10, c[0x0][0x380] ;  /* 0x00007000ff0a77ac */ /* 0x000e620008000a00 */
        /* <DEDUP_REMOVED lines=9> */
[----:B--2-4-:R-:W-:-:S07]  /*0300*/  LOP3.LUT R15, R21, 0x60, RZ, 0xfc, !PT ;  /* 0x00000060150f7812 */ /* 0x014fce00078efcff */
.L_x_1701:
[----:B------:R-:W-:Y:S01]  /*0310*/  BAR.SYNC.DEFER_BLOCKING 0x0 ;  /* 0x0000000000007b1d */ /* 0x000fe20000010000 */
[----:B0-----:R-:W-:Y:S01]  /*0320*/  IMAD.MOV R3, RZ, RZ, -R24 ;  /* 0x000000ffff037224 */ /* 0x001fe200078e0a18 */
        /* <DEDUP_REMOVED lines=15> */
[----:B------:R-:W0:Y:S01]  /*0420*/  S2UR UR5, SR_CgaCtaId ;  /* 0x00000000000579c3 */ /* 0x000e220000008800 */
        /* <DEDUP_REMOVED lines=80> */
.L_x_1691:
        /* <DEDUP_REMOVED lines=14> */
.L_x_1692:
        /* <DEDUP_REMOVED lines=9> */
[----:B------:R-:W-:Y:S01]  /*0aa0*/  ISETP.NE.AND P1, PT, R32, 0x1, PT ;  /* 0x000000012000780c */ /* 0x000fe20003f25270 */
[----:B------:R-:W-:-:S12]  /*0ab0*/  IMAD.U32 R30, R30, 0x10000, RZ ;  /* 0x000100001e1e7824 */ /* 0x000fd800078e00ff */
[----:B------:R-:W0:Y:S01]  /*0ac0*/  @P1 LDC R36, c[0x0][0x3a8] ;  /* 0x0000ea00ff241b82 */ /* 0x000e220000000800 */
[----:B------:R-:W-:-:S04]  /*0ad0*/  @!P1 IMAD.MOV.U32 R4, RZ, RZ, R41 ;  /* 0x000000ffff049224 */ /* 0x000fc800078e0029 */
[----:B0-----:R-:W-:-:S04]  /*0ae0*/  @P1 FFMA.FTZ R4, R4, R36, R41 ;  /* 0x0000002404041223 */ /* 0x001fc80000010029 */
[----:B------:R-:W-:-:S04]  /*0af0*/  FMUL.FTZ R41, R4, -UR18 ;  /* 0x8000001204297c20 */ /* 0x000fc80008410000 */
[----:B------:R-:W-:-:S05]  /*0b00*/  FFMA.FTZ R41, R41, R22, R30 ;  /* 0x0000001629297223 */ /* 0x000fca000001001e */
[----:B------:R-:W-:-:S04]  /*0b10*/  F2FP.BF16.F32.PACK_AB R41, RZ, R41 ;  /* 0x00000029ff29723e */ /* 0x000fc800000010ff */
[----:B------:R-:W-:-:S07]  /*0b20*/  PRMT R30, R41, 0x7610, R30 ;  /* 0x00007610291e7816 */ /* 0x000fce000000001e */
.L_x_1694:
[----:B------:R-:W-:Y:S05]  /*0b30*/  BSYNC.RECONVERGENT B0 ;  /* 0x0000000000007941 */ /* 0x000fea0003800200 */
.L_x_1693:
        /* <DEDUP_REMOVED lines=8> */
[----:B------:R-:W-:-:S13]  /*0bc0*/  ISETP.NE.AND P5, PT, R32, 0x1, PT ;  /* 0x000000012000780c */ /* 0x000fda0003fa5270 */
[----:B------:R-:W0:Y:S02]  /*0bd0*/  @P5 LDC R36, c[0x0][0x3a8] ;  /* 0x0000ea00ff245b82 */ /* 0x000e240000000800 */
[--C-:B0-----:R-:W-:Y:S01]  /*0be0*/  @P5 FFMA.FTZ R5, R5, R36, R34.reuse ;  /* 0x0000002405055223 */ /* 0x101fe20000010022 */
[----:B------:R-:W-:Y:S02]  /*0bf0*/  @!P5 IMAD.MOV.U32 R5, RZ, RZ, R34 ;  /* 0x000000ffff05d224 */ /* 0x000fe400078e0022 */
[----:B------:R-:W-:Y:S02]  /*0c00*/  IMAD.U32 R34, R39, 0x10000, RZ ;  /* 0x0001000027227824 */ /* 0x000fe400078e00ff */
[----:B------:R-:W-:-:S04]  /*0c10*/  FMUL.FTZ R39, R5, -UR18 ;  /* 0x8000001205277c20 */ /* 0x000fc80008410000 */
[----:B------:R-:W-:-:S05]  /*0c20*/  FFMA.FTZ R39, R39, R22, R34 ;  /* 0x0000001627277223 */ /* 0x000fca0000010022 */
[----:B------:R-:W-:-:S07]  /*0c30*/  F2FP.BF16.F32.PACK_AB R39, RZ, R39 ;  /* 0x00000027ff27723e */ /* 0x000fce00000010ff */
.L_x_1696:
[----:B------:R-:W-:Y:S05]  /*0c40*/  BSYNC.RECONVERGENT B0 ;  /* 0x0000000000007941 */ /* 0x000fea0003800200 */
.L_x_1695:
[----:B------:R-:W-:Y:S04]  /*0c50*/  BSSY.RECONVERGENT B0, `(.L_x_1697) ;  /* 0x000000b000007945 */ /* 0x000fe80003800200 */
[----:B------:R-:W-:Y:S05]  /*0c60*/  @!P4 BRA P3, `(.L_x_1698) ;  /* 0x000000000024c947 */ /* 0x000fea0001800000 */
[----:B------:R-:W-:Y:S01]  /*0c70*/  ISETP.NE.AND P3, PT, R32, 0x1, PT ;  /* 0x000000012000780c */ /* 0x000fe20003f65270 */
[----:B------:R-:W-:-:S12]  /*0c80*/  IMAD.U32 R12, R12, 0x10000, RZ ;  /* 0x000100000c0c7824 */ /* 0x000fd800078e00ff */
[----:B------:R-:W0:Y:S02]  /*0c90*/  @P3 LDC R34, c[0x0][0x3a8] ;  /* 0x0000ea00ff223b82 */ /* 0x000e240000000800 */
[--C-:B0-----:R-:W-:Y:S01]  /*0ca0*/  @P3 FFMA.FTZ R6, R6, R34, R11.reuse ;  /* 0x0000002206063223 */ /* 0x101fe2000001000b */
[----:B------:R-:W-:-:S04]  /*0cb0*/  @!P3 IMAD.MOV.U32 R6, RZ, RZ, R11 ;  /* 0x000000ffff06b224 */ /* 0x000fc800078e000b */
[----:B------:R-:W-:-:S04]  /*0cc0*/  FMUL.FTZ R11, R6, -UR18 ;  /* 0x80000012060b7c20 */ /* 0x000fc80008410000 */
[----:B------:R-:W-:-:S05]  /*0cd0*/  FFMA.FTZ R11, R11, R22, R12 ;  /* 0x000000160b0b7223 */ /* 0x000fca000001000c */
[----:B------:R-:W-:-:S04]  /*0ce0*/  F2FP.BF16.F32.PACK_AB R11, RZ, R11 ;  /* 0x0000000bff0b723e */ /* 0x000fc800000010ff */
[----:B------:R-:W-:-:S07]  /*0cf0*/  PRMT R12, R11, 0x7610, R12 ;  /* 0x000076100b0c7816 */ /* 0x000fce000000000c */
.L_x_1698:
[----:B------:R-:W-:Y:S05]  /*0d00*/  BSYNC.RECONVERGENT B0 ;  /* 0x0000000000007941 */ /* 0x000fea0003800200 */
.L_x_1697:
[----:B------:R-:W-:Y:S04]  /*0d10*/  BSSY.RECONVERGENT B0, `(.L_x_1699) ;  /* 0x000000b000007945 */ /* 0x000fe80003800200 */
[----:B------:R-:W-:Y:S05]  /*0d20*/  @!P1 BRA P2, `(.L_x_1700) ;  /* 0x0000000000249947 */ /* 0x000fea0001000000 */
[----:B------:R-:W-:-:S13]  /*0d30*/  ISETP.NE.AND P1, PT, R32, 0x1, PT ;  /* 0x000000012000780c */ /* 0x000fda0003f25270 */
[----:B------:R-:W0:Y:S02]  /*0d40*/  @P1 LDC R11, c[0x0][0x3a8] ;  /* 0x0000ea00ff0b1b82 */ /* 0x000e240000000800 */
[--C-:B0-----:R-:W-:Y:S01]  /*0d50*/  @P1 FFMA.FTZ R7, R7, R11, R10.reuse ;  /* 0x0000000b07071223 */ /* 0x101fe2000001000a */
[----:B------:R-:W-:Y:S02]  /*0d60*/  @!P1 IMAD.MOV.U32 R7, RZ, RZ, R10 ;  /* 0x000000ffff079224 */ /* 0x000fe400078e000a */
[----:B------:R-:W-:Y:S02]  /*0d70*/  IMAD.U32 R10, R37, 0x10000, RZ ;  /* 0x00010000250a7824 */ /* 0x000fe400078e00ff */
[----:B------:R-:W-:-:S04]  /*0d80*/  FMUL.FTZ R11, R7, -UR18 ;  /* 0x80000012070b7c20 */ /* 0x000fc80008410000 */
[----:B------:R-:W-:-:S05]  /*0d90*/  FFMA.FTZ R11, R11, R22, R10 ;  /* 0x000000160b0b7223 */ /* 0x000fca000001000a */
[----:B------:R-:W-:-:S04]  /*0da0*/  F2FP.BF16.F32.PACK_AB R11, RZ, R11 ;  /* 0x0000000bff0b723e */ /* 0x000fc800000010ff */
[----:B------:R-:W-:-:S07]  /*0db0*/  PRMT R37, R11, 0x7610, R37 ;  /* 0x000076100b257816 */ /* 0x000fce0000000025 */
.L_x_1700:
[----:B------:R-:W-:Y:S05]  /*0dc0*/  BSYNC.RECONVERGENT B0 ;  /* 0x0000000000007941 */ /* 0x000fea0003800200 */
.L_x_1699:
        /* <DEDUP_REMOVED lines=41> */
.L_x_1702:
        /* <DEDUP_REMOVED lines=10> */
.L_x_2067:


//--------------------- .text._Z21kOptimizer32bit1StateIfLi1EEvPT_S1_PfS2_ffffffiffbi --------------------------
	.section	.text._Z21kOptimizer32bit1StateIfLi1EEvPT_S1_PfS2_ffffffiffbi,"ax",@progbits
	.align	128
        .global         _Z21kOptimizer32bit1StateIfLi1EEvPT_S1_PfS2_ffffffiffbi
        .type           _Z21kOptimizer32bit1StateIfLi1EEvPT_S1_PfS2_ffffffiffbi,@function
        .size           _Z21kOptimizer32bit1StateIfLi1EEvPT_S1_PfS2_ffffffiffbi,(.L_x_2068 - _Z21kOptimizer32bit1StateIfLi1EEvPT_S1_PfS2_ffffffiffbi)
        .other          _Z21kOptimizer32bit1StateIfLi1EEvPT_S1_PfS2_ffffffiffbi,@"STO_CUDA_ENTRY STV_DEFAULT"
_Z21kOptimizer32bit1StateIfLi1EEvPT_S1_PfS2_ffffffiffbi:
.text._Z21kOptimizer32bit1StateIfLi1EEvPT_S1_PfS2_ffffffiffbi:
        /* <DEDUP_REMOVED lines=28> */
.L_x_1703:
[----:B------:R-:W-:Y:S05]  /*01c0*/  @P1 EXIT ;  /* 0x000000000000194d */ /* 0x000fea0003800000 */
[----:B------:R-:W0:Y:S01]  /*01d0*/  S2R R29, SR_TID.X ;  /* 0x00000000001d7919 */ /* 0x000e220000002100 */
[----:B------:R-:W1:Y:S01]  /*01e0*/  S2UR UR5, SR_CgaCtaId ;  /* 0x00000000000579c3 */ /* 0x000e620000008800 */
[----:B------:R-:W-:Y:S01]  /*01f0*/  UMOV UR4, 0x400 ;  /* 0x0000040000047882 */ /* 0x000fe20000000000 */
[----:B------:R-:W2:Y:S01]  /*0200*/  LDCU UR16, c[0x0][0x3c0] ;  /* 0x00007800ff1077ac */ /* 0x000ea20008000800 */
[----:B------:R-:W3:Y:S01]  /*0210*/  S2R R27, SR_LANEID ;  /* 0x00000000001b7919 */ /* 0x000ee20000000000 */
[----:B------:R-:W4:Y:S04]  /*0220*/  LDCU UR7, c[0x0][0x3b4] ;  /* 0x00007680ff0777ac */ /* 0x000f280008000800 */
[----:B------:R-:W2:Y:S01]  /*0230*/  LDC R24, c[0x0][0x370] ;  /* 0x0000dc00ff187b82 */ /* 0x000ea20000000800 */
[----:B------:R-:W0:Y:S01]  /*0240*/  LDCU.U8 UR17, c[0x0][0x3c4] ;  /* 0x00007880ff1177ac */ /* 0x000e220008000000 */
[----:B------:R-:W0:Y:S06]  /*0250*/  LDCU.64 UR10, c[0x0][0x380] ;  /* 0x00007000ff0a77ac */ /* 0x000e2c0008000a00 */
[----:B------:R-:W2:Y:S01]  /*0260*/  LDC R22, c[0x0][0x3c8] ;  /* 0x0000f200ff167b82 */ /* 0x000ea20000000800 */
[----:B------:R-:W2:Y:S01]  /*0270*/  LDCU.64 UR12, c[0x0][0x390] ;  /* 0x00007200ff0c77ac */ /* 0x000ea20008000a00 */
[----:B------:R-:W2:Y:S01]  /*0280*/  LDCU.64 UR14, c[0x0][0x388] ;  /* 0x00007100ff0e77ac */ /* 0x000ea20008000a00 */
[----:B-1----:R-:W-:Y:S01]  /*0290*/  ULEA UR4, UR5, UR4, 0x18 ;  /* 0x0000000405047291 */ /* 0x002fe2000f8ec0ff */
        /* <DEDUP_REMOVED lines=8> */
[----:B----4-:R-:W-:-:S07]  /*0320*/  LOP3.LUT R19, R25, 0x60, RZ, 0xfc, !PT ;  /* 0x0000006019137812 */ /* 0x010fce00078efcff */
.L_x_1706:
[----:B------:R-:W-:Y:S01]  /*0330*/  BAR.SYNC.DEFER_BLOCKING 0x0 ;  /* 0x0000000000007b1d */ /* 0x000fe20000010000 */
[----:B------:R-:W-:Y:S01]  /*0340*/  IMAD.MOV R5, RZ, RZ, -R28 ;  /* 0x000000ffff057224 */ /* 0x000fe200078e0a1c */
[----:B------:R-:W-:-:S04]  /*0350*/  IADD3 R2, P0, PT, R25, R28, RZ ;  /* 0x0000001c19027210 */ /* 0x000fc80007f1e0ff */
[----:B--2---:R-:W-:Y:S01]  /*0360*/  VIADDMNMX.U32 R0, R5, R22, 0x1000, PT ;  /* 0x0000100005007446 */ /* 0x004fe20003800016 */
        /* <DEDUP_REMOVED lines=14> */
[----:B0-----:R-:W-:-:S04]  /*0450*/  IADD3 R16, P4, PT, R9, UR12, RZ ;  /* 0x0000000c09107c10 */ /* 0x001fc8000ff9e0ff */
        /* <DEDUP_REMOVED lines=45> */
.L_x_1704:
[----:B0-----:R-:W-:Y:S01]  /*0730*/  FMUL.FTZ R35, R4, UR16 ;  /* 0x0000001004237c20 */ /* 0x001fe20008410000 */
[----:B------:R-:W-:Y:S01]  /*0740*/  FMUL.FTZ R36, R5, UR16 ;  /* 0x0000001005247c20 */ /* 0x000fe20008410000 */
[----:B------:R-:W-:Y:S01]  /*0750*/  FMUL.FTZ R37, R6, UR16 ;  /* 0x0000001006257c20 */ /* 0x000fe20008410000 */
[----:B------:R-:W-:-:S07]  /*0760*/  FMUL.FTZ R38, R7, UR16 ;  /* 0x0000001007267c20 */ /* 0x000fce0008410000 */
.L_x_1705:
[----:B------:R-:W-:Y:S01]  /*0770*/  UPRMT UR4, UR17, 0x8880, URZ ;  /* 0x0000888011047896 */ /* 0x000fe200080000ff */
[----:B------:R-:W-:Y:S01]  /*0780*/  BAR.SYNC.DEFER_BLOCKING 0x0 ;  /* 0x0000000000007b1d */ /* 0x000fe20000010000 */
[----:B------:R-:W-:Y:S02]  /*0790*/  FSETP.NEU.FTZ.AND P0, PT, R35, RZ, PT ;  /* 0x000000ff2300720b */ /* 0x000fe40003f1d000 */
[----:B------:R-:W-:Y:S02]  /*07a0*/  FSETP.NEU.FTZ.AND P1, PT, R36, RZ, PT ;  /* 0x000000ff2400720b */ /* 0x000fe40003f3d000 */
[----:B------:R-:W-:-:S03]  /*07b0*/  ISETP.NE.AND P0, PT, RZ, UR4, !P0 ;  /* 0x00000004ff007c0c */ /* 0x000fc6000c705270 */
[----:B------:R-:W0:Y:S01]  /*07c0*/  S2UR UR5, SR_CgaCtaId ;  /* 0x00000000000579c3 */ /* 0x000e220000008800 */
[----:B------:R-:W-:Y:S02]  /*07d0*/  ISETP.NE.AND P1, PT, RZ, UR4, !P1 ;  /* 0x00000004ff007c0c */ /* 0x000fe4000cf25270 */
[----:B------:R-:W-:Y:S02]  /*07e0*/  FSETP.NEU.FTZ.AND P2, PT, R37, RZ, PT ;  /* 0x000000ff2500720b */ /* 0x000fe40003f5d000 */
[----:B------:R-:W-:Y:S02]  /*07f0*/  FSETP.NEU.FTZ.AND P3, PT, R38, RZ, PT ;  /* 0x000000ff2600720b */ /* 0x000fe40003f7d000 */
[----:B------:R-:W-:Y:S02]  /*0800*/  ISETP.NE.AND P2, PT, RZ, UR4, !P2 ;  /* 0x00000004ff007c0c */ /* 0x000fe4000d745270 */
[----:B------:R-:W-:Y:S01]  /*0810*/  ISETP.NE.AND P3, PT, RZ, UR4, !P3 ;  /* 0x00000004ff007c0c */ /* 0x000fe2000df65270 */
[----:B------:R-:W-:Y:S01]  /*0820*/  UMOV UR4, 0x400 ;  /* 0x0000040000047882 */ /* 0x000fe20000000000 */
[----:B------:R-:W1:Y:S08]  /*0830*/  @!P0 LDC.64 R4, c[0x0][0x3b8] ;  /* 0x0000ee00ff048b82 */ /* 0x000e700000000a00 */
[----:B------:R-:W3:Y:S01]  /*0840*/  @!P0 LDC R39, c[0x0][0x3a8] ;  /* 0x0000ea00ff278b82 */ /* 0x000ee20000000800 */
[----:B0-----:R-:W-:-:S07]  /*0850*/  ULEA UR4, UR5, UR4, 0x18 ;  /* 0x0000000405047291 */ /* 0x001fce000f8ec0ff */
[----:B------:R-:W0:Y:S08]  /*0860*/  @!P1 LDC R40, c[0x0][0x3a8] ;  /* 0x0000ea00ff289b82 */ /* 0x000e300000000800 */
[----:B------:R-:W4:Y:S01]  /*0870*/  @!P1 LDC.64 R6, c[0x0][0x3b8] ;  /* 0x0000ee00ff069b82 */ /* 0x000f220000000a00 */
[----:B-1----:R-:W-:-:S07]  /*0880*/  @!P0 ISETP.NE.AND P6, PT, R4, 0x1, PT ;  /* 0x000000010400880c */ /* 0x002fce0003fc5270 */
[----:B------:R-:W1:Y:S01]  /*0890*/  @!P2 LDC R41, c[0x0][0x3a8] ;  /* 0x0000ea00ff29ab82 */ /* 0x000e620000000800 */
[----:B---3--:R-:W-:-:S05]  /*08a0*/  @!P0 FFMA.FTZ R4, R8, R39, R35 ;  /* 0x0000002708048223 */ /* 0x008fca0000010023 */
[----:B------:R-:W-:Y:S02]  /*08b0*/  @!P0 FSEL R8, R35, R4, !P6 ;  /* 0x0000000423088208 */ /* 0x000fe40007000000 */
[----:B------:R-:W3:Y:S01]  /*08c0*/  @!P3 LDC R42, c[0x0][0x3a8] ;  /* 0x0000ea00ff2abb82 */ /* 0x000ee20000000800 */
[----:B0-----:R-:W-:Y:S02]  /*08d0*/  @!P1 FFMA.FTZ R39, R9, R40, R36 ;  /* 0x0000002809279223 */ /* 0x001fe40000010024 */
[----:B------:R-:W-:-:S04]  /*08e0*/  @!P0 FMUL.FTZ R5, R8, -R5 ;  /* 0x8000000508058220 */ /* 0x000fc80000410000 */
[----:B--2---:R-:W-:Y:S01]  /*08f0*/  @!P0 FFMA.FTZ R12, R5, R26, R12 ;  /* 0x0000001a050c8223 */ /* 0x004fe2000001000c */
[----:B------:R-:W0:Y:S01]  /*0900*/  @!P2 LDC.64 R30, c[0x0][0x3b8] ;  /* 0x0000ee00ff1eab82 */ /* 0x000e220000000a00 */
[----:B----4-:R-:W-:Y:S02]  /*0910*/  @!P1 ISETP.NE.AND P5, PT, R6, 0x1, PT ;  /* 0x000000010600980c */ /* 0x010fe40003fa5270 */
[----:B------:R-:W-:Y:S02]  /*0920*/  ISETP.NE.AND P0, PT, R29, RZ, PT ;  /* 0x000000ff1d00720c */ /* 0x000fe40003f05270 */
[----:B------:R-:W-:-:S03]  /*0930*/  @!P1 FSEL R9, R36, R39, !P5 ;  /* 0x0000002724099208 */ /* 0x000fc60006800000 */
[----:B------:R-:W2:Y:S01]  /*0940*/  @!P3 LDC.64 R32, c[0x0][0x3b8] ;  /* 0x0000ee00ff20bb82 */ /* 0x000ea20000000a00 */
[----:B-1----:R-:W-:Y:S01]  /*0950*/  @!P2 FFMA.FTZ R4, R10, R41, R37 ;  /* 0x000000290a04a223 */ /* 0x002fe20000010025 */
[----:B---3--:R-:W-:Y:S01]  /*0960*/  @!P3 FFMA.FTZ R39, R11, R42, R38 ;  /* 0x0000002a0b27b223 */ /* 0x008fe20000010026 */
[----:B0-----:R-:W-:-:S04]  /*0970*/  @!P2 ISETP.NE.AND P6, PT, R30, 0x1, PT ;  /* 0x000000011e00a80c */ /* 0x001fc80003fc5270 */
[----:B------:R-:W-:Y:S01]  /*0980*/  @!P2 FSEL R10, R37, R4, !P6 ;  /* 0x00000004250aa208 */ /* 0x000fe20007000000 */
[----:B------:R-:W-:Y:S01]  /*0990*/  @!P1 FMUL.FTZ R4, R9, -R7 ;  /* 0x8000000709049220 */ /* 0x000fe20000410000 */
[----:B--2---:R-:W-:-:S03]  /*09a0*/  @!P3 ISETP.NE.AND P5, PT, R32, 0x1, PT ;  /* 0x000000012000b80c */ /* 0x004fc60003fa5270 */
[----:B------:R-:W-:Y:S01]  /*09b0*/  @!P2 FMUL.FTZ R31, R10, -R31 ;  /* 0x8000001f0a1fa220 */ /* 0x000fe20000410000 */
[-C--:B------:R-:W-:Y:S01]  /*09c0*/  @!P1 FFMA.FTZ R13, R4, R26.reuse, R13 ;  /* 0x0000001a040d9223 */ /* 0x080fe2000001000d */
[----:B------:R-:W-:Y:S02]  /*09d0*/  @!P3 FSEL R11, R38, R39, !P5 ;  /* 0x00000027260bb208 */ /* 0x000fe40006800000 */
[----:B------:R-:W-:-:S03]  /*09e0*/  @!P2 FFMA.FTZ R14, R31, R26, R14 ;  /* 0x0000001a1f0ea223 */ /* 0x000fc6000001000e */
[----:B------:R-:W-:-:S04]  /*09f0*/  @!P3 FMUL.FTZ R6, R11, -R33 ;  /* 0x800000210b06b220 */ /* 0x000fc80000410000 */
[----:B------:R-:W-:-:S05]  /*0a00*/  @!P3 FFMA.FTZ R15, R6, R26, R15 ;  /* 0x0000001a060fb223 */ /* 0x000fca000001000f */
        /* <DEDUP_REMOVED lines=37> */
.L_x_1707:
        /* <DEDUP_REMOVED lines=10> */
.L_x_2068:


//--------------------- .text._Z21kOptimizer32bit1StateI6__halfLi1EEvPT_S2_PfS3_ffffffiffbi --------------------------
	.section	.text._Z21kOptimizer32bit1StateI6__halfLi1EEvPT_S2_PfS3_ffffffiffbi,"ax",@progbits
	.align	128
        .global         _Z21kOptimizer32bit1StateI6__halfLi1EEvPT_S2_PfS3_ffffffiffbi
        .type           _Z21kOptimizer32bit1StateI6__halfLi1EEvPT_S2_PfS3_ffffffiffbi,@function
        .size           _Z21kOptimizer32bit1StateI6__halfLi1EEvPT_S2_PfS3_ffffffiffbi,(.L_x_2069 - _Z21kOptimizer32bit1StateI6__halfLi1EEvPT_S2_PfS3_ffffffiffbi)
        .other          _Z21kOptimizer32bit1StateI6__halfLi1EEvPT_S2_PfS3_ffffffiffbi,@"STO_CUDA_ENTRY STV_DEFAULT"
_Z21kOptimizer32bit1StateI6__halfLi1EEvPT_S2_PfS3_ffffffiffbi:
.text._Z21kOptimizer32bit1StateI6__halfLi1EEvPT_S2_PfS3_ffffffiffbi:
        /* <DEDUP_REMOVED lines=28> */
.L_x_1708:
        /* <DEDUP_REMOVED lines=21> */
.L_x_1719:
        /* <DEDUP_REMOVED lines=82> */
[----:B------:R-:W-:-:S04]  /*0830*/  FMUL.FTZ R31, R31, UR16 ;  /* 0x000000101f1f7c20 */ /* 0x000fc80008410000 */
[----:B------:R-:W-:-:S05]  /*0840*/  HADD2.F32 R18, -RZ, R33.H1_H1 ;  /* 0x30000021ff127230 */ /* 0x000fca0000004100 */
[----:B------:R-:W-:Y:S01]  /*0850*/  FFMA.FTZ R32, R19, UR7, R18 ;  /* 0x0000000713207c23 */ /* 0x000fe20008010012 */
[----:B------:R-:W-:-:S04]  /*0860*/  HADD2.F32 R19, -RZ, R23.H0_H0 ;  /* 0x20000017ff137230 */ /* 0x000fc80000004100 */
[----:B------:R-:W-:-:S05]  /*0870*/  F2FP.F16.F32.PACK_AB R32, R31, R32 ;  /* 0x000000201f20723e */ /* 0x000fca00000000ff */
[----:B------:R-:W-:-:S05]  /*0880*/  HADD2.F32 R18, -RZ, R32.H1_H1 ;  /* 0x30000020ff127230 */ /* 0x000fca0000004100 */
[----:B------:R-:W-:-:S05]  /*0890*/  FFMA.FTZ R18, R19, UR7, R18 ;  /* 0x0000000713127c23 */ /* 0x000fca0008010012 */
[----:B------:R-:W-:-:S04]  /*08a0*/  F2FP.F16.F32.PACK_AB R18, RZ, R18 ;  /* 0x00000012ff12723e */ /* 0x000fc800000000ff */
[----:B------:R-:W-:Y:S01]  /*08b0*/  PRMT R31, R18, 0x7610, R31 ;  /* 0x00007610121f7816 */ /* 0x000fe2000000001f */
[----:B------:R-:W-:Y:S06]  /*08c0*/  BRA `(.L_x_1710) ;  /* 0x0000000000347947 */ /* 0x000fec0003800000 */
.L_x_1709:
        /* <DEDUP_REMOVED lines=13> */
.L_x_1710:
        /* <DEDUP_REMOVED lines=9> */
[----:B------:R-:W-:Y:S01]  /*0a30*/  ISETP.NE.AND P1, PT, R13, 0x1, PT ;  /* 0x000000010d00780c */ /* 0x000fe20003f25270 */
[----:B------:R-:W-:-:S12]  /*0a40*/  HADD2.F32 R29, -RZ, R29.H0_H0 ;  /* 0x2000001dff1d7230 */ /* 0x000fd80000004100 */
[----:B------:R-:W0:Y:S01]  /*0a50*/  @P1 LDC R37, c[0x0][0x3a8] ;  /* 0x0000ea00ff251b82 */ /* 0x000e220000000800 */
[----:B------:R-:W-:-:S04]  /*0a60*/  @!P1 IMAD.MOV.U32 R8, RZ, RZ, R18 ;  /* 0x000000ffff089224 */ /* 0x000fc800078e0012 */
[----:B0-----:R-:W-:-:S04]  /*0a70*/  @P1 FFMA.FTZ R8, R8, R37, R18 ;  /* 0x0000002508081223 */ /* 0x001fc80000010012 */
[----:B------:R-:W-:-:S04]  /*0a80*/  FMUL.FTZ R18, R8, -UR18 ;  /* 0x8000001208127c20 */ /* 0x000fc80008410000 */
[----:B------:R-:W-:-:S05]  /*0a90*/  FFMA.FTZ R29, R18, R17, R29 ;  /* 0x00000011121d7223 */ /* 0x000fca000001001d */
[----:B------:R-:W-:-:S07]  /*0aa0*/  F2FP.F16.F32.PACK_AB R29, RZ, R29 ;  /* 0x0000001dff1d723e */ /* 0x000fce00000000ff */
.L_x_1712:
[----:B------:R-:W-:Y:S05]  /*0ab0*/  BSYNC.RECONVERGENT B0 ;  /* 0x0000000000007941 */ /* 0x000fea0003800200 */
.L_x_1711:
        /* <DEDUP_REMOVED lines=12> */
[----:B------:R-:W-:Y:S02]  /*0b80*/  HADD2.F32 R19, -RZ, R30.H0_H0 ;  /* 0x2000001eff137230 */ /* 0x000fe40000004100 */
[----:B------:R-:W-:-:S04]  /*0b90*/  FMUL.FTZ R18, R9, -UR18 ;  /* 0x8000001209127c20 */ /* 0x000fc80008410000 */
[----:B------:R-:W-:-:S05]  /*0ba0*/  FFMA.FTZ R30, R18, R17, R19 ;  /* 0x00000011121e7223 */ /* 0x000fca0000010013 */
[----:B------:R-:W-:-:S07]  /*0bb0*/  F2FP.F16.F32.PACK_AB R30, RZ, R30 ;  /* 0x0000001eff1e723e */ /* 0x000fce00000000ff */
.L_x_1714:
[----:B------:R-:W-:Y:S05]  /*0bc0*/  BSYNC.RECONVERGENT B0 ;  /* 0x0000000000007941 */ /* 0x000fea0003800200 */
.L_x_1713:
[----:B------:R-:W-:Y:S04]  /*0bd0*/  BSSY.RECONVERGENT B0, `(.L_x_1715) ;  /* 0x000000a000007945 */ /* 0x000fe80003800200 */
[----:B------:R-:W-:Y:S05]  /*0be0*/  @!P4 BRA P3, `(.L_x_1716) ;  /* 0x000000000020c947 */ /* 0x000fea0001800000 */
[----:B------:R-:W-:Y:S01]  /*0bf0*/  ISETP.NE.AND P3, PT, R13, 0x1, PT ;  /* 0x000000010d00780c */ /* 0x000fe20003f65270 */
[----:B------:R-:W-:-:S12]  /*0c00*/  HADD2.F32 R19, -RZ, R22.H0_H0 ;  /* 0x20000016ff137230 */ /* 0x000fd80000004100 */
[----:B------:R-:W0:Y:S02]  /*0c10*/  @P3 LDC R18, c[0x0][0x3a8] ;  /* 0x0000ea00ff123b82 */ /* 0x000e240000000800 */
[--C-:B0-----:R-:W-:Y:S01]  /*0c20*/  @P3 FFMA.FTZ R10, R10, R18, R35.reuse ;  /* 0x000000120a0a3223 */ /* 0x101fe20000010023 */
[----:B------:R-:W-:-:S04]  /*0c30*/  @!P3 IMAD.MOV.U32 R10, RZ, RZ, R35 ;  /* 0x000000ffff0ab224 */ /* 0x000fc800078e0023 */
[----:B------:R-:W-:-:S04]  /*0c40*/  FMUL.FTZ R18, R10, -UR18 ;  /* 0x800000120a127c20 */ /* 0x000fc80008410000 */
[----:B------:R-:W-:-:S05]  /*0c50*/  FFMA.FTZ R22, R18, R17, R19 ;  /* 0x0000001112167223 */ /* 0x000fca0000010013 */
[----:B------:R-:W-:-:S07]  /*0c60*/  F2FP.F16.F32.PACK_AB R22, RZ, R22 ;  /* 0x00000016ff16723e */ /* 0x000fce00000000ff */
.L_x_1716:
[----:B------:R-:W-:Y:S05]  /*0c70*/  BSYNC.RECONVERGENT B0 ;  /* 0x0000000000007941 */ /* 0x000fea0003800200 */
.L_x_1715:
        /* <DEDUP_REMOVED lines=10> */
.L_x_1718:
[----:B------:R-:W-:Y:S05]  /*0d20*/  BSYNC.RECONVERGENT B0 ;  /* 0x0000000000007941 */ /* 0x000fea0003800200 */
.L_x_1717:
        /* <DEDUP_REMOVED lines=41> */
.L_x_1720:
        /* <DEDUP_REMOVED lines=12> */
.L_x_2069:


//--------------------- .text._Z33kPreconditionOptimizer32bit1StateI13__nv_bfloat16Li4ELi4096ELi8EEvPT_S2_PfS3_ffffiffi --------------------------
	.section	.text._Z33kPreconditionOptimizer32bit1StateI13__nv_bfloat16Li4ELi4096ELi8EEvPT_S2_PfS3_ffffiffi,"ax",@progbits
	.align	128
        .global         _Z33kPreconditionOptimizer32bit1StateI13__nv_bfloat16Li4ELi4096ELi8EEvPT_S2_PfS3_ffffiffi
        .type           _Z33kPreconditionOptimizer32bit1StateI13__nv_bfloat16Li4ELi4096ELi8EEvPT_S2_PfS3_ffffiffi,@function
        .size           _Z33kPreconditionOptimizer32bit1StateI13__nv_bfloat16Li4ELi4096ELi8EEvPT_S2_PfS3_ffffiffi,(.L_x_2070 - _Z33kPreconditionOptimizer32bit1StateI13__nv_bfloat16Li4ELi4096ELi8EEvPT_S2_PfS3_ffffiffi)
        .other          _Z33kPreconditionOptimizer32bit1StateI13__nv_bfloat16Li4ELi4096ELi8EEvPT_S2_PfS3_ffffiffi,@"STO_CUDA_ENTRY STV_DEFAULT"
_Z33kPreconditionOptimizer32bit1StateI13__nv_bfloat16Li4ELi4096ELi8EEvPT_S2_PfS3_ffffiffi:
.text._Z33kPreconditionOptimizer32bit1StateI13__nv_bfloat16Li4ELi4096ELi8EEvPT_S2_PfS3_ffffiffi:
        /* <DEDUP_REMOVED lines=14> */
[----:B------:R-:W0:Y:S01]  /*00e0*/  S2R R0, SR_TID.X ;  /* 0x0000000000007919 */ /* 0x000e220000002100 */
[----:B------:R-:W1:Y:S01]  /*00f0*/  S2UR UR5, SR_CgaCtaId ;  /* 0x00000000000579c3 */ /* 0x000e620000008800 */
[----:B------:R-:W-:Y:S01]  /*0100*/  UMOV UR4, 0x400 ;  /* 0x0000040000047882 */ /* 0x000fe20000000000 */
[----:B------:R-:W2:Y:S01]  /*0110*/  LDCU.64 UR8, c[0x0][0x358] ;  /* 0x00006b00ff0877ac */ /* 0x000ea20008000a00 */
[----:B------:R-:W3:Y:S05]  /*0120*/  LDCU UR15, c[0x0][0x3bc] ;  /* 0x00007780ff0f77ac */ /* 0x000eea0008000800 */
[----:B------:R-:W4:Y:S01]  /*0130*/  LDC R2, c[0x0][0x370] ;  /* 0x0000dc00ff027b82 */ /* 0x000f220000000800 */
[----:B------:R-:W0:Y:S01]  /*0140*/  LDCU UR7, c[0x0][0x3b8] ;  /* 0x00007700ff0777ac */ /* 0x000e220008000800 */
[----:B------:R-:W0:Y:S01]  /*0150*/  LDCU UR14, c[0x0][0x3a8] ;  /* 0x00007500ff0e77ac */ /* 0x000e220008000800 */
[----:B------:R-:W0:Y:S01]  /*0160*/  LDCU.64 UR10, c[0x0][0x380] ;  /* 0x00007000ff0a77ac */ /* 0x000e220008000a00 */
[----:B------:R-:W0:Y:S01]  /*0170*/  LDCU.64 UR12, c[0x0][0x390] ;  /* 0x00007200ff0c77ac */ /* 0x000e220008000a00 */
[----:B-1----:R-:W-:Y:S01]  /*0180*/  ULEA UR4, UR5, UR4, 0x18 ;  /* 0x0000000405047291 */ /* 0x002fe2000f8ec0ff */
[----:B0-----:R-:W-:Y:S01]  /*0190*/  IMAD.SHL.U32 R3, R0, 0x8, RZ ;  /* 0x0000000800037824 */ /* 0x001fe200078e00ff */
[----:B------:R-:W-:-:S02]  /*01a0*/  SHF.R.U32.HI R4, RZ, 0x3, R0 ;  /* 0x00000003ff047819 */ /* 0x000fc40000011600 */
[----:B------:R-:W-:Y:S02]  /*01b0*/  LOP3.LUT R20, R0, 0x3e0, RZ, 0xc0, !PT ;  /* 0x000003e000147812 */ /* 0x000fe400078ec0ff */
[----:B------:R-:W-:Y:S02]  /*01c0*/  LOP3.LUT R3, R3, 0x1f00, RZ, 0xc0, !PT ;  /* 0x00001f0003037812 */ /* 0x000fe400078ec0ff */
[----:B------:R-:W-:Y:S01]  /*01d0*/  LOP3.LUT R4, R4, 0x7c, RZ, 0xc0, !PT ;  /* 0x0000007c04047812 */ /* 0x000fe200078ec0ff */
[----:B------:R-:W-:Y:S01]  /*01e0*/  VIADD R23, R20, 0x20 ;  /* 0x0000002014177836 */ /* 0x000fe20000000000 */
[----:B------:R-:W-:Y:S02]  /*01f0*/  MOV R21, UR4 ;  /* 0x0000000400157c02 */ /* 0x000fe40008000f00 */
[----:B------:R-:W-:Y:S02]  /*0200*/  LOP3.LUT R22, R3, 0x1f, R0, 0xf8, !PT ;  /* 0x0000001f03167812 */ /* 0x000fe400078ef800 */
[----:B------:R-:W-:-:S02]  /*0210*/  LOP3.LUT R24, RZ, R20, RZ, 0x33, !PT ;  /* 0x00000014ff187212 */ /* 0x000fc400078e33ff */
[----:B------:R-:W-:Y:S02]  /*0220*/  IADD3 R25, PT, PT, R4, R21, RZ ;  /* 0x0000001504197210 */ /* 0x000fe40007ffe0ff */
[C---:B------:R-:W-:Y:S02]  /*0230*/  LOP3.LUT R26, R22.reuse, 0x20, RZ, 0xfc, !PT ;  /* 0x00000020161a7812 */ /* 0x040fe400078efcff */
[C---:B------:R-:W-:Y:S02]  /*0240*/  LOP3.LUT R27, R22.reuse, 0x40, RZ, 0xfc, !PT ;  /* 0x00000040161b7812 */ /* 0x040fe400078efcff */
[C---:B------:R-:W-:Y:S02]  /*0250*/  LOP3.LUT R28, R22.reuse, 0x60, RZ, 0xfc, !PT ;  /* 0x00000060161c7812 */ /* 0x040fe400078efcff */
[C---:B------:R-:W-:Y:S02]  /*0260*/  LOP3.LUT R29, R22.reuse, 0x80, RZ, 0xfc, !PT ;  /* 0x00000080161d7812 */ /* 0x040fe400078efcff */
[----:B------:R-:W-:-:S02]  /*0270*/  LOP3.LUT R30, R22, 0xa0, RZ, 0xfc, !PT ;  /* 0x000000a0161e7812 */ /* 0x000fc400078efcff */
[C---:B------:R-:W-:Y:S02]  /*0280*/  LOP3.LUT R31, R22.reuse, 0xc0, RZ, 0xfc, !PT ;  /* 0x000000c0161f7812 */ /* 0x040fe400078efcff */
[----:B--234-:R-:W-:-:S07]  /*0290*/  LOP3.LUT R32, R22, 0xe0, RZ, 0xfc, !PT ;  /* 0x000000e016207812 */ /* 0x01cfce00078efcff */
.L_x_1726:
[----:B------:R-:W-:Y:S01]  /*02a0*/  BAR.SYNC.DEFER_BLOCKING 0x0 ;  /* 0x0000000000007b1d */ /* 0x000fe20000010000 */
[----:B------:R-:W-:Y:S02]  /*02b0*/  IADD3 R45, PT, PT, -R33, UR15, RZ ;  /* 0x0000000f212d7c10 */ /* 0x000fe4000fffe1ff */
[C---:B--2---:R-:W-:Y:S02]  /*02c0*/  IADD3 R5, P0, PT, R22.reuse, R33, RZ ;  /* 0x0000002116057210 */ /* 0x044fe40007f1e0ff */
[----:B------:R-:W-:Y:S02]  /*02d0*/  VIMNMX.U32 R7, PT, PT, R45, 0x1000, PT ;  /* 0x000010002d077848 */ /* 0x000fe40003fe0000 */
[C---:B------:R-:W-:Y:S01]  /*02e0*/  LEA R4, P1, R5.reuse, UR12, 0x2 ;  /* 0x0000000c05047c11 */ /* 0x040fe2000f8210ff */
[----:B------:R-:W-:Y:S01]  /*02f0*/  IMAD.X R6, RZ, RZ, RZ, P0 ;  /* 0x000000ffff067224 */ /* 0x000fe200000e06ff */
[----:B------:R-:W-:Y:S02]  /*0300*/  ISETP.GE.U32.AND P6, PT, R22, R7, PT ;  /* 0x000000071600720c */ /* 0x000fe40003fc6070 */
[----:B------:R-:W-:-:S02]  /*0310*/  LEA R8, P0, R5, UR10, 0x1 ;  /* 0x0000000a05087c11 */ /* 0x000fc4000f8008ff */
[----:B------:R-:W-:Y:S02]  /*0320*/  PRMT R38, RZ, 0x7610, R38 ;  /* 0x00007610ff267816 */ /* 0x000fe40000000026 */
[C-C-:B------:R-:W-:Y:S02]  /*0330*/  LEA.HI.X R9, R5.reuse, UR11, R6.reuse, 0x1, P0 ;  /* 0x0000000b05097c11 */ /* 0x140fe400080f0c06 */
[----:B------:R-:W-:Y:S02]  /*0340*/  LEA.HI.X R5, R5, UR13, R6, 0x2, P1 ;  /* 0x0000000d05057c11 */ /* 0x000fe400088f1406 */
[-C--:B------:R-:W-:Y:S02]  /*0350*/  ISETP.GE.U32.AND P0, PT, R26, R7.reuse, PT ;  /* 0x000000071a00720c */ /* 0x080fe40003f06070 */
[-C--:B------:R-:W-:Y:S02]  /*0360*/  ISETP.GE.U32.AND P1, PT, R27, R7.reuse, PT ;  /* 0x000000071b00720c */ /* 0x080fe40003f26070 */
[-C--:B------:R-:W-:Y:S01]  /*0370*/  ISETP.GE.U32.AND P2, PT, R28, R7.reuse, PT ;  /* 0x000000071c00720c */ /* 0x080fe20003f46070 */
[----:B------:R-:W2:Y:S01]  /*0380*/  @!P6 LDG.E.U16 R38, desc[UR8][R8.64] ;  /* 0x000000080826e981 */ /* 0x000ea2000c1e1500 */
[----:B------:R-:W-:-:S02]  /*0390*/  ISETP.GE.U32.AND P3, PT, R29, R7, PT ;  /* 0x000000071d00720c */ /* 0x000fc40003f66070 */
[-C--:B------:R-:W-:Y:S02]  /*03a0*/  ISETP.GE.U32.AND P4, PT, R30, R7.reuse, PT ;  /* 0x000000071e00720c */ /* 0x080fe40003f86070 */
[-C--:B------:R-:W-:Y:S02]  /*03b0*/  ISETP.GE.U32.AND P5, PT, R31, R7.reuse, PT ;  /* 0x000000071f00720c */ /* 0x080fe40003fa6070 */
[----:B------:R-:W-:Y:S02]  /*03c0*/  ISETP.GE.U32.AND P6, PT, R32, R7, PT ;  /* 0x000000072000720c */ /* 0x000fe40003fc6070 */
[----:B------:R-:W-:Y:S02]  /*03d0*/  PRMT R40, RZ, 0x7610, R40 ;  /* 0x00007610ff287816 */ /* 0x000fe40000000028 */
[----:B------:R-:W-:Y:S02]  /*03e0*/  PRMT R42, RZ, 0x7610, R42 ;  /* 0x00007610ff2a7816 */ /* 0x000fe4000000002a */
[----:B------:R-:W-:-:S02]  /*03f0*/  PRMT R44, RZ, 0x7610, R44 ;  /* 0x00007610ff2c7816 */ /* 0x000fc4000000002c */
[----:B------:R-:W-:Y:S01]  /*0400*/  PRMT R52, RZ, 0x7610, R52 ;  /* 0x00007610ff347816 */ /* 0x000fe20000000034 */
[----:B------:R-:W3:Y:S01]  /*0410*/  @!P0 LDG.E.U16 R40, desc[UR8][R8.64+0x40] ;  /* 0x0000400808288981 */ /* 0x000ee2000c1e1500 */
[----:B------:R-:W-:Y:S02]  /*0420*/  PRMT R54, RZ, 0x7610, R54 ;  /* 0x00007610ff367816 */ /* 0x000fe40000000036 */
[----:B------:R-:W-:Y:S01]  /*0430*/  PRMT R56, RZ, 0x7610, R56 ;  /* 0x00007610ff387816 */ /* 0x000fe20000000038 */
[----:B------:R-:W4:Y:S01]  /*0440*/  @!P1 LDG.E.U16 R42, desc[UR8][R8.64+0x80] ;  /* 0x00008008082a9981 */ /* 0x000f22000c1e1500 */
[----:B------:R-:W-:-:S03]  /*0450*/  PRMT R50, RZ, 0x7610, R50 ;  /* 0x00007610ff327816 */ /* 0x000fc60000000032 */
[----:B------:R-:W5:Y:S04]  /*0460*/  @!P2 LDG.E.U16 R44, desc[UR8][R8.64+0xc0] ;  /* 0x0000c008082ca981 */ /* 0x000f68000c1e1500 */
[----:B------:R-:W5:Y:S04]  /*0470*/  @!P3 LDG.E.U16 R52, desc[UR8][R8.64+0x100] ;  /* 0x000100080834b981 */ /* 0x000f68000c1e1500 */
[----:B------:R-:W5:Y:S04]  /*0480*/  @!P4 LDG.E.U16 R54, desc[UR8][R8.64+0x140] ;  /* 0x000140080836c981 */ /* 0x000f68000c1e1500 */
[----:B------:R-:W5:Y:S04]  /*0490*/  @!P5 LDG.E.U16 R56, desc[UR8][R8.64+0x180] ;  /* 0x000180080838d981 */ /* 0x000f68000c1e1500 */
[----:B0-----:R0:W5:Y:S01]  /*04a0*/  @!P6 LDG.E.U16 R50, desc[UR8][R8.64+0x1c0] ;  /* 0x0001c0080832e981 */ /* 0x001162000c1e1500 */
[----:B-1----:R-:W1:Y:S02]  /*04b0*/  S2R R6, SR_LANEID ;  /* 0x0000000000067919 */ /* 0x002e640000000000 */
[----:B-1----:R-:W-:-:S04]  /*04c0*/  IADD3 R34, PT, PT, R3, R6, RZ ;  /* 0x0000000603227210 */ /* 0x002fc80007ffe0ff */
[C---:B------:R-:W-:Y:S01]  /*04d0*/  IADD3 R13, PT, PT, R34.reuse, 0x40, RZ ;  /* 0x00000040220d7810 */ /* 0x040fe20007ffe0ff */
[C---:B------:R-:W-:Y:S01]  /*04e0*/  VIADD R11, R34.reuse, 0x20 ;  /* 0x00000020220b7836 */ /* 0x040fe20000000000 */
[C---:B------:R-:W-:Y:S01]  /*04f0*/  IADD3 R17, PT, PT, R34.reuse, 0x80, RZ ;  /* 0x0000008022117810 */ /* 0x040fe20007ffe0ff */
[C---:B------:R-:W-:Y:S01]  /*0500*/  VIADD R15, R34.reuse, 0x60 ;  /* 0x00000060220f7836 */ /* 0x040fe20000000000 */
[C---:B------:R-:W-:Y:S01]  /*0510*/  IADD3 R35, PT, PT, R34.reuse, 0xc0, RZ ;  /* 0x000000c022237810 */ /* 0x040fe20007ffe0ff */
[C---:B------:R-:W-:Y:S02]  /*0520*/  VIADD R19, R34.reuse, 0xa0 ;  /* 0x000000a022137836 */ /* 0x040fe40000000000 */
[C---:B------:R-:W-:Y:S01]  /*0530*/  VIADD R37, R34.reuse, 0xe0 ;  /* 0x000000e022257836 */ /* 0x040fe20000000000 */
[-C--:B------:R-:W-:Y:S02]  /*0540*/  LEA.HI.SX32 R36, R34, R34.reuse, 0x1b ;  /* 0x0000002222247211 */ /* 0x080fe400078fdaff */
[----:B0-----:R-:W-:-:S02]  /*0550*/  LEA.HI.SX32 R8, R11, R34, 0x1b ;  /* 0x000000220b087211 */ /* 0x001fc400078fdaff */
[-C--:B------:R-:W-:Y:S02]  /*0560*/  LEA.HI.SX32 R10, R13, R34.reuse, 0x1b ;  /* 0x000000220d0a7211 */ /* 0x080fe400078fdaff */
[-C--:B------:R-:W-:Y:S02]  /*0570*/  LEA.HI.SX32 R12, R15, R34.reuse, 0x1b ;  /* 0x000000220f0c7211 */ /* 0x080fe400078fdaff */
[-C--:B------:R-:W-:Y:S02]  /*0580*/  LEA.HI.SX32 R14, R17, R34.reuse, 0x1b ;  /* 0x00000022110e7211 */ /* 0x080fe400078fdaff */
[-C--:B------:R-:W-:Y:S02]  /*0590*/  LEA.HI.SX32 R16, R19, R34.reuse, 0x1b ;  /* 0x0000002213107211 */ /* 0x080fe400078fdaff */
[-C--:B------:R-:W-:Y:S02]  /*05a0*/  LEA.HI.SX32 R18, R35, R34.reuse, 0x1b ;  /* 0x0000002223127211 */ /* 0x080fe400078fdaff */
[----:B------:R-:W-:-:S02]  /*05b0*/  LEA.HI.SX32 R34, R37, R34, 0x1b ;  /* 0x0000002225227211 */ /* 0x000fc400078fdaff */
[----:B------:R-:W-:Y:S01]  /*05c0*/  IADD3 R37, PT, PT, R20, R6, RZ ;  /* 0x0000000614257210 */ /* 0x000fe20007ffe0ff */
[--C-:B------:R-:W-:Y:S01]  /*05d0*/  IMAD R9, R8, 0x2, R21.reuse ;  /* 0x0000000208097824 */ /* 0x100fe200078e0215 */
[-C--:B------:R-:W-:Y:S02]  /*05e0*/  LEA R15, R36, R21.reuse, 0x1 ;  /* 0x00000015240f7211 */ /* 0x080fe400078e08ff */
[----:B------:R-:W-:Y:S01]  /*05f0*/  SHF.L.U32 R48, R37, 0x3, RZ ;  /* 0x0000000325307819 */ /* 0x000fe200000006ff */
[--C-:B------:R-:W-:Y:S01]  /*0600*/  IMAD R13, R12, 0x2, R21.reuse ;  /* 0x000000020c0d7824 */ /* 0x100fe200078e0215 */
[-C--:B------:R-:W-:Y:S01]  /*0610*/  LEA R11, R10, R21.reuse, 0x1 ;  /* 0x000000150a0b7211 */ /* 0x080fe200078e08ff */
[--C-:B------:R-:W-:Y:S01]  /*0620*/  IMAD R17, R14, 0x2, R21.reuse ;  /* 0x000000020e117824 */ /* 0x100fe200078e0215 */
[----:B------:R-:W-:Y:S01]  /*0630*/  LEA.HI.SX32 R48, R48, R48, 0x1b ;  /* 0x0000003030307211 */ /* 0x000fe200078fdaff */
[--C-:B------:R-:W-:Y:S01]  /*0640*/  IMAD R35, R18, 0x2, R21.reuse ;  /* 0x0000000212237824 */ /* 0x100fe200078e0215 */
[----:B------:R-:W-:Y:S01]  /*0650*/  LEA R19, R16, R21, 0x1 ;  /* 0x0000001510137211 */ /* 0x000fe200078e08ff */
[----:B------:R-:W-:-:S02]  /*0660*/  IMAD R37, R34, 0x2, R21 ;  /* 0x0000000222257824 */ /* 0x000fc400078e0215 */
[----:B------:R-:W-:Y:S01]  /*0670*/  IMAD R55, R48, 0x2, R21 ;  /* 0x0000000230377824 */ /* 0x000fe200078e0215 */
[----:B------:R-:W-:Y:S02]  /*0680*/  P2R R49, PR, RZ, 0x1 ;  /* 0x00000001ff317803 */ /* 0x000fe40000000000 */
[----:B------:R-:W-:Y:S01]  /*0690*/  ISETP.GE.U32.AND P0, PT, R22, R7, PT ;  /* 0x000000071600720c */ /* 0x000fe20003f06070 */
[----:B------:R-:W-:Y:S01]  /*06a0*/  HFMA2 R46, -RZ, RZ, 0, 0 ;  /* 0x00000000ff2e7431 */ /* 0x000fe200000001ff */
[----:B--2---:R-:W-:Y:S04]  /*06b0*/  STS.U16 [R15], R38 ;  /* 0x000000260f007388 */ /* 0x004fe80000000400 */
[----:B---3--:R-:W-:Y:S04]  /*06c0*/  STS.U16 [R9+0x40], R40 ;  /* 0x0000402809007388 */ /* 0x008fe80000000400 */
[----:B----4-:R-:W-:Y:S04]  /*06d0*/  STS.U16 [R11+0x80], R42 ;  /* 0x0000802a0b007388 */ /* 0x010fe80000000400 */
[----:B-----5:R-:W-:Y:S04]  /*06e0*/  STS.U16 [R13+0xc0], R44 ;  /* 0x0000c02c0d007388 */ /* 0x020fe80000000400 */
[----:B------:R-:W-:Y:S04]  /*06f0*/  STS.U16 [R17+0x100], R52 ;  /* 0x0001003411007388 */ /* 0x000fe80000000400 */
[----:B------:R-:W-:Y:S04]  /*0700*/  STS.U16 [R19+0x140], R54 ;  /* 0x0001403613007388 */ /* 0x000fe80000000400 */
[----:B------:R0:W-:Y:S04]  /*0710*/  STS.U16 [R35+0x180], R56 ;  /* 0x0001803823007388 */ /* 0x0001e80000000400 */
[----:B------:R1:W-:Y:S01]  /*0720*/  STS.U16 [R37+0x1c0], R50 ;  /* 0x0001c03225007388 */ /* 0x0003e20000000400 */
        /* <DEDUP_REMOVED lines=8> */
[----:B------:R-:W5:Y:S01]  /*07b0*/  LDS.U16 R39, [R55+0xe] ;  /* 0x00000e0037277984 */ /* 0x000f620000000400 */
[----:B------:R-:W-:Y:S01]  /*07c0*/  BAR.SYNC.DEFER_BLOCKING 0x0 ;  /* 0x0000000000007b1d */ /* 0x000fe20000010000 */
[----:B0-----:R-:W-:Y:S01]  /*07d0*/  MOV R56, RZ ;  /* 0x000000ff00387202 */ /* 0x001fe20000000f00 */
[----:B------:R-:W-:Y:S01]  /*07e0*/  IMAD.MOV.U32 R54, RZ, RZ, RZ ;  /* 0x000000ffff367224 */ /* 0x000fe200078e00ff */
[----:B------:R-:W-:-:S02]  /*07f0*/  CS2R R52, SRZ ;  /* 0x0000000000347805 */ /* 0x000fc4000001ff00 */
[----:B-1----:R-:W-:Y:S01]  /*0800*/  CS2R R50, SRZ ;  /* 0x0000000000327805 */ /* 0x002fe2000001ff00 */
[----:B------:R-:W5:Y:S01]  /*0810*/  @!P0 LDG.E R46, desc[UR8][R4.64] ;  /* 0x00000008042e8981 */ /* 0x000f62000c1e1900 */
[----:B------:R-:W-:Y:S01]  /*0820*/  ISETP.NE.AND P0, PT, R49, RZ, PT ;  /* 0x000000ff3100720c */ /* 0x000fe20003f05270 */
[----:B------:R-:W-:Y:S02]  /*0830*/  HFMA2 R49, -RZ, RZ, 0, 0 ;  /* 0x00000000ff317431 */ /* 0x000fe400000001ff */
[----:B------:R-:W5:Y:S04]  /*0840*/  @!P1 LDG.E R54, desc[UR8][R4.64+0x100] ;  /* 0x0001000804369981 */ /* 0x000f68000c1e1900 */
[----:B------:R-:W5:Y:S04]  /*0850*/  @!P2 LDG.E R53, desc[UR8][R4.64+0x180] ;  /* 0x000180080435a981 */ /* 0x000f68000c1e1900 */
[----:B------:R-:W5:Y:S04]  /*0860*/  @!P3 LDG.E R52, desc[UR8][R4.64+0x200] ;  /* 0x000200080434b981 */ /* 0x000f68000c1e1900 */
[----:B------:R-:W5:Y:S04]  /*0870*/  @!P0 LDG.E R56, desc[UR8][R4.64+0x80] ;  /* 0x0000800804388981 */ /* 0x000f68000c1e1900 */
[----:B------:R-:W5:Y:S04]  /*0880*/  @!P4 LDG.E R51, desc[UR8][R4.64+0x280] ;  /* 0x000280080433c981 */ /* 0x000f68000c1e1900 */
[----:B------:R-:W5:Y:S04]  /*0890*/  @!P5 LDG.E R50, desc[UR8][R4.64+0x300] ;  /* 0x000300080432d981 */ /* 0x000f68000c1e1900 */
[----:B------:R0:W5:Y:S01]  /*08a0*/  @!P6 LDG.E R49, desc[UR8][R4.64+0x380] ;  /* 0x000380080431e981 */ /* 0x000162000c1e1900 */
[----:B------:R-:W-:Y:S01]  /*08b0*/  IMAD R15, R36, 0x2, R15 ;  /* 0x00000002240f7824 */ /* 0x000fe200078e020f */
[----:B------:R-:W-:Y:S01]  /*08c0*/  LEA R9, R8, R9, 0x1 ;  /* 0x0000000908097211 */ /* 0x000fe200078e08ff */
[----:B------:R-:W-:Y:S01]  /*08d0*/  IMAD R11, R10, 0x2, R11 ;  /* 0x000000020a0b7824 */ /* 0x000fe200078e020b */
[----:B------:R-:W-:Y:S01]  /*08e0*/  LEA R12, R12, R13, 0x1 ;  /* 0x0000000d0c0c7211 */ /* 0x000fe200078e08ff */
[----:B------:R-:W-:Y:S01]  /*08f0*/  IMAD R17, R14, 0x2, R17 ;  /* 0x000000020e117824 */ /* 0x000fe200078e0211 */
[----:B------:R-:W-:Y:S01]  /*0900*/  LEA R16, R16, R19, 0x1 ;  /* 0x0000001310107211 */ /* 0x000fe200078e08ff */
[----:B------:R-:W-:Y:S01]  /*0910*/  IMAD R35, R18, 0x2, R35 ;  /* 0x0000000212237824 */ /* 0x000fe200078e0223 */
[----:B------:R-:W-:-:S02]  /*0920*/  LEA R34, R34, R37, 0x1 ;  /* 0x0000002522227211 */ /* 0x000fc400078e08ff */
[----:B------:R-:W-:Y:S01]  /*0930*/  LEA R48, R48, R55, 0x1 ;  /* 0x0000003730307211 */ /* 0x000fe200078e08ff */
[----:B--2---:R-:W-:Y:S01]  /*0940*/  IMAD.U32 R47, R47, 0x10000, RZ ;  /* 0x000100002f2f7824 */ /* 0x004fe200078e00ff */
[----:B---3--:R-:W-:Y:S01]  /*0950*/  SHF.L.U32 R44, R44, 0x10, RZ ;  /* 0x000000102c2c7819 */ /* 0x008fe200000006ff */
[----:B----4-:R-:W-:Y:S02]  /*0960*/  IMAD.U32 R43, R43, 0x10000, RZ ;  /* 0x000100002b2b7824 */ /* 0x010fe400078e00ff */
[----:B------:R-:W-:Y:S02]  /*0970*/  FMUL.FTZ R47, R47, UR7 ;  /* 0x000000072f2f7c20 */ /* 0x000fe40008410000 */
[----:B------:R-:W-:Y:S01]  /*0980*/  FMUL.FTZ R44, R44, UR7 ;  /* 0x000000072c2c7c20 */ /* 0x000fe20008410000 */
[----:B-----5:R-:W-:Y:S01]  /*0990*/  SHF.L.U32 R42, R42, 0x10, RZ ;  /* 0x000000102a2a7819 */ /* 0x020fe200000006ff */
[----:B0-----:R-:W0:Y:S01]  /*09a0*/  F2F.BF16.F32 R4, R47 ;  /* 0x0000002f00047304 */ /* 0x001e220000202000 */
[----:B------:R-:W-:Y:S01]  /*09b0*/  FMUL.FTZ R43, R43, UR7 ;  /* 0x000000072b2b7c20 */ /* 0x000fe20008410000 */
[----:B------:R-:W-:-:S02]  /*09c0*/  SHF.L.U32 R41, R41, 0x10, RZ ;  /* 0x0000001029297819 */ /* 0x000fc400000006ff */
[----:B------:R-:W-:-:S04]  /*09d0*/  FMUL.FTZ R42, R42, UR7 ;  /* 0x000000072a2a7c20 */ /* 0x000fc80008410000 */
[----:B------:R-:W1:Y:S01]  /*09e0*/  F2F.BF16.F32 R5, R44 ;  /* 0x0000002c00057304 */ /* 0x000e620000202000 */
[----:B------:R-:W-:Y:S02]  /*09f0*/  IMAD.U32 R38, R38, 0x10000, RZ ;  /* 0x0001000026267824 */ /* 0x000fe400078e00ff */
[----:B------:R-:W-:Y:S01]  /*0a00*/  FMUL.FTZ R41, R41, UR7 ;  /* 0x0000000729297c20 */ /* 0x000fe20008410000 */
[----:B------:R-:W-:Y:S01]  /*0a10*/  SHF.L.U32 R40, R40, 0x10, RZ ;  /* 0x0000001028287819 */ /* 0x000fe200000006ff */
[----:B------:R-:W-:-:S03]  /*0a20*/  FMUL.FTZ R38, R38, UR7 ;  /* 0x0000000726267c20 */ /* 0x000fc60008410000 */
[----:B------:R-:W2:Y:S01]  /*0a30*/  F2F.BF16.F32 R43, R43 ;  /* 0x0000002b002b7304 */ /* 0x000ea20000202000 */
[----:B------:R-:W-:Y:S01]  /*0a40*/  SHF.L.U32 R39, R39, 0x10, RZ ;  /* 0x0000001027277819 */ /* 0x000fe200000006ff */
[----:B0-----:R-:W-:-:S06]  /*0a50*/  IMAD.U32 R4, R4, 0x10000, RZ ;  /* 0x0001000004047824 */ /* 0x001fcc00078e00ff */
[----:B------:R-:W0:Y:S01]  /*0a60*/  F2F.BF16.F32 R42, R42 ;  /* 0x0000002a002a7304 */ /* 0x000e220000202000 */
[----:B------:R-:W-:Y:S01]  /*0a70*/  FMUL.FTZ R40, R40, UR7 ;  /* 0x0000000728287c20 */ /* 0x000fe20008410000 */
[----:B-1----:R-:W-:Y:S01]  /*0a80*/  SHF.L.U32 R5, R5, 0x10, RZ ;  /* 0x0000001005057819 */ /* 0x002fe200000006ff */
[----:B------:R-:W-:-:S05]  /*0a90*/  FMUL.FTZ R39, R39, UR7 ;  /* 0x0000000727277c20 */ /* 0x000fca0008410000 */
[----:B------:R-:W1:Y:S08]  /*0aa0*/  F2F.BF16.F32 R41, R41 ;  /* 0x0000002900297304 */ /* 0x000e700000202000 */
[----:B------:R-:W3:Y:S08]  /*0ab0*/  F2F.BF16.F32 R38, R38 ;  /* 0x0000002600267304 */ /* 0x000ef00000202000 */
[----:B------:R-:W4:Y:S08]  /*0ac0*/  F2F.BF16.F32 R40, R40 ;  /* 0x0000002800287304 */ /* 0x000f300000202000 */
[----:B------:R-:W5:Y:S01]  /*0ad0*/  F2F.BF16.F32 R39, R39 ;  /* 0x0000002700277304 */ /* 0x000f620000202000 */
[----:B------:R-:W-:Y:S01]  /*0ae0*/  ISETP.GE.U32.AND P1, PT, R45, 0x200, PT ;  /* 0x000002002d00780c */ /* 0x000fe20003f26070 */
[----:B------:R-:W-:Y:S01]  /*0af0*/  BSSY.RECONVERGENT B0, `(.L_x_1721) ;  /* 0x00000ab000007945 */ /* 0x000fe20003800200 */
[----:B------:R-:W-:-:S04]  /*0b00*/  LEA R33, R2, R33, 0xc ;  /* 0x0000002102217211 */ /* 0x000fc800078e60ff */
[----:B------:R-:W-:Y:S01]  /*0b10*/  ISETP.GE.U32.AND P0, PT, R33, UR6, PT ;  /* 0x0000000621007c0c */ /* 0x000fe2000bf06070 */
[----:B------:R-:W-:Y:S04]  /*0b20*/  STS [R15], R46 ;  /* 0x0000002e0f007388 */ /* 0x000fe80000000800 */
[----:B------:R-:W-:Y:S04]  /*0b30*/  STS [R9+0x80], R56 ;  /* 0x0000803809007388 */ /* 0x000fe80000000800 */
[----:B------:R-:W-:Y:S04]  /*0b40*/  STS [R11+0x100], R54 ;  /* 0x000100360b007388 */ /* 0x000fe80000000800 */
[----:B------:R-:W-:Y:S04]  /*0b50*/  STS [R12+0x180], R53 ;  /* 0x000180350c007388 */ /* 0x000fe80000000800 */
[----:B------:R-:W-:Y:S04]  /*0b60*/  STS [R17+0x200], R52 ;  /* 0x0002003411007388 */ /* 0x000fe80000000800 */
[----:B------:R-:W-:Y:S04]  /*0b70*/  STS [R16+0x280], R51 ;  /* 0x0002803310007388 */ /* 0x000fe80000000800 */
[----:B------:R-:W-:Y:S04]  /*0b80*/  STS [R35+0x300], R50 ;  /* 0x0003003223007388 */ /* 0x000fe80000000800 */
[----:B------:R-:W-:Y:S01]  /*0b90*/  STS [R34+0x380], R49 ;  /* 0x0003803122007388 */ /* 0x000fe20000000800 */
[----:B------:R-:W-:-:S03]  /*0ba0*/  NOP ;  /* 0x0000000000007918 */ /* 0x000fc60000000000 */
[----:B------:R-:W2:Y:S04]  /*0bb0*/  LDS R9, [R48] ;  /* 0x0000000030097984 */ /* 0x000ea80000000800 */
[----:B------:R-:W0:Y:S04]  /*0bc0*/  LDS R8, [R48+0x4] ;  /* 0x0000040030087984 */ /* 0x000e280000000800 */
[----:B------:R-:W1:Y:S04]  /*0bd0*/  LDS R11, [R48+0x8] ;  /* 0x00000800300b7984 */ /* 0x000e680000000800 */
[----:B------:R-:W3:Y:S04]  /*0be0*/  LDS R10, [R48+0xc] ;  /* 0x00000c00300a7984 */ /* 0x000ee80000000800 */
[----:B------:R-:W4:Y:S04]  /*0bf0*/  LDS R13, [R48+0x10] ;  /* 0x00001000300d7984 */ /* 0x000f280000000800 */
[----:B------:R-:W5:Y:S04]  /*0c00*/  LDS R12, [R48+0x14] ;  /* 0x00001400300c7984 */ /* 0x000f680000000800 */
[----:B------:R-:W5:Y:S04]  /*0c10*/  LDS R15, [R48+0x18] ;  /* 0x00001800300f7984 */ /* 0x000f680000000800 */
[----:B------:R-:W5:Y:S01]  /*0c20*/  LDS R14, [R48+0x1c] ;  /* 0x00001c00300e7984 */ /* 0x000f620000000800 */
[----:B--2---:R-:W-:Y:S01]  /*0c30*/  FFMA.FTZ R16, R4, R4, R9 ;  /* 0x0000000404107223 */ /* 0x004fe20000010009 */
[----:B0-----:R-:W-:Y:S01]  /*0c40*/  FFMA.FTZ R17, R5, R5, R8 ;  /* 0x0000000505117223 */ /* 0x001fe20000010008 */
[----:B------:R-:W-:-:S04]  /*0c50*/  SHF.L.U32 R8, R43, 0x10, RZ ;  /* 0x000000102b087819 */ /* 0x000fc800000006ff */
[----:B------:R-:W0:Y:S01]  /*0c60*/  MUFU.SQRT R16, R16 ;  /* 0x0000001000107308 */ /* 0x000e220000002000 */
[----:B------:R-:W-:Y:S02]  /*0c70*/  IMAD.U32 R9, R42, 0x10000, RZ ;  /* 0x000100002a097824 */ /* 0x000fe400078e00ff */
[----:B-1----:R-:W-:Y:S02]  /*0c80*/  FFMA.FTZ R18, R8, R8, R11 ;  /* 0x0000000808127223 */ /* 0x002fe4000001000b */
[----:B---3--:R-:W-:Y:S01]  /*0c90*/  FFMA.FTZ R19, R9, R9, R10 ;  /* 0x0000000909137223 */ /* 0x008fe2000001000a */
[----:B------:R-:W-:Y:S02]  /*0ca0*/  SHF.L.U32 R10, R41, 0x10, RZ ;  /* 0x00000010290a7819 */ /* 0x000fe400000006ff */
[----:B------:R-:W1:Y:S01]  /*0cb0*/  MUFU.SQRT R17, R17 ;  /* 0x0000001100117308 */ /* 0x000e620000002000 */
[----:B------:R-:W-:Y:S02]  /*0cc0*/  SHF.L.U32 R11, R38, 0x10, RZ ;  /* 0x00000010260b7819 */ /* 0x000fe400000006ff */
[----:B----4-:R-:W-:-:S05]  /*0cd0*/  FFMA.FTZ R34, R10, R10, R13 ;  /* 0x0000000a0a227223 */ /* 0x010fca000001000d */
[----:B------:R-:W2:Y:S01]  /*0ce0*/  MUFU.SQRT R18, R18 ;  /* 0x0000001200127308 */ /* 0x000ea20000002000 */
[----:B-----5:R-:W-:Y:S01]  /*0cf0*/  FFMA.FTZ R35, R11, R11, R12 ;  /* 0x0000000b0b237223 */ /* 0x020fe2000001000c */
[----:B------:R-:W-:Y:S01]  /*0d00*/  IMAD.U32 R12, R40, 0x10000, RZ ;  /* 0x00010000280c7824 */ /* 0x000fe200078e00ff */
[----:B------:R-:W-:-:S05]  /*0d10*/  SHF.L.U32 R13, R39, 0x10, RZ ;  /* 0x00000010270d7819 */ /* 0x000fca00000006ff */
[----:B------:R-:W3:Y:S01]  /*0d20*/  MUFU.SQRT R19, R19 ;  /* 0x0000001300137308 */ /* 0x000ee20000002000 */
[----:B------:R-:W-:Y:S01]  /*0d30*/  FFMA.FTZ R15, R12, R12, R15 ;  /* 0x0000000c0c0f7223 */ /* 0x000fe2000001000f */
[----:B0-----:R-:W-:Y:S01]  /*0d40*/  FADD.FTZ R16, R16, UR14 ;  /* 0x0000000e10107e21 */ /* 0x001fe20008010000 */
[----:B------:R-:W-:-:S05]  /*0d50*/  FFMA.FTZ R14, R13, R13, R14 ;  /* 0x0000000d0d0e7223 */ /* 0x000fca000001000e */
[----:B------:R-:W0:Y:S01]  /*0d60*/  MUFU.SQRT R34, R34 ;  /* 0x0000002200227308 */ /* 0x000e220000002000 */
[----:B-1----:R-:W-:Y:S01]  /*0d70*/  FADD.FTZ R17, R17, UR14 ;  /* 0x0000000e11117e21 */ /* 0x002fe20008010000 */
[----:B--2---:R-:W-:-:S06]  /*0d80*/  FADD.FTZ R18, R18, UR14 ;  /* 0x0000000e12127e21 */ /* 0x004fcc0008010000 */
[----:B------:R-:W1:Y:S08]  /*0d90*/  MUFU.SQRT R35, R35 ;  /* 0x0000002300237308 */ /* 0x000e700000002000 */
[----:B------:R-:W-:Y:S08]  /*0da0*/  MUFU.SQRT R15, R15 ;  /* 0x0000000f000f7308 */ /* 0x000ff00000002000 */
[----:B------:R-:W2:Y:S01]  /*0db0*/  MUFU.RCP R37, R16 ;  /* 0x0000001000257308 */ /* 0x000ea20000001000 */
[----:B---3--:R-:W-:-:S07]  /*0dc0*/  FADD.FTZ R19, R19, UR14 ;  /* 0x0000000e13137e21 */ /* 0x008fce0008010000 */
[----:B------:R-:W-:Y:S08]  /*0dd0*/  MUFU.SQRT R14, R14 ;  /* 0x0000000e000e7308 */ /* 0x000ff00000002000 */
[----:B------:R-:W3:Y:S01]  /*0de0*/  MUFU.RCP R36, R17 ;  /* 0x0000001100247308 */ /* 0x000ee20000001000 */
[----:B0-----:R-:W-:-:S07]  /*0df0*/  FADD.FTZ R34, R34, UR14 ;  /* 0x0000000e22227e21 */ /* 0x001fce0008010000 */
[----:B------:R-:W0:Y:S01]  /*0e00*/  MUFU.RCP R39, R18 ;  /* 0x0000001200277308 */ /* 0x000e220000001000 */
[----:B-1----:R-:W-:Y:S01]  /*0e10*/  FADD.FTZ R35, R35, UR14 ;  /* 0x0000000e23237e21 */ /* 0x002fe20008010000 */
[----:B--2---:R-:W-:-:S06]  /*0e20*/  FMUL.FTZ R4, R4, R37 ;  /* 0x0000002504047220 */ /* 0x004fcc0000410000 */
[----:B------:R-:W1:Y:S01]  /*0e30*/  MUFU.RCP R38, R19 ;  /* 0x0000001300267308 */ /* 0x000e620000001000 */
[----:B------:R-:W-:Y:S01]  /*0e40*/  FADD.FTZ R15, R15, UR14 ;  /* 0x0000000e0f0f7e21 */ /* 0x000fe20008010000 */
[----:B---3--:R-:W-:-:S06]  /*0e50*/  FMUL.FTZ R5, R5, R36 ;  /* 0x0000002405057220 */ /* 0x008fcc0000410000 */
[----:B------:R-:W2:Y:S01]  /*0e60*/  MUFU.RCP R41, R34 ;  /* 0x0000002200297308 */ /* 0x000ea20000001000 */
[----:B------:R-:W-:Y:S01]  /*0e70*/  FMUL.FTZ R4, R4, R4 ;  /* 0x0000000404047220 */ /* 0x000fe20000410000 */
[----:B------:R-:W-:-:S06]  /*0e80*/  FADD.FTZ R14, R14, UR14 ;  /* 0x0000000e0e0e7e21 */ /* 0x000fcc0008010000 */
[----:B------:R-:W3:Y:S01]  /*0e90*/  MUFU.RCP R16, R35 ;  /* 0x0000002300107308 */ /* 0x000ee20000001000 */
[----:B------:R-:W-:Y:S01]  /*0ea0*/  FFMA.FTZ R5, R5, R5, R4 ;  /* 0x0000000505057223 */ /* 0x000fe20000010004 */
[----:B0-----:R-:W-:-:S06]  /*0eb0*/  FMUL.FTZ R8, R8, R39 ;  /* 0x0000002708087220 */ /* 0x001fcc0000410000 */
[----:B------:R-:W0:Y:S01]  /*0ec0*/  MUFU.RCP R15, R15 ;  /* 0x0000000f000f7308 */ /* 0x000e220000001000 */
[----:B------:R-:W-:Y:S01]  /*0ed0*/  FFMA.FTZ R8, R8, R8, R5 ;  /* 0x0000000808087223 */ /* 0x000fe20000010005 */
[----:B-1----:R-:W-:-:S06]  /*0ee0*/  FMUL.FTZ R9, R9, R38 ;  /* 0x0000002609097220 */ /* 0x002fcc0000410000 */
[----:B------:R-:W1:Y:S01]  /*0ef0*/  MUFU.RCP R14, R14 ;  /* 0x0000000e000e7308 */ /* 0x000e620000001000 */
[----:B------:R-:W-:Y:S01]  /*0f00*/  FFMA.FTZ R9, R9, R9, R8 ;  /* 0x0000000909097223 */ /* 0x000fe20000010008 */
[----:B--2---:R-:W-:Y:S01]  /*0f10*/  FMUL.FTZ R10, R10, R41 ;  /* 0x000000290a0a7220 */ /* 0x004fe20000410000 */
[----:B---3--:R-:W-:-:S03]  /*0f20*/  FMUL.FTZ R11, R11, R16 ;  /* 0x000000100b0b7220 */ /* 0x008fc60000410000 */
[----:B------:R-:W-:-:S04]  /*0f30*/  FFMA.FTZ R10, R10, R10, R9 ;  /* 0x0000000a0a0a7223 */ /* 0x000fc80000010009 */
[----:B------:R-:W-:Y:S01]  /*0f40*/  FFMA.FTZ R11, R11, R11, R10 ;  /* 0x0000000b0b0b7223 */ /* 0x000fe2000001000a */
[----:B0-----:R-:W-:-:S04]  /*0f50*/  FMUL.FTZ R12, R12, R15 ;  /* 0x0000000f0c0c7220 */ /* 0x001fc80000410000 */
[----:B------:R-:W-:Y:S01]  /*0f60*/  FFMA.FTZ R12, R12, R12, R11 ;  /* 0x0000000c0c0c7223 */ /* 0x000fe2000001000b */
[----:B-1----:R-:W-:-:S04]  /*0f70*/  FMUL.FTZ R13, R13, R14 ;  /* 0x0000000e0d0d7220 */ /* 0x002fc80000410000 */
[----:B------:R-:W-:Y:S01]  /*0f80*/  FFMA.FTZ R12, R13, R13, R12 ;  /* 0x0000000d0d0c7223 */ /* 0x000fe2000001000c */
[----:B------:R-:W-:Y:S06]  /*0f90*/  BAR.SYNC.DEFER_BLOCKING 0x0 ;  /* 0x0000000000007b1d */ /* 0x000fec0000010000 */
[----:B------:R-:W-:Y:S05]  /*0fa0*/  @!P1 BRA `(.L_x_1722) ;  /* 0x00000000009c9947 */ /* 0x000fea0003800000 */
[----:B------:R-:W0:Y:S01]  /*0fb0*/  SHFL.DOWN P1, R5, R12, 0x1, 0x1f ;  /* 0x08201f000c057f89 */ /* 0x000e220000020000 */
[----:B------:R-:W-:Y:S01]  /*0fc0*/  ISETP.NE.AND P2, PT, R6, RZ, PT ;  /* 0x000000ff0600720c */ /* 0x000fe20003f45270 */
[----:B0-----:R-:W-:-:S05]  /*0fd0*/  @P1 FADD R5, R12, R5 ;  /* 0x000000050c051221 */ /* 0x001fca0000000000 */
[----:B------:R-:W0:Y:S02]  /*0fe0*/  SHFL.DOWN P1, R4, R5, 0x2, 0x1f ;  /* 0x08401f0005047f89 */ /* 0x000e240000020000 */
[----:B0-----:R-:W-:-:S05]  /*0ff0*/  @P1 FADD R4, R5, R4 ;  /* 0x0000000405041221 */ /* 0x001fca0000000000 */
[----:B------:R-:W0:Y:S02]  /*1000*/  SHFL.DOWN P1, R7, R4, 0x4, 0x1f ;  /* 0x08801f0004077f89 */ /* 0x000e240000020000 */
[----:B0-----:R-:W-:-:S05]  /*1010*/  @P1 FADD R7, R4, R7 ;  /* 0x0000000704071221 */ /* 0x001fca0000000000 */
[----:B------:R-:W0:Y:S02]  /*1020*/  SHFL.DOWN P1, R8, R7, 0x8, 0x1f ;  /* 0x09001f0007087f89 */ /* 0x000e240000020000 */
[----:B0-----:R-:W-:-:S05]  /*1030*/  @P1 FADD R8, R7, R8 ;  /* 0x0000000807081221 */ /* 0x001fca0000000000 */
[----:B------:R-:W0:Y:S02]  /*1040*/  SHFL.DOWN P1, R34, R8, 0x10, 0x1f ;  /* 0x0a001f0008227f89 */ /* 0x000e240000020000 */
[----:B0-----:R-:W-:Y:S01]  /*1050*/  @P1 FADD R34, R8, R34 ;  /* 0x0000002208221221 */ /* 0x001fe20000000000 */
[----:B------:R-:W-:-:S04]  /*1060*/  ISETP.NE.AND P1, PT, R0, RZ, PT ;  /* 0x000000ff0000720c */ /* 0x000fc80003f25270 */
[----:B------:R0:W-:Y:S01]  /*1070*/  @!P2 STS [R25+0x10], R34 ;  /* 0x000010221900a388 */ /* 0x0001e20000000800 */
[----:B------:R-:W-:Y:S08]  /*1080*/  BAR.SYNC.DEFER_BLOCKING 0x0 ;  /* 0x0000000000007b1d */ /* 0x000ff00000010000 */
[----:B------:R-:W-:Y:S05]  /*1090*/  @P1 BRA `(.L_x_1723) ;  /* 0x0000000400401947 */ /* 0x000fea0003800000 */
[----:B------:R-:W1:Y:S01]  /*10a0*/  S2UR UR5, SR_CgaCtaId ;  /* 0x00000000000579c3 */ /* 0x000e620000008800 */
[----:B------:R-:W-:Y:S02]  /*10b0*/  UMOV UR4, 0x400 ;  /* 0x0000040000047882 */ /* 0x000fe40000000000 */
[----:B-1----:R-:W-:-:S06]  /*10c0*/  ULEA UR4, UR5, UR4, 0x18 ;  /* 0x0000000405047291 */ /* 0x002fcc000f8ec0ff */
[----:B------:R-:W-:-:S05]  /*10d0*/  IMAD.U32 R21, RZ, RZ, UR4 ;  /* 0x00000004ff157e24 */ /* 0x000fca000f8e00ff */
[----:B------:R-:W1:Y:S04]  /*10e0*/  LDS.128 R4, [R21+0x10] ;  /* 0x0000100015047984 */ /* 0x000e680000000c00 */
[----:B------:R-:W2:Y:S04]  /*10f0*/  LDS.128 R8, [R21+0x20] ;  /* 0x0000200015087984 */ /* 0x000ea80000000c00 */
[----:B------:R-:W3:Y:S04]  /*1100*/  LDS.128 R12, [R21+0x30] ;  /* 0x00003000150c7984 */ /* 0x000ee80000000c00 */
[----:B------:R-:W4:Y:S01]  /*1110*/  LDS.128 R16, [R21+0x40] ;  /* 0x0000400015107984 */ /* 0x000f220000000c00 */
[----:B-1----:R-:W-:-:S04]  /*1120*/  FADD.FTZ R5, R34, R5 ;  /* 0x0000000522057221 */ /* 0x002fc80000010000 */
        /* <DEDUP_REMOVED lines=13> */
[----:B0-----:R-:W-:Y:S01]  /*1200*/  FADD.FTZ R34, R19, R18 ;  /* 0x0000001213227221 */ /* 0x001fe20000010000 */
[----:B------:R-:W-:Y:S06]  /*1210*/  BRA `(.L_x_1723) ;  /* 0x0000000000e07947 */ /* 0x000fec0003800000 */
.L_x_1722:
[-C--:B------:R-:W-:Y:S02]  /*1220*/  ISETP.GT.U32.AND P1, PT, R23, R7.reuse, PT ;  /* 0x000000071700720c */ /* 0x080fe40003f24070 */
[----:B------:R-:W-:Y:S02]  /*1230*/  IADD3 R7, PT, PT, R24, R7, RZ ;  /* 0x0000000718077210 */ /* 0x000fe40007ffe0ff */
[----:B------:R-:W-:Y:S02]  /*1240*/  ISETP.NE.AND P2, PT, R6, RZ, PT ;  /* 0x000000ff0600720c */ /* 0x000fe40003f45270 */
[----:B------:R-:W-:-:S06]  /*1250*/  SEL R7, R7, 0x1f, P1 ;  /* 0x0000001f07077807 */ /* 0x000fcc0000800000 */
[----:B------:R-:W0:Y:S02]  /*1260*/  SHFL.DOWN P1, R4, R12, 0x1, R7 ;  /* 0x082000000c047989 */ /* 0x000e240000020007 */
[----:B0-----:R-:W-:-:S05]  /*1270*/  @P1 FADD R4, R12, R4 ;  /* 0x000000040c041221 */ /* 0x001fca0000000000 */
[----:B------:R-:W0:Y:S02]  /*1280*/  SHFL.DOWN P1, R5, R4, 0x2, R7 ;  /* 0x0840000004057989 */ /* 0x000e240000020007 */
[----:B0-----:R-:W-:-:S05]  /*1290*/  @P1 FADD R5, R4, R5 ;  /* 0x0000000504051221 */ /* 0x001fca0000000000 */
[----:B------:R-:W0:Y:S02]  /*12a0*/  SHFL.DOWN P1, R8, R5, 0x4, R7 ;  /* 0x0880000005087989 */ /* 0x000e240000020007 */
[----:B0-----:R-:W-:-:S05]  /*12b0*/  @P1 FADD R8, R5, R8 ;  /* 0x0000000805081221 */ /* 0x001fca0000000000 */
[----:B------:R-:W0:Y:S02]  /*12c0*/  SHFL.DOWN P1, R9, R8, 0x8, R7 ;  /* 0x0900000008097989 */ /* 0x000e240000020007 */
[----:B0-----:R-:W-:-:S05]  /*12d0*/  @P1 FADD R9, R8, R9 ;  /* 0x0000000908091221 */ /* 0x001fca0000000000 */
[----:B------:R-:W0:Y:S02]  /*12e0*/  SHFL.DOWN P1, R34, R9, 0x10, R7 ;  /* 0x0a00000009227989 */ /* 0x000e240000020007 */
[----:B0-----:R-:W-:Y:S01]  /*12f0*/  @P1 FADD R34, R9, R34 ;  /* 0x0000002209221221 */ /* 0x001fe20000000000 */
[----:B------:R-:W-:-:S04]  /*1300*/  ISETP.NE.AND P1, PT, R0, RZ, PT ;  /* 0x000000ff0000720c */ /* 0x000fc80003f25270 */
[----:B------:R1:W-:Y:S01]  /*1310*/  @!P2 STS [R25+0x10], R34 ;  /* 0x000010221900a388 */ /* 0x0003e20000000800 */
[----:B------:R-:W-:Y:S08]  /*1320*/  BAR.SYNC.DEFER_BLOCKING 0x0 ;  /* 0x0000000000007b1d */ /* 0x000ff00000010000 */
[----:B------:R-:W-:Y:S05]  /*1330*/  @P1 BRA `(.L_x_1723) ;  /* 0x0000000000981947 */ /* 0x000fea0003800000 */
[----:B------:R-:W0:Y:S01]  /*1340*/  S2UR UR5, SR_CgaCtaId ;  /* 0x00000000000579c3 */ /* 0x000e220000008800 */
[----:B------:R-:W-:Y:S01]  /*1350*/  UMOV UR4, 0x400 ;  /* 0x0000040000047882 */ /* 0x000fe20000000000 */
[C---:B------:R-:W-:Y:S02]  /*1360*/  ISETP.GT.U32.AND P3, PT, R45.reuse, 0x20, PT ;  /* 0x000000202d00780c */ /* 0x040fe40003f64070 */
[C---:B------:R-:W-:Y:S02]  /*1370*/  ISETP.GT.U32.AND P4, PT, R45.reuse, 0x40, PT ;  /* 0x000000402d00780c */ /* 0x040fe40003f84070 */
[C---:B------:R-:W-:Y:S02]  /*1380*/  ISETP.GT.U32.AND P2, PT, R45.reuse, 0x60, PT ;  /* 0x000000602d00780c */ /* 0x040fe40003f44070 */
[C---:B------:R-:W-:Y:S02]  /*1390*/  ISETP.GT.U32.AND P6, PT, R45.reuse, 0x80, PT ;  /* 0x000000802d00780c */ /* 0x040fe40003fc4070 */
[----:B------:R-:W-:Y:S01]  /*13a0*/  ISETP.GT.U32.AND P5, PT, R45, 0xc0, PT ;  /* 0x000000c02d00780c */ /* 0x000fe20003fa4070 */
[----:B0-----:R-:W-:-:S06]  /*13b0*/  ULEA UR4, UR5, UR4, 0x18 ;  /* 0x0000000405047291 */ /* 0x001fcc000f8ec0ff */
[----:B------:R-:W-:-:S05]  /*13c0*/  MOV R21, UR4 ;  /* 0x0000000400157c02 */ /* 0x000fca0008000f00 */
[----:B------:R-:W1:Y:S04]  /*13d0*/  LDS.128 R4, [R21+0x10] ;  /* 0x0000100015047984 */ /* 0x000e680000000c00 */
[----:B------:R-:W0:Y:S04]  /*13e0*/  LDS.128 R8, [R21+0x20] ;  /* 0x0000200015087984 */ /* 0x000e280000000c00 */
[----:B------:R-:W2:Y:S04]  /*13f0*/  LDS.128 R12, [R21+0x30] ;  /* 0x00003000150c7984 */ /* 0x000ea80000000c00 */
[----:B------:R-:W3:Y:S01]  /*1400*/  LDS.128 R16, [R21+0x40] ;  /* 0x0000400015107984 */ /* 0x000ee20000000c00 */
[----:B-1----:R-:W-:Y:S01]  /*1410*/  @P3 FADD.FTZ R34, R34, R5 ;  /* 0x0000000522223221 */ /* 0x002fe20000010000 */
[----:B------:R-:W-:-:S03]  /*1420*/  ISETP.GT.U32.AND P3, PT, R45, 0xe0, PT ;  /* 0x000000e02d00780c */ /* 0x000fc60003f64070 */
[----:B------:R-:W-:Y:S01]  /*1430*/  @P4 FADD.FTZ R34, R34, R6 ;  /* 0x0000000622224221 */ /* 0x000fe20000010000 */
[----:B------:R-:W-:-:S03]  /*1440*/  ISETP.GT.U32.AND P4, PT, R45, 0xa0, PT ;  /* 0x000000a02d00780c */ /* 0x000fc60003f84070 */
[----:B------:R-:W-:Y:S01]  /*1450*/  @P2 FADD.FTZ R34, R34, R7 ;  /* 0x0000000722222221 */ /* 0x000fe20000010000 */
[----:B------:R-:W-:-:S03]  /*1460*/  ISETP.GT.U32.AND P2, PT, R45, 0x100, PT ;  /* 0x000001002d00780c */ /* 0x000fc60003f44070 */
[----:B0-----:R-:W-:-:S06]  /*1470*/  @P6 FADD.FTZ R34, R34, R8 ;  /* 0x0000000822226221 */ /* 0x001fcc0000010000 */
[----:B------:R-:W-:Y:S01]  /*1480*/  @P4 FADD.FTZ R34, R9, R34 ;  /* 0x0000002209224221 */ /* 0x000fe20000010000 */
[----:B------:R-:W-:-:S03]  /*1490*/  ISETP.GT.U32.AND P4, PT, R45, 0x120, PT ;  /* 0x000001202d00780c */ /* 0x000fc60003f84070 */
[----:B------:R-:W-:Y:S01]  /*14a0*/  @P5 FADD.FTZ R34, R10, R34 ;  /* 0x000000220a225221 */ /* 0x000fe20000010000 */
[----:B------:R-:W-:-:S03]  /*14b0*/  ISETP.GT.U32.AND P5, PT, R45, 0x140, PT ;  /* 0x000001402d00780c */ /* 0x000fc60003fa4070 */
[----:B------:R-:W-:Y:S01]  /*14c0*/  @P3 FADD.FTZ R34, R11, R34 ;  /* 0x000000220b223221 */ /* 0x000fe20000010000 */
[----:B------:R-:W-:-:S03]  /*14d0*/  ISETP.GT.U32.AND P3, PT, R45, 0x160, PT ;  /* 0x000001602d00780c */ /* 0x000fc60003f64070 */
[----:B--2---:R-:W-:Y:S01]  /*14e0*/  @P2 FADD.FTZ R34, R34, R12 ;  /* 0x0000000c22222221 */ /* 0x004fe20000010000 */
[----:B------:R-:W-:-:S03]  /*14f0*/  ISETP.GT.U32.AND P2, PT, R45, 0x180, PT ;  /* 0x000001802d00780c */ /* 0x000fc60003f44070 */
[----:B------:R-:W-:Y:S01]  /*1500*/  @P4 FADD.FTZ R34, R13, R34 ;  /* 0x000000220d224221 */ /* 0x000fe20000010000 */
[----:B------:R-:W-:-:S03]  /*1510*/  ISETP.GT.U32.AND P4, PT, R45, 0x1a0, PT ;  /* 0x000001a02d00780c */ /* 0x000fc60003f84070 */
[----:B------:R-:W-:Y:S01]  /*1520*/  @P5 FADD.FTZ R34, R14, R34 ;  /* 0x000000220e225221 */ /* 0x000fe20000010000 */
[----:B------:R-:W-:-:S03]  /*1530*/  ISETP.GT.U32.AND P5, PT, R45, 0x1c0, PT ;  /* 0x000001c02d00780c */ /* 0x000fc60003fa4070 */
[----:B------:R-:W-:Y:S01]  /*1540*/  @P3 FADD.FTZ R34, R15, R34 ;  /* 0x000000220f223221 */ /* 0x000fe20000010000 */
[----:B------:R-:W-:-:S03]  /*1550*/  ISETP.GT.U32.AND P3, PT, R45, 0x1e0, PT ;  /* 0x000001e02d00780c */ /* 0x000fc60003f64070 */
[----:B---3--:R-:W-:-:S04]  /*1560*/  @P2 FADD.FTZ R34, R34, R16 ;  /* 0x0000001022222221 */ /* 0x008fc80000010000 */
[----:B------:R-:W-:-:S04]  /*1570*/  @P4 FADD.FTZ R34, R17, R34 ;  /* 0x0000002211224221 */ /* 0x000fc80000010000 */
[----:B------:R-:W-:-:S04]  /*1580*/  @P5 FADD.FTZ R34, R18, R34 ;  /* 0x0000002212225221 */ /* 0x000fc80000010000 */
[----:B------:R-:W-:-:S07]  /*1590*/  @P3 FADD.FTZ R34, R19, R34 ;  /* 0x0000002213223221 */ /* 0x000fce0000010000 */
.L_x_1723:
[----:B------:R-:W-:Y:S05]  /*15a0*/  BSYNC.RECONVERGENT B0 ;  /* 0x0000000000007941 */ /* 0x000fea0003800200 */
.L_x_1721:
[----:B------:R-:W-:Y:S04]  /*15b0*/  BSSY.RECONVERGENT B0, `(.L_x_1724) ;  /* 0x0000004000007945 */ /* 0x000fe80003800200 */
[----:B------:R-:W-:Y:S05]  /*15c0*/  @P1 BRA `(.L_x_1725) ;  /* 0x0000000000081947 */ /* 0x000fea0003800000 */
[----:B------:R-:W2:Y:S02]  /*15d0*/  LDC.64 R4, c[0x0][0x398] ;  /* 0x0000e600ff047b82 */ /* 0x000ea40000000a00 */
[----:B--2---:R2:W-:Y:S02]  /*15e0*/  REDG.E.ADD.F32.FTZ.RN.STRONG.GPU desc[UR8][R4.64], R34 ;  /* 0x00000022040079a6 */ /* 0x0045e4000c12f308 */
.L_x_1725:
[----:B------:R-:W-:Y:S05]  /*15f0*/  BSYNC.RECONVERGENT B0 ;  /* 0x0000000000007941 */ /* 0x000fea0003800200 */
.L_x_1724:
[----:B------:R-:W-:Y:S01]  /*1600*/  NOP ;  /* 0x0000000000007918 */ /* 0x000fe20000000000 */
[----:B------:R-:W-:Y:S05]  /*1610*/  @!P0 BRA `(.L_x_1726) ;  /* 0xffffffec00208947 */ /* 0x000fea000383ffff */
[----:B------:R-:W-:Y:S05]  /*1620*/  EXIT ;  /* 0x000000000000794d */ /* 0x000fea0003800000 */
.L_x_1727:
        /* <DEDUP_REMOVED lines=13> */
.L_x_2070:


//--------------------- .text._Z33kPreconditionOptimizer32bit1StateIfLi4ELi4096ELi8EEvPT_S1_PfS2_ffffiffi --------------------------
	.section	.text._Z33kPreconditionOptimizer32bit1StateIfLi4ELi4096ELi8EEvPT_S1_PfS2_ffffiffi,"ax",@progbits
	.align	128
        .global         _Z33kPreconditionOptimizer32bit1StateIfLi4ELi4096ELi8EEvPT_S1_PfS2_ffffiffi
        .type           _Z33kPreconditionOptimizer32bit1StateIfLi4ELi4096ELi8EEvPT_S1_PfS2_ffffiffi,@function
        .size           _Z33kPreconditionOptimizer32bit1StateIfLi4ELi4096ELi8EEvPT_S1_PfS2_ffffiffi,(.L_x_2071 - _Z33kPreconditionOptimizer32bit1StateIfLi4ELi4096ELi8EEvPT_S1_PfS2_ffffiffi)
        .other          _Z33kPreconditionOptimizer32bit1StateIfLi4ELi4096ELi8EEvPT_S1_PfS2_ffffiffi,@"STO_CUDA_ENTRY STV_DEFAULT"
_Z33kPreconditionOptimizer32bit1StateIfLi4ELi4096ELi8EEvPT_S1_PfS2_ffffiffi:
.text._Z33kPreconditionOptimizer32bit1StateIfLi4ELi4096ELi8EEvPT_S1_PfS2_ffffiffi:
        /* <DEDUP_REMOVED lines=42> */
.L_x_1733:
[----:B------:R-:W-:Y:S01]  /*02a0*/  BAR.SYNC.DEFER_BLOCKING 0x0 ;  /* 0x0000000000007b1d */ /* 0x000fe20000010000 */
[----:B--2---:R-:W-:Y:S01]  /*02b0*/  IADD3 R4, P0, PT, R22, R33, RZ ;  /* 0x0000002116047210 */ /* 0x004fe20007f1e0ff */
[----:B------:R-:W-:Y:S01]  /*02c0*/  IMAD.MOV.U32 R19, RZ, RZ, RZ ;  /* 0x000000ffff137224 */ /* 0x000fe200078e00ff */
[----:B------:R-:W-:Y:S02]  /*02d0*/  IADD3 R34, PT, PT, -R33, UR15, RZ ;  /* 0x0000000f21227c10 */ /* 0x000fe4000fffe1ff */
[----:B01----:R-:W-:Y:S02]  /*02e0*/  CS2R R36, SRZ ;  /* 0x0000000000247805 */ /* 0x003fe4000001ff00 */
[----:B------:R-:W-:Y:S01]  /*02f0*/  IADD3.X R5, PT, PT, RZ, RZ, RZ, P0, !PT ;  /* 0x000000ffff057210 */ /* 0x000fe200007fe4ff */
[----:B------:R-:W-:Y:S01]  /*0300*/  HFMA2 R38, -RZ, RZ, 0, 0 ;  /* 0x00000000ff267431 */ /* 0x000fe200000001ff */
[----:B------:R-:W-:Y:S02]  /*0310*/  VIMNMX.U32 R7, PT, PT, R34, 0x1000, PT ;  /* 0x0000100022077848 */ /* 0x000fe40003fe0000 */
[----:B------:R-:W-:-:S02]  /*0320*/  CS2R R10, SRZ ;  /* 0x00000000000a7805 */ /* 0x000fc4000001ff00 */
[C---:B------:R-:W-:Y:S01]  /*0330*/  SHF.L.U64.HI R5, R4.reuse, 0x2, R5 ;  /* 0x0000000204057819 */ /* 0x040fe20000010205 */
[----:B------:R-:W-:Y:S01]  /*0340*/  IMAD.SHL.U32 R4, R4, 0x4, RZ ;  /* 0x0000000404047824 */ /* 0x000fe200078e00ff */
[-C--:B------:R-:W-:Y:S02]  /*0350*/  ISETP.GE.U32.AND P6, PT, R22, R7.reuse, PT ;  /* 0x000000071600720c */ /* 0x080fe40003fc6070 */
[----:B------:R-:W-:Y:S02]  /*0360*/  CS2R R12, SRZ ;  /* 0x00000000000c7805 */ /* 0x000fe4000001ff00 */
[----:B------:R-:W-:Y:S02]  /*0370*/  ISETP.GE.U32.AND P0, PT, R26, R7, PT ;  /* 0x000000071a00720c */ /* 0x000fe40003f06070 */
[C---:B------:R-:W-:Y:S02]  /*0380*/  IADD3 R8, P4, PT, R4.reuse, UR10, RZ ;  /* 0x0000000a04087c10 */ /* 0x040fe4000ff9e0ff */
[----:B------:R-:W-:-:S02]  /*0390*/  IADD3 R4, P5, PT, R4, UR12, RZ ;  /* 0x0000000c04047c10 */ /* 0x000fc4000ffbe0ff */
[----:B------:R-:W-:Y:S02]  /*03a0*/  IADD3.X R9, PT, PT, R5, UR11, RZ, P4, !PT ;  /* 0x0000000b05097c10 */ /* 0x000fe4000a7fe4ff */
[-C--:B------:R-:W-:Y:S02]  /*03b0*/  ISETP.GE.U32.AND P1, PT, R27, R7.reuse, PT ;  /* 0x000000071b00720c */ /* 0x080fe40003f26070 */
[-C--:B------:R-:W-:Y:S01]  /*03c0*/  ISETP.GE.U32.AND P2, PT, R28, R7.reuse, PT ;  /* 0x000000071c00720c */ /* 0x080fe20003f46070 */
[----:B------:R-:W2:Y:S01]  /*03d0*/  @!P6 LDG.E R19, desc[UR8][R8.64] ;  /* 0x000000080813e981 */ /* 0x000ea2000c1e1900 */
[-C--:B------:R-:W-:Y:S02]  /*03e0*/  ISETP.GE.U32.AND P3, PT, R29, R7.reuse, PT ;  /* 0x000000071d00720c */ /* 0x080fe40003f66070 */
[----:B------:R-:W-:Y:S01]  /*03f0*/  ISETP.GE.U32.AND P4, PT, R30, R7, PT ;  /* 0x000000071e00720c */ /* 0x000fe20003f86070 */
[----:B------:R-:W3:Y:S01]  /*0400*/  @!P0 LDG.E R36, desc[UR8][R8.64+0x80] ;  /* 0x0000800808248981 */ /* 0x000ee2000c1e1900 */
[----:B------:R-:W-:-:S02]  /*0410*/  IADD3.X R5, PT, PT, R5, UR13, RZ, P5, !PT ;  /* 0x0000000d05057c10 */ /* 0x000fc4000affe4ff */
[-C--:B------:R-:W-:Y:S02]  /*0420*/  ISETP.GE.U32.AND P5, PT, R31, R7.reuse, PT ;  /* 0x000000071f00720c */ /* 0x080fe40003fa6070 */
[----:B------:R-:W-:Y:S01]  /*0430*/  ISETP.GE.U32.AND P6, PT, R32, R7, PT ;  /* 0x000000072000720c */ /* 0x000fe20003fc6070 */
[----:B------:R-:W4:Y:S04]  /*0440*/  @!P1 LDG.E R37, desc[UR8][R8.64+0x100] ;  /* 0x0001000808259981 */ /* 0x000f28000c1e1900 */
[----:B------:R-:W5:Y:S04]  /*0450*/  @!P2 LDG.E R38, desc[UR8][R8.64+0x180] ;  /* 0x000180080826a981 */ /* 0x000f68000c1e1900 */
[----:B------:R-:W5:Y:S04]  /*0460*/  @!P3 LDG.E R11, desc[UR8][R8.64+0x200] ;  /* 0x00020008080bb981 */ /* 0x000f68000c1e1900 */
[----:B------:R-:W5:Y:S04]  /*0470*/  @!P4 LDG.E R13, desc[UR8][R8.64+0x280] ;  /* 0x00028008080dc981 */ /* 0x000f68000c1e1900 */
[----:B------:R-:W5:Y:S04]  /*0480*/  @!P5 LDG.E R12, desc[UR8][R8.64+0x300] ;  /* 0x00030008080cd981 */ /* 0x000f68000c1e1900 */
[----:B------:R0:W5:Y:S01]  /*0490*/  @!P6 LDG.E R10, desc[UR8][R8.64+0x380] ;  /* 0x00038008080ae981 */ /* 0x000162000c1e1900 */
[----:B------:R-:W1:Y:S02]  /*04a0*/  S2R R6, SR_LANEID ;  /* 0x0000000000067919 */ /* 0x000e640000000000 */
[----:B-1----:R-:W-:-:S04]  /*04b0*/  IADD3 R16, PT, PT, R3, R6, RZ ;  /* 0x0000000603107210 */ /* 0x002fc80007ffe0ff */
[CC--:B------:R-:W-:Y:S01]  /*04c0*/  LEA.HI.SX32 R14, R16.reuse, R16.reuse, 0x1b ;  /* 0x00000010100e7211 */ /* 0x0c0fe200078fdaff */
[C---:B------:R-:W-:Y:S01]  /*04d0*/  VIADD R15, R16.reuse, 0x20 ;  /* 0x00000020100f7836 */ /* 0x040fe20000000000 */
[C---:B------:R-:W-:Y:S01]  /*04e0*/  IADD3 R35, PT, PT, R16.reuse, 0x60, RZ ;  /* 0x0000006010237810 */ /* 0x040fe20007ffe0ff */
[C---:B------:R-:W-:Y:S01]  /*04f0*/  VIADD R39, R16.reuse, 0x80 ;  /* 0x0000008010277836 */ /* 0x040fe20000000000 */
[----:B------:R-:W-:Y:S02]  /*0500*/  IADD3 R17, PT, PT, R16, 0x40, RZ ;  /* 0x0000004010117810 */ /* 0x000fe40007ffe0ff */
[----:B0-----:R-:W-:Y:S02]  /*0510*/  LEA R8, R14, R21, 0x2 ;  /* 0x000000150e087211 */ /* 0x001fe400078e10ff */
[-C--:B------:R-:W-:Y:S02]  /*0520*/  LEA.HI.SX32 R42, R35, R16.reuse, 0x1b ;  /* 0x00000010232a7211 */ /* 0x080fe400078fdaff */
[----:B------:R-:W-:-:S02]  /*0530*/  LEA.HI.SX32 R14, R15, R16, 0x1b ;  /* 0x000000100f0e7211 */ /* 0x000fc400078fdaff */
[----:B------:R-:W-:Y:S01]  /*0540*/  IADD3 R35, PT, PT, R20, R6, RZ ;  /* 0x0000000614237210 */ /* 0x000fe20007ffe0ff */
[C---:B------:R-:W-:Y:S01]  /*0550*/  VIADD R45, R16.reuse, 0xe0 ;  /* 0x000000e0102d7836 */ /* 0x040fe20000000000 */
[C---:B------:R-:W-:Y:S02]  /*0560*/  IADD3 R41, PT, PT, R16.reuse, 0xa0, RZ ;  /* 0x000000a010297810 */ /* 0x040fe40007ffe0ff */
[-C--:B------:R-:W-:Y:S02]  /*0570*/  LEA.HI.SX32 R18, R17, R16.reuse, 0x1b ;  /* 0x0000001011127211 */ /* 0x080fe400078fdaff */
[----:B------:R-:W-:Y:S02]  /*0580*/  IADD3 R43, PT, PT, R16, 0xc0, RZ ;  /* 0x000000c0102b7810 */ /* 0x000fe40007ffe0ff */
[-C--:B------:R-:W-:Y:S01]  /*0590*/  LEA.HI.SX32 R44, R39, R16.reuse, 0x1b ;  /* 0x00000010272c7211 */ /* 0x080fe200078fdaff */
[----:B------:R-:W-:Y:S01]  /*05a0*/  IMAD.SHL.U32 R39, R35, 0x8, RZ ;  /* 0x0000000823277824 */ /* 0x000fe200078e00ff */
[----:B------:R-:W-:Y:S01]  /*05b0*/  LEA R9, R14, R21, 0x2 ;  /* 0x000000150e097211 */ /* 0x000fe200078e10ff */
[----:B------:R-:W-:Y:S01]  /*05c0*/  IMAD R14, R18, 0x4, R21 ;  /* 0x00000004120e7824 */ /* 0x000fe200078e0215 */
[----:B------:R-:W-:-:S02]  /*05d0*/  LEA.HI.SX32 R46, R41, R16, 0x1b ;  /* 0x00000010292e7211 */ /* 0x000fc400078fdaff */
[-C--:B------:R-:W-:Y:S02]  /*05e0*/  LEA.HI.SX32 R48, R43, R16.reuse, 0x1b ;  /* 0x000000102b307211 */ /* 0x080fe400078fdaff */
[-C--:B------:R-:W-:Y:S02]  /*05f0*/  LEA R15, R42, R21.reuse, 0x2 ;  /* 0x000000152a0f7211 */ /* 0x080fe400078e10ff */
[----:B------:R-:W-:Y:S01]  /*0600*/  LEA.HI.SX32 R42, R45, R16, 0x1b ;  /* 0x000000102d2a7211 */ /* 0x000fe200078fdaff */
[----:B------:R-:W-:Y:S01]  /*0610*/  IMAD R16, R44, 0x4, R21 ;  /* 0x000000042c107824 */ /* 0x000fe200078e0215 */
[-C--:B------:R-:W-:Y:S02]  /*0620*/  LEA R18, R46, R21.reuse, 0x2 ;  /* 0x000000152e127211 */ /* 0x080fe400078e10ff */
[-C--:B------:R-:W-:Y:S02]  /*0630*/  LEA R17, R48, R21.reuse, 0x2 ;  /* 0x0000001530117211 */ /* 0x080fe400078e10ff */
[----:B------:R-:W-:-:S02]  /*0640*/  LEA R35, R42, R21, 0x2 ;  /* 0x000000152a237211 */ /* 0x000fc400078e10ff */
[----:B------:R-:W-:Y:S02]  /*0650*/  P2R R40, PR, RZ, 0x1 ;  /* 0x00000001ff287803 */ /* 0x000fe40000000000 */
[----:B------:R-:W-:Y:S02]  /*0660*/  ISETP.GE.U32.AND P0, PT, R22, R7, PT ;  /* 0x000000071600720c */ /* 0x000fe40003f06070 */
[----:B------:R-:W-:Y:S02]  /*0670*/  MOV R41, RZ ;  /* 0x000000ff00297202 */ /* 0x000fe40000000f00 */
[----:B------:R-:W-:Y:S02]  /*0680*/  CS2R R42, SRZ ;  /* 0x00000000002a7805 */ /* 0x000fe4000001ff00 */
[----:B------:R-:W-:Y:S02]  /*0690*/  CS2R R44, SRZ ;  /* 0x00000000002c7805 */ /* 0x000fe4000001ff00 */
[----:B------:R-:W-:Y:S01]  /*06a0*/  CS2R R46, SRZ ;  /* 0x00000000002e7805 */ /* 0x000fe2000001ff00 */
[----:B--2---:R-:W-:Y:S04]  /*06b0*/  STS [R8], R19 ;  /* 0x0000001308007388 */ /* 0x004fe80000000800 */
[----:B---3--:R0:W-:Y:S04]  /*06c0*/  STS [R9+0x80], R36 ;  /* 0x0000802409007388 */ /* 0x0081e80000000800 */
[----:B----4-:R-:W-:Y:S01]  /*06d0*/  STS [R14+0x100], R37 ;  /* 0x000100250e007388 */ /* 0x010fe20000000800 */
[----:B0-----:R-:W-:-:S03]  /*06e0*/  LEA.HI.SX32 R36, R39, R39, 0x1b ;  /* 0x0000002727247211 */ /* 0x001fc600078fdaff */
[----:B-----5:R-:W-:Y:S04]  /*06f0*/  STS [R15+0x180], R38 ;  /* 0x000180260f007388 */ /* 0x020fe80000000800 */
[----:B------:R-:W-:Y:S01]  /*0700*/  STS [R16+0x200], R11 ;  /* 0x0002000b10007388 */ /* 0x000fe20000000800 */
[----:B------:R-:W-:-:S03]  /*0710*/  IMAD R39, R36, 0x4, R21 ;  /* 0x0000000424277824 */ /* 0x000fc600078e0215 */
[----:B------:R-:W-:Y:S04]  /*0720*/  STS [R18+0x280], R13 ;  /* 0x0002800d12007388 */ /* 0x000fe80000000800 */
[----:B------:R-:W-:Y:S04]  /*0730*/  STS [R17+0x300], R12 ;  /* 0x0003000c11007388 */ /* 0x000fe80000000800 */
[----:B------:R-:W-:Y:S01]  /*0740*/  STS [R35+0x380], R10 ;  /* 0x0003800a23007388 */ /* 0x000fe20000000800 */
[----:B------:R-:W-:-:S03]  /*0750*/  NOP ;  /* 0x0000000000007918 */ /* 0x000fc60000000000 */
[----:B------:R-:W0:Y:S04]  /*0760*/  LDS R38, [R39] ;  /* 0x0000000027267984 */ /* 0x000e280000000800 */
[----:B------:R-:W1:Y:S04]  /*0770*/  LDS R37, [R39+0x4] ;  /* 0x0000040027257984 */ /* 0x000e680000000800 */
[----:B------:R-:W2:Y:S04]  /*0780*/  LDS R36, [R39+0x8] ;  /* 0x0000080027247984 */ /* 0x000ea80000000800 */
[----:B------:R-:W3:Y:S04]  /*0790*/  LDS R19, [R39+0xc] ;  /* 0x00000c0027137984 */ /* 0x000ee80000000800 */
[----:B------:R-:W4:Y:S04]  /*07a0*/  LDS R13, [R39+0x10] ;  /* 0x00001000270d7984 */ /* 0x000f280000000800 */
[----:B------:R-:W5:Y:S04]  /*07b0*/  LDS R12, [R39+0x14] ;  /* 0x00001400270c7984 */ /* 0x000f680000000800 */
[----:B------:R-:W-:Y:S04]  /*07c0*/  LDS R11, [R39+0x18] ;  /* 0x00001800270b7984 */ /* 0x000fe80000000800 */
[----:B------:R-:W-:Y:S01]  /*07d0*/  LDS R10, [R39+0x1c] ;  /* 0x00001c00270a7984 */ /* 0x000fe20000000800 */
[----:B------:R-:W-:Y:S06]  /*07e0*/  BAR.SYNC.DEFER_BLOCKING 0x0 ;  /* 0x0000000000007b1d */ /* 0x000fec0000010000 */
[----:B------:R-:W5:Y:S01]  /*07f0*/  @!P0 LDG.E R41, desc[UR8][R4.64] ;  /* 0x0000000804298981 */ /* 0x000f62000c1e1900 */
[----:B------:R-:W-:Y:S01]  /*0800*/  ISETP.NE.AND P0, PT, R40, RZ, PT ;  /* 0x000000ff2800720c */ /* 0x000fe20003f05270 */
[----:B------:R-:W-:-:S02]  /*0810*/  HFMA2 R40, -RZ, RZ, 0, 0 ;  /* 0x00000000ff287431 */ /* 0x000fc400000001ff */
[----:B------:R-:W5:Y:S04]  /*0820*/  @!P1 LDG.E R43, desc[UR8][R4.64+0x100] ;  /* 0x00010008042b9981 */ /* 0x000f68000c1e1900 */
[----:B------:R-:W5:Y:S04]  /*0830*/  @!P2 LDG.E R42, desc[UR8][R4.64+0x180] ;  /* 0x00018008042aa981 */ /* 0x000f68000c1e1900 */
[----:B------:R-:W5:Y:S04]  /*0840*/  @!P3 LDG.E R45, desc[UR8][R4.64+0x200] ;  /* 0x00020008042db981 */ /* 0x000f68000c1e1900 */
[----:B------:R-:W5:Y:S04]  /*0850*/  @!P0 LDG.E R40, desc[UR8][R4.64+0x80] ;  /* 0x0000800804288981 */ /* 0x000f68000c1e1900 */
[----:B------:R-:W5:Y:S04]  /*0860*/  @!P4 LDG.E R47, desc[UR8][R4.64+0x280] ;  /* 0x00028008042fc981 */ /* 0x000f68000c1e1900 */
[----:B------:R-:W5:Y:S04]  /*0870*/  @!P5 LDG.E R44, desc[UR8][R4.64+0x300] ;  /* 0x00030008042cd981 */ /* 0x000f68000c1e1900 */
[----:B------:R-:W5:Y:S01]  /*0880*/  @!P6 LDG.E R46, desc[UR8][R4.64+0x380] ;  /* 0x00038008042ee981 */ /* 0x000f62000c1e1900 */
[----:B0-----:R-:W-:Y:S01]  /*0890*/  FMUL.FTZ R38, R38, UR7 ;  /* 0x0000000726267c20 */ /* 0x001fe20008410000 */
[----:B-1----:R-:W-:Y:S01]  /*08a0*/  FMUL.FTZ R37, R37, UR7 ;  /* 0x0000000725257c20 */ /* 0x002fe20008410000 */
[----:B--2---:R-:W-:Y:S01]  /*08b0*/  FMUL.FTZ R36, R36, UR7 ;  /* 0x0000000724247c20 */ /* 0x004fe20008410000 */
[----:B---3--:R-:W-:Y:S01]  /*08c0*/  FMUL.FTZ R19, R19, UR7 ;  /* 0x0000000713137c20 */ /* 0x008fe20008410000 */
[----:B----4-:R-:W-:Y:S01]  /*08d0*/  FMUL.FTZ R13, R13, UR7 ;  /* 0x000000070d0d7c20 */ /* 0x010fe20008410000 */
[----:B-----5:R-:W-:Y:S01]  /*08e0*/  FMUL.FTZ R12, R12, UR7 ;  /* 0x000000070c0c7c20 */ /* 0x020fe20008410000 */
        /* <DEDUP_REMOVED lines=19> */
[----:B------:R-:W5:Y:S04]  /*0a20*/  LDS R5, [R39+0x18] ;  /* 0x0000180027057984 */ /* 0x000f680000000800 */
[----:B------:R-:W5:Y:S01]  /*0a30*/  LDS R4, [R39+0x1c] ;  /* 0x00001c0027047984 */ /* 0x000f620000000800 */
[----:B0-----:R-:W-:Y:S01]  /*0a40*/  FFMA.FTZ R8, R38, R38, R49 ;  /* 0x0000002626087223 */ /* 0x001fe20000010031 */
[----:B-1----:R-:W-:-:S05]  /*0a50*/  FFMA.FTZ R9, R37, R37, R48 ;  /* 0x0000002525097223 */ /* 0x002fca0000010030 */
[----:B------:R-:W0:Y:S01]  /*0a60*/  MUFU.SQRT R8, R8 ;  /* 0x0000000800087308 */ /* 0x000e220000002000 */
[----:B--2---:R-:W-:Y:S01]  /*0a70*/  FFMA.FTZ R15, R36, R36, R41 ;  /* 0x00000024240f7223 */ /* 0x004fe20000010029 */
[----:B---3--:R-:W-:-:S06]  /*0a80*/  FFMA.FTZ R40, R19, R19, R40 ;  /* 0x0000001313287223 */ /* 0x008fcc0000010028 */
[----:B------:R-:W1:Y:S01]  /*0a90*/  MUFU.SQRT R9, R9 ;  /* 0x0000000900097308 */ /* 0x000e620000002000 */
[----:B----4-:R-:W-:Y:S01]  /*0aa0*/  FFMA.FTZ R16, R13, R13, R14 ;  /* 0x0000000d0d107223 */ /* 0x010fe2000001000e */
[----:B------:R-:W-:-:S06]  /*0ab0*/  FMUL.FTZ R14, R11, UR7 ;  /* 0x000000070b0e7c20 */ /* 0x000fcc0008410000 */
[----:B------:R-:W2:Y:S01]  /*0ac0*/  MUFU.SQRT R15, R15 ;  /* 0x0000000f000f7308 */ /* 0x000ea20000002000 */
[----:B-----5:R-:W-:Y:S01]  /*0ad0*/  FFMA.FTZ R43, R12, R12, R43 ;  /* 0x0000000c0c2b7223 */ /* 0x020fe2000001002b */
[----:B------:R-:W-:-:S06]  /*0ae0*/  FFMA.FTZ R11, R14, R14, R5 ;  /* 0x0000000e0e0b7223 */ /* 0x000fcc0000010005 */
[----:B------:R-:W3:Y:S01]  /*0af0*/  MUFU.SQRT R40, R40 ;  /* 0x0000002800287308 */ /* 0x000ee20000002000 */
[----:B------:R-:W-:Y:S01]  /*0b00*/  FMUL.FTZ R5, R10, UR7 ;  /* 0x000000070a057c20 */ /* 0x000fe20008410000 */
[----:B0-----:R-:W-:-:S06]  /*0b10*/  FADD.FTZ R8, R8, UR14 ;  /* 0x0000000e08087e21 */ /* 0x001fcc0008010000 */
[----:B------:R-:W0:Y:S01]  /*0b20*/  MUFU.SQRT R16, R16 ;  /* 0x0000001000107308 */ /* 0x000e220000002000 */
[----:B------:R-:W-:Y:S01]  /*0b30*/  FFMA.FTZ R4, R5, R5, R4 ;  /* 0x0000000505047223 */ /* 0x000fe20000010004 */
[----:B-1----:R-:W-:-:S06]  /*0b40*/  FADD.FTZ R9, R9, UR14 ;  /* 0x0000000e09097e21 */ /* 0x002fcc0008010000 */
[----:B------:R-:W1:Y:S01]  /*0b50*/  MUFU.SQRT R43, R43 ;  /* 0x0000002b002b7308 */ /* 0x000e620000002000 */
[----:B--2---:R-:W-:Y:S01]  /*0b60*/  FADD.FTZ R15, R15, UR14 ;  /* 0x0000000e0f0f7e21 */ /* 0x004fe20008010000 */
[----:B---3--:R-:W-:-:S06]  /*0b70*/  FADD.FTZ R40, R40, UR14 ;  /* 0x0000000e28287e21 */ /* 0x008fcc0008010000 */
[----:B------:R-:W2:Y:S08]  /*0b80*/  MUFU.RCP R17, R8 ;  /* 0x0000000800117308 */ /* 0x000eb00000001000 */
[----:B------:R-:W3:Y:S01]  /*0b90*/  MUFU.SQRT R10, R11 ;  /* 0x0000000b000a7308 */ /* 0x000ee20000002000 */
[----:B0-----:R-:W-:-:S07]  /*0ba0*/  FADD.FTZ R16, R16, UR14 ;  /* 0x0000000e10107e21 */ /* 0x001fce0008010000 */
[----:B------:R-:W-:Y:S08]  /*0bb0*/  MUFU.SQRT R4, R4 ;  /* 0x0000000400047308 */ /* 0x000ff00000002000 */
[----:B------:R-:W0:Y:S01]  /*0bc0*/  MUFU.RCP R18, R9 ;  /* 0x0000000900127308 */ /* 0x000e220000001000 */
[----:B-1----:R-:W-:-:S07]  /*0bd0*/  FADD.FTZ R43, R43, UR14 ;  /* 0x0000000e2b2b7e21 */ /* 0x002fce0008010000 */
[----:B------:R-:W1:Y:S01]  /*0be0*/  MUFU.RCP R15, R15 ;  /* 0x0000000f000f7308 */ /* 0x000e620000001000 */
[----:B--2---:R-:W-:-:S07]  /*0bf0*/  FMUL.FTZ R38, R38, R17 ;  /* 0x0000001126267220 */ /* 0x004fce0000410000 */
[----:B------:R-:W2:Y:S01]  /*0c00*/  MUFU.RCP R40, R40 ;  /* 0x0000002800287308 */ /* 0x000ea20000001000 */
[----:B---3--:R-:W-:Y:S01]  /*0c10*/  FADD.FTZ R10, R10, UR14 ;  /* 0x0000000e0a0a7e21 */ /* 0x008fe20008010000 */
[----:B0-----:R-:W-:-:S06]  /*0c20*/  FMUL.FTZ R37, R37, R18 ;  /* 0x0000001225257220 */ /* 0x001fcc0000410000 */
[----:B------:R-:W0:Y:S01]  /*0c30*/  MUFU.RCP R16, R16 ;  /* 0x0000001000107308 */ /* 0x000e220000001000 */
[----:B------:R-:W-:Y:S01]  /*0c40*/  FMUL.FTZ R38, R38, R38 ;  /* 0x0000002626267220 */ /* 0x000fe20000410000 */
[----:B------:R-:W-:-:S06]  /*0c50*/  FADD.FTZ R4, R4, UR14 ;  /* 0x0000000e04047e21 */ /* 0x000fcc0008010000 */
[----:B------:R-:W3:Y:S01]  /*0c60*/  MUFU.RCP R43, R43 ;  /* 0x0000002b002b7308 */ /* 0x000ee20000001000 */
[----:B------:R-:W-:Y:S01]  /*0c70*/  FFMA.FTZ R37, R37, R37, R38 ;  /* 0x0000002525257223 */ /* 0x000fe20000010026 */
[----:B-1----:R-:W-:-:S06]  /*0c80*/  FMUL.FTZ R36, R36, R15 ;  /* 0x0000000f24247220 */ /* 0x002fcc0000410000 */
[----:B------:R-:W1:Y:S01]  /*0c90*/  MUFU.RCP R9, R10 ;  /* 0x0000000a00097308 */ /* 0x000e620000001000 */
[----:B------:R-:W-:Y:S01]  /*0ca0*/  FFMA.FTZ R36, R36, R36, R37 ;  /* 0x0000002424247223 */ /* 0x000fe20000010025 */
[----:B--2---:R-:W-:-:S06]  /*0cb0*/  FMUL.FTZ R19, R19, R40 ;  /* 0x0000002813137220 */ /* 0x004fcc0000410000 */
[----:B------:R-:W2:Y:S01]  /*0cc0*/  MUFU.RCP R4, R4 ;  /* 0x0000000400047308 */ /* 0x000ea20000001000 */
[----:B------:R-:W-:Y:S01]  /*0cd0*/  FFMA.FTZ R36, R19, R19, R36 ;  /* 0x0000001313247223 */ /* 0x000fe20000010024 */
[----:B0-----:R-:W-:Y:S01]  /*0ce0*/  FMUL.FTZ R13, R13, R16 ;  /* 0x000000100d0d7220 */ /* 0x001fe20000410000 */
[----:B---3--:R-:W-:-:S03]  /*0cf0*/  FMUL.FTZ R12, R12, R43 ;  /* 0x0000002b0c0c7220 */ /* 0x008fc60000410000 */
[----:B------:R-:W-:-:S04]  /*0d00*/  FFMA.FTZ R13, R13, R13, R36 ;  /* 0x0000000d0d0d7223 */ /* 0x000fc80000010024 */
[----:B------:R-:W-:Y:S01]  /*0d10*/  FFMA.FTZ R13, R12, R12, R13 ;  /* 0x0000000c0c0d7223 */ /* 0x000fe2000001000d */
[----:B-1----:R-:W-:-:S04]  /*0d20*/  FMUL.FTZ R14, R14, R9 ;  /* 0x000000090e0e7220 */ /* 0x002fc80000410000 */
[----:B------:R-:W-:Y:S01]  /*0d30*/  FFMA.FTZ R14, R14, R14, R13 ;  /* 0x0000000e0e0e7223 */ /* 0x000fe2000001000d */
[----:B--2---:R-:W-:-:S04]  /*0d40*/  FMUL.FTZ R5, R5, R4 ;  /* 0x0000000405057220 */ /* 0x004fc80000410000 */
        /* <DEDUP_REMOVED lines=42> */
.L_x_1729:
        /* <DEDUP_REMOVED lines=56> */
.L_x_1730:
[----:B------:R-:W-:Y:S05]  /*1370*/  BSYNC.RECONVERGENT B0 ;  /* 0x0000000000007941 */ /* 0x000fea0003800200 */
.L_x_1728:
[----:B------:R-:W-:Y:S04]  /*1380*/  BSSY.RECONVERGENT B0, `(.L_x_1731) ;  /* 0x0000004000007945 */ /* 0x000fe80003800200 */
[----:B------:R-:W-:Y:S05]  /*1390*/  @P1 BRA `(.L_x_1732) ;  /* 0x0000000000081947 */ /* 0x000fea0003800000 */
[----:B------:R-:W2:Y:S02]  /*13a0*/  LDC.64 R4, c[0x0][0x398] ;  /* 0x0000e600ff047b82 */ /* 0x000ea40000000a00 */
[----:B--2---:R2:W-:Y:S02]  /*13b0*/  REDG.E.ADD.F32.FTZ.RN.STRONG.GPU desc[UR8][R4.64], R36 ;  /* 0x00000024040079a6 */ /* 0x0045e4000c12f308 */
.L_x_1732:
[----:B------:R-:W-:Y:S05]  /*13c0*/  BSYNC.RECONVERGENT B0 ;  /* 0x0000000000007941 */ /* 0x000fea0003800200 */
.L_x_1731:
[----:B------:R-:W-:Y:S01]  /*13d0*/  NOP ;  /* 0x0000000000007918 */ /* 0x000fe20000000000 */
[----:B------:R-:W-:Y:S05]  /*13e0*/  @!P0 BRA `(.L_x_1733) ;  /* 0xffffffec00ac8947 */ /* 0x000fea000383ffff */
[----:B------:R-:W-:Y:S05]  /*13f0*/  EXIT ;  /* 0x000000000000794d */ /* 0x000fea0003800000 */
.L_x_1734:
        /* <DEDUP_REMOVED lines=16> */
.L_x_2071:


//--------------------- .text._Z33kPreconditionOptimizer32bit1StateI6__halfLi4ELi4096ELi8EEvPT_S2_PfS3_ffffiffi --------------------------
	.section	.text._Z33kPreconditionOptimizer32bit1StateI6__halfLi4ELi4096ELi8EEvPT_S2_PfS3_ffffiffi,"ax",@progbits
	.align	128
        .global         _Z33kPreconditionOptimizer32bit1StateI6__halfLi4ELi4096ELi8EEvPT_S2_PfS3_ffffiffi
        .type           _Z33kPreconditionOptimizer32bit1StateI6__halfLi4ELi4096ELi8EEvPT_S2_PfS3_ffffiffi,@function
        .size           _Z33kPreconditionOptimizer32bit1StateI6__halfLi4ELi4096ELi8EEvPT_S2_PfS3_ffffiffi,(.L_x_2072 - _Z33kPreconditionOptimizer32bit1StateI6__halfLi4ELi4096ELi8EEvPT_S2_PfS3_ffffiffi)
        .other          _Z33kPreconditionOptimizer32bit1StateI6__halfLi4ELi4096ELi8EEvPT_S2_PfS3_ffffiffi,@"STO_CUDA_ENTRY STV_DEFAULT"
_Z33kPreconditionOptimizer32bit1StateI6__halfLi4ELi4096ELi8EEvPT_S2_PfS3_ffffiffi:
.text._Z33kPreconditionOptimizer32bit1StateI6__halfLi4ELi4096ELi8EEvPT_S2_PfS3_ffffiffi:
        /* <DEDUP_REMOVED lines=25> */
[----:B0-----:R-:W-:-:S02]  /*0190*/  SHF.L.U32 R3, R0, 0x3, RZ ;  /* 0x0000000300037819 */ /* 0x001fc400000006ff */
[--C-:B------:R-:W-:Y:S02]  /*01a0*/  SHF.R.U32.HI R5, RZ, 0x3, R0.reuse ;  /* 0x00000003ff057819 */ /* 0x100fe40000011600 */
[----:B------:R-:W-:Y:S02]  /*01b0*/  LOP3.LUT R3, R3, 0x1f00, RZ, 0xc0, !PT ;  /* 0x00001f0003037812 */ /* 0x000fe400078ec0ff */
[----:B------:R-:W-:Y:S01]  /*01c0*/  LOP3.LUT R10, R5, 0x7c, RZ, 0xc0, !PT ;  /* 0x0000007c050a7812 */ /* 0x000fe200078ec0ff */
[----:B------:R-:W-:Y:S01]  /*01d0*/  IMAD.U32 R5, RZ, RZ, UR4 ;  /* 0x00000004ff057e24 */ /* 0x000fe2000f8e00ff */
[----:B------:R-:W-:Y:S02]  /*01e0*/  LOP3.LUT R4, R0, 0x3e0, RZ, 0xc0, !PT ;  /* 0x000003e000047812 */ /* 0x000fe400078ec0ff */
[----:B------:R-:W-:Y:S02]  /*01f0*/  LOP3.LUT R6, R3, 0x1f, R0, 0xf8, !PT ;  /* 0x0000001f03067812 */ /* 0x000fe400078ef800 */
[----:B------:R-:W-:-:S02]  /*0200*/  IADD3 R9, PT, PT, R10, R5, RZ ;  /* 0x000000050a097210 */ /* 0x000fc40007ffe0ff */
[----:B------:R-:W-:Y:S02]  /*0210*/  IADD3 R7, PT, PT, R4, 0x20, RZ ;  /* 0x0000002004077810 */ /* 0x000fe40007ffe0ff */
[----:B------:R-:W-:Y:S02]  /*0220*/  LOP3.LUT R8, RZ, R4, RZ, 0x33, !PT ;  /* 0x00000004ff087212 */ /* 0x000fe400078e33ff */
[C---:B------:R-:W-:Y:S02]  /*0230*/  LOP3.LUT R10, R6.reuse, 0x20, RZ, 0xfc, !PT ;  /* 0x00000020060a7812 */ /* 0x040fe400078efcff */
[C---:B------:R-:W-:Y:S02]  /*0240*/  LOP3.LUT R11, R6.reuse, 0x40, RZ, 0xfc, !PT ;  /* 0x00000040060b7812 */ /* 0x040fe400078efcff */
[C---:B------:R-:W-:Y:S02]  /*0250*/  LOP3.LUT R28, R6.reuse, 0x60, RZ, 0xfc, !PT ;  /* 0x00000060061c7812 */ /* 0x040fe400078efcff */
[----:B------:R-:W-:-:S02]  /*0260*/  LOP3.LUT R29, R6, 0x80, RZ, 0xfc, !PT ;  /* 0x00000080061d7812 */ /* 0x000fc400078efcff */
[C---:B------:R-:W-:Y:S02]  /*0270*/  LOP3.LUT R30, R6.reuse, 0xa0, RZ, 0xfc, !PT ;  /* 0x000000a0061e7812 */ /* 0x040fe400078efcff */
[C---:B------:R-:W-:Y:S02]  /*0280*/  LOP3.LUT R31, R6.reuse, 0xc0, RZ, 0xfc, !PT ;  /* 0x000000c0061f7812 */ /* 0x040fe400078efcff */
[----:B--234-:R-:W-:-:S07]  /*0290*/  LOP3.LUT R32, R6, 0xe0, RZ, 0xfc, !PT ;  /* 0x000000e006207812 */ /* 0x01cfce00078efcff */
.L_x_1740:
[----:B--2---:R-:W-:Y:S01]  /*02a0*/  IADD3 R12, P0, PT, R6, R33, RZ ;  /* 0x00000021060c7210 */ /* 0x004fe20007f1e0ff */
[----:B------:R-:W-:Y:S01]  /*02b0*/  BAR.SYNC.DEFER_BLOCKING 0x0 ;  /* 0x0000000000007b1d */ /* 0x000fe20000010000 */
[----:B------:R-:W-:Y:S02]  /*02c0*/  IADD3 R34, PT, PT, -R33, UR15, RZ ;  /* 0x0000000f21227c10 */ /* 0x000fe4000fffe1ff */
[C---:B------:R-:W-:Y:S01]  /*02d0*/  LEA R56, P1, R12.reuse, UR12, 0x2 ;  /* 0x0000000c0c387c11 */ /* 0x040fe2000f8210ff */
[----:B------:R-:W-:Y:S01]  /*02e0*/  IMAD.X R13, RZ, RZ, RZ, P0 ;  /* 0x000000ffff0d7224 */ /* 0x000fe200000e06ff */
[C---:B------:R-:W-:Y:S02]  /*02f0*/  LEA R14, P0, R12.reuse, UR10, 0x1 ;  /* 0x0000000a0c0e7c11 */ /* 0x040fe4000f8008ff */
[----:B01----:R-:W-:Y:S02]  /*0300*/  PRMT R36, RZ, 0x7610, R36 ;  /* 0x00007610ff247816 */ /* 0x003fe40000000024 */
[----:B------:R-:W-:-:S02]  /*0310*/  LEA.HI.X R15, R12, UR11, R13, 0x1, P0 ;  /* 0x0000000b0c0f7c11 */ /* 0x000fc400080f0c0d */
[----:B------:R-:W-:Y:S02]  /*0320*/  LEA.HI.X R57, R12, UR13, R13, 0x2, P1 ;  /* 0x0000000d0c397c11 */ /* 0x000fe400088f140d */
[----:B------:R-:W-:Y:S02]  /*0330*/  VIMNMX.U32 R13, PT, PT, R34, 0x1000, PT ;  /* 0x00001000220d7848 */ /* 0x000fe40003fe0000 */
[----:B------:R-:W-:Y:S02]  /*0340*/  PRMT R38, RZ, 0x7610, R38 ;  /* 0x00007610ff267816 */ /* 0x000fe40000000026 */
[-C--:B------:R-:W-:Y:S02]  /*0350*/  ISETP.GE.U32.AND P6, PT, R6, R13.reuse, PT ;  /* 0x0000000d0600720c */ /* 0x080fe40003fc6070 */
[-C--:B------:R-:W-:Y:S02]  /*0360*/  ISETP.GE.U32.AND P0, PT, R10, R13.reuse, PT ;  /* 0x0000000d0a00720c */ /* 0x080fe40003f06070 */
[----:B------:R-:W-:-:S02]  /*0370*/  ISETP.GE.U32.AND P1, PT, R11, R13, PT ;  /* 0x0000000d0b00720c */ /* 0x000fc40003f26070 */
[-C--:B------:R-:W-:Y:S02]  /*0380*/  ISETP.GE.U32.AND P2, PT, R28, R13.reuse, PT ;  /* 0x0000000d1c00720c */ /* 0x080fe40003f46070 */
[-C--:B------:R-:W-:Y:S02]  /*0390*/  ISETP.GE.U32.AND P3, PT, R29, R13.reuse, PT ;  /* 0x0000000d1d00720c */ /* 0x080fe40003f66070 */
[-C--:B------:R-:W-:Y:S02]  /*03a0*/  ISETP.GE.U32.AND P4, PT, R30, R13.reuse, PT ;  /* 0x0000000d1e00720c */ /* 0x080fe40003f86070 */
[-C--:B------:R-:W-:Y:S01]  /*03b0*/  ISETP.GE.U32.AND P5, PT, R31, R13.reuse, PT ;  /* 0x0000000d1f00720c */ /* 0x080fe20003fa6070 */
[----:B------:R-:W2:Y:S01]  /*03c0*/  @!P6 LDG.E.U16 R36, desc[UR8][R14.64] ;  /* 0x000000080e24e981 */ /* 0x000ea2000c1e1500 */
[----:B------:R-:W-:Y:S02]  /*03d0*/  ISETP.GE.U32.AND P6, PT, R32, R13, PT ;  /* 0x0000000d2000720c */ /* 0x000fe40003fc6070 */
[----:B------:R-:W-:Y:S01]  /*03e0*/  PRMT R40, RZ, 0x7610, R40 ;  /* 0x00007610ff287816 */ /* 0x000fe20000000028 */
[----:B------:R-:W3:Y:S01]  /*03f0*/  @!P0 LDG.E.U16 R38, desc[UR8][R14.64+0x40] ;  /* 0x000040080e268981 */ /* 0x000ee2000c1e1500 */
[----:B------:R-:W-:-:S02]  /*0400*/  PRMT R50, RZ, 0x7610, R50 ;  /* 0x00007610ff327816 */ /* 0x000fc40000000032 */
[----:B------:R-:W-:Y:S02]  /*0410*/  PRMT R42, RZ, 0x7610, R42 ;  /* 0x00007610ff2a7816 */ /* 0x000fe4000000002a */
[----:B------:R-:W-:Y:S01]  /*0420*/  PRMT R48, RZ, 0x7610, R48 ;  /* 0x00007610ff307816 */ /* 0x000fe20000000030 */
[----:B------:R-:W4:Y:S01]  /*0430*/  @!P1 LDG.E.U16 R40, desc[UR8][R14.64+0x80] ;  /* 0x000080080e289981 */ /* 0x000f22000c1e1500 */
[----:B------:R-:W-:Y:S02]  /*0440*/  PRMT R44, RZ, 0x7610, R44 ;  /* 0x00007610ff2c7816 */ /* 0x000fe4000000002c */
[----:B------:R-:W-:Y:S01]  /*0450*/  PRMT R46, RZ, 0x7610, R46 ;  /* 0x00007610ff2e7816 */ /* 0x000fe2000000002e */
[----:B------:R-:W5:Y:S04]  /*0460*/  @!P2 LDG.E.U16 R50, desc[UR8][R14.64+0xc0] ;  /* 0x0000c0080e32a981 */ /* 0x000f68000c1e1500 */
[----:B------:R-:W5:Y:S04]  /*0470*/  @!P3 LDG.E.U16 R42, desc[UR8][R14.64+0x100] ;  /* 0x000100080e2ab981 */ /* 0x000f68000c1e1500 */
[----:B------:R-:W5:Y:S04]  /*0480*/  @!P4 LDG.E.U16 R48, desc[UR8][R14.64+0x140] ;  /* 0x000140080e30c981 */ /* 0x000f68000c1e1500 */
[----:B------:R-:W5:Y:S04]  /*0490*/  @!P5 LDG.E.U16 R44, desc[UR8][R14.64+0x180] ;  /* 0x000180080e2cd981 */ /* 0x000f68000c1e1500 */
[----:B------:R0:W5:Y:S01]  /*04a0*/  @!P6 LDG.E.U16 R46, desc[UR8][R14.64+0x1c0] ;  /* 0x0001c0080e2ee981 */ /* 0x000162000c1e1500 */
[----:B------:R-:W1:Y:S02]  /*04b0*/  S2R R12, SR_LANEID ;  /* 0x00000000000c7919 */ /* 0x000e640000000000 */
[----:B-1----:R-:W-:-:S04]  /*04c0*/  IADD3 R26, PT, PT, R3, R12, RZ ;  /* 0x0000000c031a7210 */ /* 0x002fc80007ffe0ff */
[C---:B------:R-:W-:Y:S01]  /*04d0*/  IADD3 R17, PT, PT, R26.reuse, 0x20, RZ ;  /* 0x000000201a117810 */ /* 0x040fe20007ffe0ff */
[C---:B------:R-:W-:Y:S01]  /*04e0*/  VIADD R19, R26.reuse, 0x40 ;  /* 0x000000401a137836 */ /* 0x040fe20000000000 */
[C---:B------:R-:W-:Y:S01]  /*04f0*/  IADD3 R21, PT, PT, R26.reuse, 0x60, RZ ;  /* 0x000000601a157810 */ /* 0x040fe20007ffe0ff */
[C---:B------:R-:W-:Y:S01]  /*0500*/  VIADD R25, R26.reuse, 0xa0 ;  /* 0x000000a01a197836 */ /* 0x040fe20000000000 */
[C---:B------:R-:W-:Y:S02]  /*0510*/  IADD3 R23, PT, PT, R26.reuse, 0x80, RZ ;  /* 0x000000801a177810 */ /* 0x040fe40007ffe0ff */
[C---:B------:R-:W-:Y:S02]  /*0520*/  IADD3 R27, PT, PT, R26.reuse, 0xc0, RZ ;  /* 0x000000c01a1b7810 */ /* 0x040fe40007ffe0ff */
[C---:B------:R-:W-:Y:S02]  /*0530*/  IADD3 R35, PT, PT, R26.reuse, 0xe0, RZ ;  /* 0x000000e01a237810 */ /* 0x040fe40007ffe0ff */
[----:B------:R-:W-:-:S02]  /*0540*/  LEA.HI.SX32 R54, R26, R26, 0x1b ;  /* 0x0000001a1a367211 */ /* 0x000fc400078fdaff */
[-C--:B0-----:R-:W-:Y:S02]  /*0550*/  LEA.HI.SX32 R14, R17, R26.reuse, 0x1b ;  /* 0x0000001a110e7211 */ /* 0x081fe400078fdaff */
[-C--:B------:R-:W-:Y:S02]  /*0560*/  LEA.HI.SX32 R16, R19, R26.reuse, 0x1b ;  /* 0x0000001a13107211 */ /* 0x080fe400078fdaff */
[-C--:B------:R-:W-:Y:S02]  /*0570*/  LEA.HI.SX32 R18, R21, R26.reuse, 0x1b ;  /* 0x0000001a15127211 */ /* 0x080fe400078fdaff */
[-C--:B------:R-:W-:Y:S02]  /*0580*/  LEA.HI.SX32 R20, R23, R26.reuse, 0x1b ;  /* 0x0000001a17147211 */ /* 0x080fe400078fdaff */
[-C--:B------:R-:W-:Y:S02]  /*0590*/  LEA.HI.SX32 R22, R25, R26.reuse, 0x1b ;  /* 0x0000001a19167211 */ /* 0x080fe400078fdaff */
[----:B------:R-:W-:-:S02]  /*05a0*/  LEA.HI.SX32 R24, R27, R26, 0x1b ;  /* 0x0000001a1b187211 */ /* 0x000fc400078fdaff */
[----:B------:R-:W-:Y:S02]  /*05b0*/  LEA.HI.SX32 R26, R35, R26, 0x1b ;  /* 0x0000001a231a7211 */ /* 0x000fe400078fdaff */
[----:B------:R-:W-:Y:S01]  /*05c0*/  IADD3 R35, PT, PT, R4, R12, RZ ;  /* 0x0000000c04237210 */ /* 0x000fe20007ffe0ff */
[--C-:B------:R-:W-:Y:S01]  /*05d0*/  IMAD R15, R54, 0x2, R5.reuse ;  /* 0x00000002360f7824 */ /* 0x100fe200078e0205 */
[-C--:B------:R-:W-:Y:S02]  /*05e0*/  LEA R17, R14, R5.reuse, 0x1 ;  /* 0x000000050e117211 */ /* 0x080fe400078e08ff */
[----:B------:R-:W-:Y:S01]  /*05f0*/  SHF.L.U32 R37, R35, 0x3, RZ ;  /* 0x0000000323257819 */ /* 0x000fe200000006ff */
[--C-:B------:R-:W-:Y:S01]  /*0600*/  IMAD R21, R18, 0x2, R5.reuse ;  /* 0x0000000212157824 */ /* 0x100fe200078e0205 */
[-C--:B------:R-:W-:Y:S01]  /*0610*/  LEA R19, R16, R5.reuse, 0x1 ;  /* 0x0000000510137211 */ /* 0x080fe200078e08ff */
[----:B------:R-:W-:Y:S01]  /*0620*/  IMAD R25, R22, 0x2, R5 ;  /* 0x0000000216197824 */ /* 0x000fe200078e0205 */
[----:B------:R-:W-:-:S02]  /*0630*/  LEA R23, R20, R5, 0x1 ;  /* 0x0000000514177211 */ /* 0x000fc400078e08ff */
[-C--:B------:R-:W-:Y:S02]  /*0640*/  LEA R27, R24, R5.reuse, 0x1 ;  /* 0x00000005181b7211 */ /* 0x080fe400078e08ff */
[----:B------:R-:W-:Y:S02]  /*0650*/  LEA R35, R26, R5, 0x1 ;  /* 0x000000051a237211 */ /* 0x000fe400078e08ff */
[----:B------:R-:W-:Y:S02]  /*0660*/  P2R R47, PR, RZ, 0x1 ;  /* 0x00000001ff2f7803 */ /* 0x000fe40000000000 */
[----:B------:R-:W-:Y:S02]  /*0670*/  ISETP.GE.U32.AND P0, PT, R6, R13, PT ;  /* 0x0000000d0600720c */ /* 0x000fe40003f06070 */
[----:B------:R-:W-:Y:S01]  /*0680*/  CS2R R52, SRZ ;  /* 0x0000000000347805 */ /* 0x000fe2000001ff00 */
[----:B--2---:R0:W-:Y:S04]  /*0690*/  STS.U16 [R15], R36 ;  /* 0x000000240f007388 */ /* 0x0041e80000000400 */
[----:B---3--:R-:W-:Y:S01]  /*06a0*/  STS.U16 [R17+0x40], R38 ;  /* 0x0000402611007388 */ /* 0x008fe20000000400 */
[----:B0-----:R-:W-:-:S03]  /*06b0*/  LEA.HI.SX32 R36, R37, R37, 0x1b ;  /* 0x0000002525247211 */ /* 0x001fc600078fdaff */
[----:B----4-:R-:W-:Y:S01]  /*06c0*/  STS.U16 [R19+0x80], R40 ;  /* 0x0000802813007388 */ /* 0x010fe20000000400 */
[----:B------:R-:W-:-:S03]  /*06d0*/  LEA R39, R36, R5, 0x1 ;  /* 0x0000000524277211 */ /* 0x000fc600078e08ff */
[----:B-----5:R-:W-:Y:S04]  /*06e0*/  STS.U16 [R21+0xc0], R50 ;  /* 0x0000c03215007388 */ /* 0x020fe80000000400 */
[----:B------:R-:W-:Y:S04]  /*06f0*/  STS.U16 [R23+0x100], R42 ;  /* 0x0001002a17007388 */ /* 0x000fe80000000400 */
[----:B------:R0:W-:Y:S04]  /*0700*/  STS.U16 [R25+0x140], R48 ;  /* 0x0001403019007388 */ /* 0x0001e80000000400 */
[----:B------:R1:W-:Y:S04]  /*0710*/  STS.U16 [R27+0x180], R44 ;  /* 0x0001802c1b007388 */ /* 0x0003e80000000400 */
        /* <DEDUP_REMOVED lines=11> */
[----:B------:R-:W-:Y:S01]  /*07d0*/  IMAD.MOV.U32 R37, RZ, RZ, RZ ;  /* 0x000000ffff257224 */ /* 0x000fe200078e00ff */
[----:B0-----:R-:W-:-:S02]  /*07e0*/  CS2R R48, SRZ ;  /* 0x0000000000307805 */ /* 0x001fc4000001ff00 */
[----:B------:R-:W-:-:S03]  /*07f0*/  CS2R R50, SRZ ;  /* 0x0000000000327805 */ /* 0x000fc6000001ff00 */
        /* <DEDUP_REMOVED lines=9> */
[----:B------:R-:W5:Y:S01]  /*0890*/  @!P6 LDG.E R53, desc[UR8][R56.64+0x380] ;  /* 0x000380083835e981 */ /* 0x000f62000c1e1900 */
[----:B------:R-:W-:Y:S01]  /*08a0*/  LEA R54, R54, R15, 0x1 ;  /* 0x0000000f36367211 */ /* 0x000fe200078e08ff */
[----:B------:R-:W-:Y:S01]  /*08b0*/  IMAD R14, R14, 0x2, R17 ;  /* 0x000000020e0e7824 */ /* 0x000fe200078e0211 */
[----:B------:R-:W-:-:S02]  /*08c0*/  LEA R19, R16, R19, 0x1 ;  /* 0x0000001310137211 */ /* 0x000fc400078e08ff */
[----:B------:R-:W-:Y:S01]  /*08d0*/  LEA R18, R18, R21, 0x1 ;  /* 0x0000001512127211 */ /* 0x000fe200078e08ff */
[----:B------:R-:W-:Y:S01]  /*08e0*/  IMAD R22, R22, 0x2, R25 ;  /* 0x0000000216167824 */ /* 0x000fe200078e0219 */
[----:B------:R-:W-:Y:S02]  /*08f0*/  LEA R23, R20, R23, 0x1 ;  /* 0x0000001714177211 */ /* 0x000fe400078e08ff */
[----:B-1----:R-:W-:Y:S02]  /*0900*/  LEA R27, R24, R27, 0x1 ;  /* 0x0000001b181b7211 */ /* 0x002fe400078e08ff */
[----:B------:R-:W-:Y:S02]  /*0910*/  LEA R26, R26, R35, 0x1 ;  /* 0x000000231a1a7211 */ /* 0x000fe400078e08ff */
[----:B------:R-:W-:Y:S01]  /*0920*/  LEA R36, R36, R39, 0x1 ;  /* 0x0000002724247211 */ /* 0x000fe200078e08ff */
[----:B--2---:R-:W-:Y:S02]  /*0930*/  HADD2.F32 R38, -RZ, R38.H0_H0 ;  /* 0x20000026ff267230 */ /* 0x004fe40000004100 */
[----:B---3--:R-:W-:-:S03]  /*0940*/  HADD2.F32 R40, -RZ, R40.H0_H0 ;  /* 0x20000028ff287230 */ /* 0x008fc60000004100 */
[----:B------:R-:W-:Y:S01]  /*0950*/  FMUL.FTZ R38, R38, UR7 ;  /* 0x0000000726267c20 */ /* 0x000fe20008410000 */
[----:B----4-:R-:W-:Y:S02]  /*0960*/  HADD2.F32 R41, -RZ, R41.H0_H0 ;  /* 0x20000029ff297230 */ /* 0x010fe40000004100 */
[----:B-----5:R-:W-:-:S03]  /*0970*/  HADD2.F32 R42, -RZ, R42.H0_H0 ;  /* 0x2000002aff2a7230 */ /* 0x020fc60000004100 */
[----:B------:R-:W-:Y:S02]  /*0980*/  FMUL.FTZ R41, R41, UR7 ;  /* 0x0000000729297c20 */ /* 0x000fe40008410000 */
[----:B------:R-:W-:Y:S01]  /*0990*/  FMUL.FTZ R42, R42, UR7 ;  /* 0x000000072a2a7c20 */ /* 0x000fe20008410000 */
[----:B------:R-:W-:Y:S02]  /*09a0*/  HADD2.F32 R43, -RZ, R43.H0_H0 ;  /* 0x2000002bff2b7230 */ /* 0x000fe40000004100 */
[----:B------:R-:W-:Y:S02]  /*09b0*/  HADD2.F32 R44, -RZ, R44.H0_H0 ;  /* 0x2000002cff2c7230 */ /* 0x000fe40000004100 */
[----:B------:R-:W-:Y:S01]  /*09c0*/  F2FP.F16.F32.PACK_AB R41, R42, R41 ;  /* 0x000000292a29723e */ /* 0x000fe200000000ff */
[----:B------:R-:W-:Y:S01]  /*09d0*/  FMUL.FTZ R43, R43, UR7 ;  /* 0x000000072b2b7c20 */ /* 0x000fe20008410000 */
[----:B------:R-:W-:Y:S02]  /*09e0*/  HADD2.F32 R45, -RZ, R45.H0_H0 ;  /* 0x2000002dff2d7230 */ /* 0x000fe40000004100 */
[----:B------:R-:W-:Y:S01]  /*09f0*/  FMUL.FTZ R44, R44, UR7 ;  /* 0x000000072c2c7c20 */ /* 0x000fe20008410000 */
[----:B------:R-:W-:-:S02]  /*0a00*/  HADD2.F32 R46, -RZ, R46.H0_H0 ;  /* 0x2000002eff2e7230 */ /* 0x000fc40000004100 */
[----:B------:R-:W-:Y:S02]  /*0a10*/  HADD2.F32 R24, -RZ, R41.H0_H0 ;  /* 0x20000029ff187230 */ /* 0x000fe40000004100 */
[----:B------:R-:W-:Y:S01]  /*0a20*/  FMUL.FTZ R45, R45, UR7 ;  /* 0x000000072d2d7c20 */ /* 0x000fe20008410000 */
[----:B------:R-:W-:Y:S01]  /*0a30*/  F2FP.F16.F32.PACK_AB R43, R44, R43 ;  /* 0x0000002b2c2b723e */ /* 0x000fe200000000ff */
[----:B------:R-:W-:-:S05]  /*0a40*/  FMUL.FTZ R46, R46, UR7 ;  /* 0x000000072e2e7c20 */ /* 0x000fca0008410000 */
[----:B------:R-:W-:Y:S02]  /*0a50*/  F2FP.F16.F32.PACK_AB R45, R46, R45 ;  /* 0x0000002d2e2d723e */ /* 0x000fe400000000ff */
[----:B------:R-:W-:Y:S01]  /*0a60*/  ISETP.GE.U32.AND P1, PT, R34, 0x200, PT ;  /* 0x000002002200780c */ /* 0x000fe20003f26070 */
[----:B------:R-:W-:Y:S01]  /*0a70*/  IMAD R33, R2, 0x1000, R33 ;  /* 0x0000100002217824 */ /* 0x000fe200078e0221 */
[----:B------:R-:W-:Y:S04]  /*0a80*/  BSSY.RECONVERGENT B0, `(.L_x_1735) ;  /* 0x00000ad000007945 */ /* 0x000fe80003800200 */
[----:B------:R-:W-:Y:S01]  /*0a90*/  ISETP.GE.U32.AND P0, PT, R33, UR6, PT ;  /* 0x0000000621007c0c */ /* 0x000fe2000bf06070 */
[----:B------:R-:W-:Y:S04]  /*0aa0*/  STS [R54], R37 ;  /* 0x0000002536007388 */ /* 0x000fe80000000800 */
[----:B------:R-:W-:Y:S04]  /*0ab0*/  STS [R14+0x80], R47 ;  /* 0x0000802f0e007388 */ /* 0x000fe80000000800 */
[----:B------:R0:W-:Y:S04]  /*0ac0*/  STS [R19+0x100], R48 ;  /* 0x0001003013007388 */ /* 0x0001e80000000800 */
[----:B------:R-:W-:Y:S04]  /*0ad0*/  STS [R18+0x180], R49 ;  /* 0x0001803112007388 */ /* 0x000fe80000000800 */
[----:B------:R-:W-:Y:S04]  /*0ae0*/  STS [R23+0x200], R50 ;  /* 0x0002003217007388 */ /* 0x000fe80000000800 */
[----:B------:R-:W-:Y:S04]  /*0af0*/  STS [R22+0x280], R51 ;  /* 0x0002803316007388 */ /* 0x000fe80000000800 */
[----:B------:R-:W-:Y:S04]  /*0b00*/  STS [R27+0x300], R52 ;  /* 0x000300341b007388 */ /* 0x000fe80000000800 */
[----:B------:R-:W-:Y:S01]  /*0b10*/  STS [R26+0x380], R53 ;  /* 0x000380351a007388 */ /* 0x000fe20000000800 */
[----:B------:R-:W-:-:S03]  /*0b20*/  NOP ;  /* 0x0000000000007918 */ /* 0x000fc60000000000 */
[----:B------:R-:W1:Y:S04]  /*0b30*/  LDS R21, [R36] ;  /* 0x0000000024157984 */ /* 0x000e680000000800 */
[----:B------:R-:W2:Y:S01]  /*0b40*/  LDS R25, [R36+0x4] ;  /* 0x0000040024197984 */ /* 0x000ea20000000800 */
[----:B0-----:R-:W-:-:S03]  /*0b50*/  FMUL.FTZ R19, R40, UR7 ;  /* 0x0000000728137c20 */ /* 0x001fc60008410000 */
[----:B------:R-:W0:Y:S02]  /*0b60*/  LDS R15, [R36+0x8] ;  /* 0x00000800240f7984 */ /* 0x000e240000000800 */
[----:B------:R-:W-:Y:S02]  /*0b70*/  F2FP.F16.F32.PACK_AB R38, R19, R38 ;  /* 0x000000261326723e */ /* 0x000fe400000000ff */
[----:B------:R-:W3:Y:S03]  /*0b80*/  LDS R17, [R36+0xc] ;  /* 0x00000c0024117984 */ /* 0x000ee60000000800 */
[----:B------:R-:W-:Y:S01]  /*0b90*/  HADD2.F32 R14, -RZ, R38.H0_H0 ;  /* 0x20000026ff0e7230 */ /* 0x000fe20000004100 */
[----:B------:R-:W4:Y:S04]  /*0ba0*/  LDS R16, [R36+0x10] ;  /* 0x0000100024107984 */ /* 0x000f280000000800 */
[----:B------:R-:W5:Y:S04]  /*0bb0*/  LDS R19, [R36+0x14] ;  /* 0x0000140024137984 */ /* 0x000f680000000800 */
[----:B------:R-:W-:Y:S01]  /*0bc0*/  LDS R22, [R36+0x1c] ;  /* 0x00001c0024167984 */ /* 0x000fe20000000800 */
[----:B-1----:R-:W-:-:S03]  /*0bd0*/  FFMA.FTZ R18, R14, R14, R21 ;  /* 0x0000000e0e127223 */ /* 0x002fc60000010015 */
[----:B------:R1:W5:Y:S01]  /*0be0*/  LDS R21, [R36+0x18] ;  /* 0x0000180024157984 */ /* 0x0003620000000800 */
[----:B------:R-:W-:Y:S02]  /*0bf0*/  HADD2.F32 R20, -RZ, R38.H1_H1 ;  /* 0x30000026ff147230 */ /* 0x000fe40000004100 */
[----:B------:R-:W-:-:S03]  /*0c00*/  HADD2.F32 R26, -RZ, R41.H1_H1 ;  /* 0x30000029ff1a7230 */ /* 0x000fc60000004100 */
[----:B--2---:R-:W-:Y:S01]  /*0c10*/  FFMA.FTZ R23, R20, R20, R25 ;  /* 0x0000001414177223 */ /* 0x004fe20000010019 */
[----:B------:R-:W2:Y:S01]  /*0c20*/  MUFU.SQRT R18, R18 ;  /* 0x0000001200127308 */ /* 0x000ea20000002000 */
[----:B0-----:R-:W-:Y:S01]  /*0c30*/  FFMA.FTZ R25, R24, R24, R15 ;  /* 0x0000001818197223 */ /* 0x001fe2000001000f */
[----:B------:R-:W-:Y:S02]  /*0c40*/  HADD2.F32 R15, -RZ, R43.H0_H0 ;  /* 0x2000002bff0f7230 */ /* 0x000fe40000004100 */
[----:B---3--:R-:W-:-:S04]  /*0c50*/  FFMA.FTZ R27, R26, R26, R17 ;  /* 0x0000001a1a1b7223 */ /* 0x008fc80000010011 */
[----:B------:R-:W0:Y:S01]  /*0c60*/  MUFU.SQRT R23, R23 ;  /* 0x0000001700177308 */ /* 0x000e220000002000 */
[----:B-1----:R-:W-:Y:S02]  /*0c70*/  HADD2.F32 R36, -RZ, R43.H1_H1 ;  /* 0x3000002bff247230 */ /* 0x002fe40000004100 */
[----:B----4-:R-:W-:Y:S01]  /*0c80*/  FFMA.FTZ R35, R15, R15, R16 ;  /* 0x0000000f0f237223 */ /* 0x010fe20000010010 */
[----:B------:R-:W-:-:S04]  /*0c90*/  HADD2.F32 R16, -RZ, R45.H0_H0 ;  /* 0x2000002dff107230 */ /* 0x000fc80000004100 */
[----:B------:R-:W1:Y:S01]  /*0ca0*/  MUFU.SQRT R25, R25 ;  /* 0x0000001900197308 */ /* 0x000e620000002000 */
[----:B-----5:R-:W-:-:S07]  /*0cb0*/  FFMA.FTZ R37, R36, R36, R19 ;  /* 0x0000002424257223 */ /* 0x020fce0000010013 */
[----:B------:R-:W3:Y:S01]  /*0cc0*/  MUFU.SQRT R27, R27 ;  /* 0x0000001b001b7308 */ /* 0x000ee20000002000 */
[----:B------:R-:W-:Y:S02]  /*0cd0*/  HADD2.F32 R17, -RZ, R45.H1_H1 ;  /* 0x3000002dff117230 */ /* 0x000fe40000004100 */
[----:B--2---:R-:W-:Y:S01]  /*0ce0*/  FADD.FTZ R18, R18, UR14 ;  /* 0x0000000e12127e21 */ /* 0x004fe20008010000 */
[----:B0-----:R-:W-:-:S04]  /*0cf0*/  FADD.FTZ R23, R23, UR14 ;  /* 0x0000000e17177e21 */ /* 0x001fc80008010000 */
[----:B------:R-:W0:Y:S01]  /*0d00*/  MUFU.SQRT R35, R35 ;  /* 0x0000002300237308 */ /* 0x000e220000002000 */
[----:B------:R-:W-:Y:S01]  /*0d10*/  FFMA.FTZ R21, R16, R16, R21 ;  /* 0x0000001010157223 */ /* 0x000fe20000010015 */
[----:B------:R-:W-:-:S06]  /*0d20*/  FFMA.FTZ R19, R17, R17, R22 ;  /* 0x0000001111137223 */ /* 0x000fcc0000010016 */
[----:B------:R-:W2:Y:S01]  /*0d30*/  MUFU.SQRT R37, R37 ;  /* 0x0000002500257308 */ /* 0x000ea20000002000 */
[----:B-1----:R-:W-:Y:S01]  /*0d40*/  FADD.FTZ R22, R25, UR14 ;  /* 0x0000000e19167e21 */ /* 0x002fe20008010000 */
[----:B---3--:R-:W-:-:S06]  /*0d50*/  FADD.FTZ R27, R27, UR14 ;  /* 0x0000000e1b1b7e21 */ /* 0x008fcc0008010000 */
[----:B------:R-:W-:Y:S08]  /*0d60*/  MUFU.SQRT R21, R21 ;  /* 0x0000001500157308 */ /* 0x000ff00000002000 */
[----:B------:R-:W1:Y:S08]  /*0d70*/  MUFU.RCP R39, R18 ;  /* 0x0000001200277308 */ /* 0x000e700000001000 */
[----:B------:R-:W3:Y:S01]  /*0d80*/  MUFU.RCP R23, R23 ;  /* 0x0000001700177308 */ /* 0x000ee20000001000 */
[----:B0-----:R-:W-:-:S07]  /*0d90*/  FADD.FTZ R35, R35, UR14 ;  /* 0x0000000e23237e21 */ /* 0x001fce0008010000 */
[----:B------:R-:W0:Y:S01]  /*0da0*/  MUFU.SQRT R19, R19 ;  /* 0x0000001300137308 */ /* 0x000e220000002000 */
[----:B--2---:R-:W-:-:S07]  /*0db0*/  FADD.FTZ R37, R37, UR14 ;  /* 0x0000000e25257e21 */ /* 0x004fce0008010000 */
[----:B------:R-:W2:Y:S01]  /*0dc0*/  MUFU.RCP R41, R22 ;  /* 0x0000001600297308 */ /* 0x000ea20000001000 */
[----:B-1----:R-:W-:Y:S01]  /*0dd0*/  FMUL.FTZ R14, R14, R39 ;  /* 0x000000270e0e7220 */ /* 0x002fe20000410000 */
[----:B------:R-:W-:-:S06]  /*0de0*/  FADD.FTZ R21, R21, UR14 ;  /* 0x0000000e15157e21 */ /* 0x000fcc0008010000 */
[----:B------:R-:W1:Y:S01]  /*0df0*/  MUFU.RCP R27, R27 ;  /* 0x0000001b001b7308 */ /* 0x000e620000001000 */
[----:B---3--:R-:W-:Y:S01]  /*0e00*/  FMUL.FTZ R25, R20, R23 ;  /* 0x0000001714197220 */ /* 0x008fe20000410000 */
[----:B------:R-:W-:-:S06]  /*0e10*/  FMUL.FTZ R14, R14, R14 ;  /* 0x0000000e0e0e7220 */ /* 0x000fcc0000410000 */
[----:B------:R-:W3:Y:S01]  /*0e20*/  MUFU.RCP R38, R35 ;  /* 0x0000002300267308 */ /* 0x000ee20000001000 */
[----:B0-----:R-:W-:Y:S01]  /*0e30*/  FADD.FTZ R19, R19, UR14 ;  /* 0x0000000e13137e21 */ /* 0x001fe20008010000 */
[----:B------:R-:W-:-:S06]  /*0e40*/  FFMA.FTZ R25, R25, R25, R14 ;  /* 0x0000001919197223 */ /* 0x000fcc000001000e */
[----:B------:R-:W0:Y:S01]  /*0e50*/  MUFU.RCP R37, R37 ;  /* 0x0000002500257308 */ /* 0x000e220000001000 */
[----:B--2---:R-:W-:Y:S01]  /*0e60*/  FMUL.FTZ R24, R24, R41 ;  /* 0x0000002918187220 */ /* 0x004fe20000410000 */
[----:B-1----:R-:W-:-:S06]  /*0e70*/  FMUL.FTZ R26, R26, R27 ;  /* 0x0000001b1a1a7220 */ /* 0x002fcc0000410000 */
[----:B------:R-:W1:Y:S01]  /*0e80*/  MUFU.RCP R21, R21 ;  /* 0x0000001500157308 */ /* 0x000e620000001000 */
[----:B------:R-:W-:Y:S01]  /*0e90*/  FFMA.FTZ R25, R24, R24, R25 ;  /* 0x0000001818197223 */ /* 0x000fe20000010019 */
[----:B---3--:R-:W-:-:S06]  /*0ea0*/  FMUL.FTZ R15, R15, R38 ;  /* 0x000000260f0f7220 */ /* 0x008fcc0000410000 */
[----:B------:R-:W2:Y:S01]  /*0eb0*/  MUFU.RCP R14, R19 ;  /* 0x00000013000e7308 */ /* 0x000ea20000001000 */
[----:B------:R-:W-:Y:S01]  /*0ec0*/  FFMA.FTZ R26, R26, R26, R25 ;  /* 0x0000001a1a1a7223 */ /* 0x000fe20000010019 */
[----:B0-----:R-:W-:-:S03]  /*0ed0*/  FMUL.FTZ R36, R36, R37 ;  /* 0x0000002524247220 */ /* 0x001fc60000410000 */
        /* <DEDUP_REMOVED lines=26> */
[----:B------:R-:W-:-:S05]  /*1080*/  MOV R5, UR4 ;  /* 0x0000000400057c02 */ /* 0x000fca0008000f00 */
        /* <DEDUP_REMOVED lines=20> */
.L_x_1736:
        /* <DEDUP_REMOVED lines=56> */
.L_x_1737:
[----:B------:R-:W-:Y:S05]  /*1550*/  BSYNC.RECONVERGENT B0 ;  /* 0x0000000000007941 */ /* 0x000fea0003800200 */
.L_x_1735:
[----:B------:R-:W-:Y:S04]  /*1560*/  BSSY.RECONVERGENT B0, `(.L_x_1738) ;  /* 0x0000004000007945 */ /* 0x000fe80003800200 */
[----:B------:R-:W-:Y:S05]  /*1570*/  @P1 BRA `(.L_x_1739) ;  /* 0x0000000000081947 */ /* 0x000fea0003800000 */
[----:B------:R-:W2:Y:S02]  /*1580*/  LDC.64 R12, c[0x0][0x398] ;  /* 0x0000e600ff0c7b82 */ /* 0x000ea40000000a00 */
[----:B--2---:R2:W-:Y:S02]  /*1590*/  REDG.E.ADD.F32.FTZ.RN.STRONG.GPU desc[UR8][R12.64], R36 ;  /* 0x000000240c0079a6 */ /* 0x0045e4000c12f308 */
.L_x_1739:
[----:B------:R-:W-:Y:S05]  /*15a0*/  BSYNC.RECONVERGENT B0 ;  /* 0x0000000000007941 */ /* 0x000fea0003800200 */
.L_x_1738:
[----:B------:R-:W-:Y:S01]  /*15b0*/  NOP ;  /* 0x0000000000007918 */ /* 0x000fe20000000000 */
[----:B------:R-:W-:Y:S05]  /*15c0*/  @!P0 BRA `(.L_x_1740) ;  /* 0xffffffec00348947 */ /* 0x000fea000383ffff */
[----:B------:R-:W-:Y:S05]  /*15d0*/  EXIT ;  /* 0x000000000000794d */ /* 0x000fea0003800000 */
.L_x_1741:
        /* <DEDUP_REMOVED lines=10> */
.L_x_2072:


//--------------------- .text._Z33kPreconditionOptimizer32bit1StateI13__nv_bfloat16Li5ELi4096ELi8EEvPT_S2_PfS3_ffffiffi --------------------------
	.section	.text._Z33kPreconditionOptimizer32bit1StateI13__nv_bfloat16Li5ELi4096ELi8EEvPT_S2_PfS3_ffffiffi,"ax",@progbits
	.align	128
        .global         _Z33kPreconditionOptimizer32bit1StateI13__nv_bfloat16Li5ELi4096ELi8EEvPT_S2_PfS3_ffffiffi
        .type           _Z33kPreconditionOptimizer32bit1StateI13__nv_bfloat16Li5ELi4096ELi8EEvPT_S2_PfS3_ffffiffi,@function
        .size           _Z33kPreconditionOptimizer32bit1StateI13__nv_bfloat16Li5ELi4096ELi8EEvPT_S2_PfS3_ffffiffi,(.L_x_2073 - _Z33kPreconditionOptimizer32bit1StateI13__nv_bfloat16Li5ELi4096ELi8EEvPT_S2_PfS3_ffffiffi)
        .other          _Z33kPreconditionOptimizer32bit1StateI13__nv_bfloat16Li5ELi4096ELi8EEvPT_S2_PfS3_ffffiffi,@"STO_CUDA_ENTRY STV_DEFAULT"
_Z33kPreconditionOptimizer32bit1StateI13__nv_bfloat16Li5ELi4096ELi8EEvPT_S2_PfS3_ffffiffi:
.text._Z33kPreconditionOptimizer32bit1StateI13__nv_bfloat16Li5ELi4096ELi8EEvPT_S2_PfS3_ffffiffi:
        /* <DEDUP_REMOVED lines=21> */
[----:B------:R-:W0:Y:S06]  /*0150*/  LDCU UR7, c[0x0][0x3b8] ;  /* 0x00007700ff0777ac */ /* 0x000e2c0008000800 */
[----:B------:R-:W2:Y:S01]  /*0160*/  LDC R2, c[0x0][0x370] ;  /* 0x0000dc00ff027b82 */ /* 0x000ea20000000800 */
[----:B------:R-:W2:Y:S01]  /*0170*/  LDCU.64 UR10, c[0x0][0x380] ;  /* 0x00007000ff0a77ac */ /* 0x000ea20008000a00 */
[----:B------:R-:W2:Y:S01]  /*0180*/  LDCU.64 UR12, c[0x0][0x390] ;  /* 0x00007200ff0c77ac */ /* 0x000ea20008000a00 */
[----:B-1----:R-:W-:Y:S01]  /*0190*/  ULEA UR4, UR5, UR4, 0x18 ;  /* 0x0000000405047291 */ /* 0x002fe2000f8ec0ff */
[----:B0-----:R-:W-:Y:S01]  /*01a0*/  IMAD.SHL.U32 R21, R0, 0x8, RZ ;  /* 0x0000000800157824 */ /* 0x001fe200078e00ff */
[----:B------:R-:W-:Y:S01]  /*01b0*/  SHF.R.U32.HI R4, RZ, 0x3, R0 ;  /* 0x00000003ff047819 */ /* 0x000fe20000011600 */
[----:B----4-:R-:W-:Y:S01]  /*01c0*/  FADD.FTZ R20, -R20, 1 ;  /* 0x3f80000014147421 */ /* 0x010fe20000010100 */
[----:B------:R-:W-:-:S02]  /*01d0*/  LOP3.LUT R3, R0, 0x3e0, RZ, 0xc0, !PT ;  /* 0x000003e000037812 */ /* 0x000fc400078ec0ff */
[----:B------:R-:W-:Y:S02]  /*01e0*/  LOP3.LUT R21, R21, 0x1f00, RZ, 0xc0, !PT ;  /* 0x00001f0015157812 */ /* 0x000fe400078ec0ff */
[----:B------:R-:W-:Y:S01]  /*01f0*/  LOP3.LUT R5, R4, 0x7c, RZ, 0xc0, !PT ;  /* 0x0000007c04057812 */ /* 0x000fe200078ec0ff */
[----:B------:R-:W-:Y:S01]  /*0200*/  VIADD R24, R3, 0x20 ;  /* 0x0000002003187836 */ /* 0x000fe20000000000 */
[----:B------:R-:W-:Y:S02]  /*0210*/  MOV R22, UR4 ;  /* 0x0000000400167c02 */ /* 0x000fe40008000f00 */
[----:B------:R-:W-:Y:S02]  /*0220*/  LOP3.LUT R23, R21, 0x1f, R0, 0xf8, !PT ;  /* 0x0000001f15177812 */ /* 0x000fe400078ef800 */
[----:B------:R-:W-:Y:S02]  /*0230*/  LOP3.LUT R25, RZ, R3, RZ, 0x33, !PT ;  /* 0x00000003ff197212 */ /* 0x000fe400078e33ff */
[----:B------:R-:W-:-:S02]  /*0240*/  IADD3 R26, PT, PT, R5, R22, RZ ;  /* 0x00000016051a7210 */ /* 0x000fc40007ffe0ff */
[C---:B------:R-:W-:Y:S02]  /*0250*/  LOP3.LUT R27, R23.reuse, 0x20, RZ, 0xfc, !PT ;  /* 0x00000020171b7812 */ /* 0x040fe400078efcff */
[C---:B------:R-:W-:Y:S02]  /*0260*/  LOP3.LUT R28, R23.reuse, 0x40, RZ, 0xfc, !PT ;  /* 0x00000040171c7812 */ /* 0x040fe400078efcff */
[C---:B------:R-:W-:Y:S02]  /*0270*/  LOP3.LUT R29, R23.reuse, 0x60, RZ, 0xfc, !PT ;  /* 0x00000060171d7812 */ /* 0x040fe400078efcff */
[C---:B------:R-:W-:Y:S02]  /*0280*/  LOP3.LUT R30, R23.reuse, 0x80, RZ, 0xfc, !PT ;  /* 0x00000080171e7812 */ /* 0x040fe400078efcff */
[C---:B------:R-:W-:Y:S02]  /*0290*/  LOP3.LUT R31, R23.reuse, 0xa0, RZ, 0xfc, !PT ;  /* 0x000000a0171f7812 */ /* 0x040fe400078efcff */
[----:B------:R-:W-:-:S02]  /*02a0*/  LOP3.LUT R32, R23, 0xc0, RZ, 0xfc, !PT ;  /* 0x000000c017207812 */ /* 0x000fc400078efcff */
[----:B--23--:R-:W-:-:S07]  /*02b0*/  LOP3.LUT R33, R23, 0xe0, RZ, 0xfc, !PT ;  /* 0x000000e017217812 */ /* 0x00cfce00078efcff */
.L_x_1747:
[----:B--2---:R-:W-:Y:S01]  /*02c0*/  IADD3 R5, P0, PT, R23, R34, RZ ;  /* 0x0000002217057210 */ /* 0x004fe20007f1e0ff */
[----:B------:R-:W-:Y:S01]  /*02d0*/  BAR.SYNC.DEFER_BLOCKING 0x0 ;  /* 0x0000000000007b1d */ /* 0x000fe20000010000 */
[----:B------:R-:W-:Y:S02]  /*02e0*/  IADD3 R43, PT, PT, -R34, UR14, RZ ;  /* 0x0000000e222b7c10 */ /* 0x000fe4000fffe1ff */
[C---:B------:R-:W-:Y:S01]  /*02f0*/  LEA R4, P1, R5.reuse, UR12, 0x2 ;  /* 0x0000000c05047c11 */ /* 0x040fe2000f8210ff */
[----:B------:R-:W-:Y:S01]  /*0300*/  IMAD.X R6, RZ, RZ, RZ, P0 ;  /* 0x000000ffff067224 */ /* 0x000fe200000e06ff */
[C---:B------:R-:W-:Y:S02]  /*0310*/  LEA R10, P0, R5.reuse, UR10, 0x1 ;  /* 0x0000000a050a7c11 */ /* 0x040fe4000f8008ff */
[----:B------:R-:W-:Y:S02]  /*0320*/  PRMT R7, RZ, 0x7610, R7 ;  /* 0x00007610ff077816 */ /* 0x000fe40000000007 */
        /* <DEDUP_REMOVED lines=25> */
[----:B0-----:R0:W5:Y:S01]  /*04c0*/  @!P6 LDG.E.U16 R9, desc[UR8][R10.64+0x1c0] ;  /* 0x0001c0080a09e981 */ /* 0x001162000c1e1500 */
[----:B-1----:R-:W1:Y:S02]  /*04d0*/  S2R R8, SR_LANEID ;  /* 0x0000000000087919 */ /* 0x002e640000000000 */
[----:B-1----:R-:W-:-:S05]  /*04e0*/  IADD3 R37, PT, PT, R21, R8, RZ ;  /* 0x0000000815257210 */ /* 0x002fca0007ffe0ff */
[C---:B------:R-:W-:Y:S01]  /*04f0*/  VIADD R12, R37.reuse, 0x20 ;  /* 0x00000020250c7836 */ /* 0x040fe20000000000 */
[C---:B------:R-:W-:Y:S01]  /*0500*/  IADD3 R14, PT, PT, R37.reuse, 0x40, RZ ;  /* 0x00000040250e7810 */ /* 0x040fe20007ffe0ff */
[C---:B------:R-:W-:Y:S01]  /*0510*/  VIADD R16, R37.reuse, 0x60 ;  /* 0x0000006025107836 */ /* 0x040fe20000000000 */
[C---:B------:R-:W-:Y:S01]  /*0520*/  IADD3 R18, PT, PT, R37.reuse, 0x80, RZ ;  /* 0x0000008025127810 */ /* 0x040fe20007ffe0ff */
[C---:B------:R-:W-:Y:S01]  /*0530*/  VIADD R36, R37.reuse, 0xa0 ;  /* 0x000000a025247836 */ /* 0x040fe20000000000 */
[CC--:B------:R-:W-:Y:S01]  /*0540*/  LEA.HI.SX32 R39, R37.reuse, R37.reuse, 0x1b ;  /* 0x0000002525277211 */ /* 0x0c0fe200078fdaff */
[----:B------:R-:W-:Y:S01]  /*0550*/  VIADD R40, R37, 0xe0 ;  /* 0x000000e025287836 */ /* 0x000fe20000000000 */
[----:B0-----:R-:W-:Y:S02]  /*0560*/  LEA.HI.SX32 R11, R12, R37, 0x1b ;  /* 0x000000250c0b7211 */ /* 0x001fe400078fdaff */
[----:B------:R-:W-:Y:S02]  /*0570*/  IADD3 R10, PT, PT, R3, R8, RZ ;  /* 0x00000008030a7210 */ /* 0x000fe40007ffe0ff */
[----:B------:R-:W-:-:S02]  /*0580*/  IADD3 R38, PT, PT, R37, 0xc0, RZ ;  /* 0x000000c025267810 */ /* 0x000fc40007ffe0ff */
[-C--:B------:R-:W-:Y:S02]  /*0590*/  LEA.HI.SX32 R13, R14, R37.reuse, 0x1b ;  /* 0x000000250e0d7211 */ /* 0x080fe400078fdaff */
[-C--:B------:R-:W-:Y:S02]  /*05a0*/  LEA.HI.SX32 R15, R16, R37.reuse, 0x1b ;  /* 0x00000025100f7211 */ /* 0x080fe400078fdaff */
[-C--:B------:R-:W-:Y:S01]  /*05b0*/  LEA.HI.SX32 R17, R18, R37.reuse, 0x1b ;  /* 0x0000002512117211 */ /* 0x080fe200078fdaff */
[----:B------:R-:W-:Y:S01]  /*05c0*/  IMAD R12, R11, 0x2, R22 ;  /* 0x000000020b0c7824 */ /* 0x000fe200078e0216 */
[----:B------:R-:W-:Y:S02]  /*05d0*/  LEA R18, R39, R22, 0x1 ;  /* 0x0000001627127211 */ /* 0x000fe400078e08ff */
[----:B------:R-:W-:Y:S02]  /*05e0*/  SHF.L.U32 R10, R10, 0x3, RZ ;  /* 0x000000030a0a7819 */ /* 0x000fe400000006ff */
[----:B------:R-:W-:-:S02]  /*05f0*/  LEA.HI.SX32 R19, R36, R37, 0x1b ;  /* 0x0000002524137211 */ /* 0x000fc400078fdaff */
[-C--:B------:R-:W-:Y:S01]  /*0600*/  LEA.HI.SX32 R35, R38, R37.reuse, 0x1b ;  /* 0x0000002526237211 */ /* 0x080fe200078fdaff */
[--C-:B------:R-:W-:Y:S01]  /*0610*/  IMAD R16, R15, 0x2, R22.reuse ;  /* 0x000000020f107824 */ /* 0x100fe200078e0216 */
[----:B------:R-:W-:Y:S02]  /*0620*/  LEA R14, R13, R22, 0x1 ;  /* 0x000000160d0e7211 */ /* 0x000fe400078e08ff */
[----:B------:R-:W-:Y:S01]  /*0630*/  LEA.HI.SX32 R37, R40, R37, 0x1b ;  /* 0x0000002528257211 */ /* 0x000fe200078fdaff */
[--C-:B------:R-:W-:Y:S01]  /*0640*/  IMAD R36, R17, 0x2, R22.reuse ;  /* 0x0000000211247824 */ /* 0x100fe200078e0216 */
[----:B------:R-:W-:Y:S01]  /*0650*/  LEA.HI.SX32 R49, R10, R10, 0x1b ;  /* 0x0000000a0a317211 */ /* 0x000fe200078fdaff */
[--C-:B------:R-:W-:Y:S01]  /*0660*/  IMAD R40, R35, 0x2, R22.reuse ;  /* 0x0000000223287824 */ /* 0x100fe200078e0216 */
[----:B------:R-:W-:Y:S01]  /*0670*/  LEA R38, R19, R22, 0x1 ;  /* 0x0000001613267211 */ /* 0x000fe200078e08ff */
[--C-:B------:R-:W-:Y:S02]  /*0680*/  IMAD R42, R37, 0x2, R22.reuse ;  /* 0x00000002252a7824 */ /* 0x100fe400078e0216 */
[----:B------:R-:W-:Y:S01]  /*0690*/  IMAD R50, R49, 0x2, R22 ;  /* 0x0000000231327824 */ /* 0x000fe200078e0216 */
[----:B------:R-:W-:-:S02]  /*06a0*/  P2R R52, PR, RZ, 0x1 ;  /* 0x00000001ff347803 */ /* 0x000fc40000000000 */
[----:B------:R-:W-:Y:S01]  /*06b0*/  ISETP.GE.U32.AND P0, PT, R23, R6, PT ;  /* 0x000000061700720c */ /* 0x000fe20003f06070 */
[----:B------:R-:W-:Y:S01]  /*06c0*/  HFMA2 R48, -RZ, RZ, 0, 0 ;  /* 0x00000000ff307431 */ /* 0x000fe200000001ff */
[----:B------:R-:W-:Y:S01]  /*06d0*/  CS2R R56, SRZ ;  /* 0x0000000000387805 */ /* 0x000fe2000001ff00 */
        /* <DEDUP_REMOVED lines=13> */
[----:B------:R-:W-:Y:S04]  /*07b0*/  LDS.U16 R41, [R50+0x8] ;  /* 0x0000080032297984 */ /* 0x000fe80000000400 */
[----:B------:R-:W5:Y:S04]  /*07c0*/  LDS.U16 R10, [R50+0xa] ;  /* 0x00000a00320a7984 */ /* 0x000f680000000400 */
[----:B------:R-:W5:Y:S04]  /*07d0*/  LDS.U16 R7, [R50+0xc] ;  /* 0x00000c0032077984 */ /* 0x000f680000000400 */
[----:B------:R-:W5:Y:S01]  /*07e0*/  LDS.U16 R9, [R50+0xe] ;  /* 0x00000e0032097984 */ /* 0x000f620000000400 */
[----:B------:R-:W-:Y:S01]  /*07f0*/  BAR.SYNC.DEFER_BLOCKING 0x0 ;  /* 0x0000000000007b1d */ /* 0x000fe20000010000 */
[----:B0-----:R-:W-:-:S02]  /*0800*/  CS2R R54, SRZ ;  /* 0x0000000000367805 */ /* 0x001fc4000001ff00 */
[----:B------:R-:W-:-:S03]  /*0810*/  MOV R51, RZ ;  /* 0x000000ff00337202 */ /* 0x000fc60000000f00 */
[----:B------:R-:W5:Y:S01]  /*0820*/  @!P0 LDG.E R48, desc[UR8][R4.64] ;  /* 0x0000000804308981 */ /* 0x000f62000c1e1900 */
[----:B------:R-:W-:Y:S02]  /*0830*/  ISETP.NE.AND P0, PT, R52, RZ, PT ;  /* 0x000000ff3400720c */ /* 0x000fe40003f05270 */
[----:B------:R-:W-:Y:S01]  /*0840*/  CS2R R52, SRZ ;  /* 0x0000000000347805 */ /* 0x000fe2000001ff00 */
[----:B------:R-:W5:Y:S04]  /*0850*/  @!P1 LDG.E R56, desc[UR8][R4.64+0x100] ;  /* 0x0001000804389981 */ /* 0x000f68000c1e1900 */
[----:B------:R-:W5:Y:S04]  /*0860*/  @!P2 LDG.E R55, desc[UR8][R4.64+0x180] ;  /* 0x000180080437a981 */ /* 0x000f68000c1e1900 */
[----:B------:R-:W5:Y:S04]  /*0870*/  @!P3 LDG.E R54, desc[UR8][R4.64+0x200] ;  /* 0x000200080436b981 */ /* 0x000f68000c1e1900 */
[----:B------:R-:W5:Y:S04]  /*0880*/  @!P0 LDG.E R57, desc[UR8][R4.64+0x80] ;  /* 0x0000800804398981 */ /* 0x000f68000c1e1900 */
[----:B------:R-:W5:Y:S04]  /*0890*/  @!P4 LDG.E R53, desc[UR8][R4.64+0x280] ;  /* 0x000280080435c981 */ /* 0x000f68000c1e1900 */
[----:B------:R-:W5:Y:S04]  /*08a0*/  @!P5 LDG.E R52, desc[UR8][R4.64+0x300] ;  /* 0x000300080434d981 */ /* 0x000f68000c1e1900 */
[----:B------:R-:W5:Y:S01]  /*08b0*/  @!P6 LDG.E R51, desc[UR8][R4.64+0x380] ;  /* 0x000380080433e981 */ /* 0x000f62000c1e1900 */
[----:B------:R-:W-:Y:S01]  /*08c0*/  IMAD R39, R39, 0x2, R18 ;  /* 0x0000000227277824 */ /* 0x000fe200078e0212 */
[----:B------:R-:W-:Y:S01]  /*08d0*/  LEA R12, R11, R12, 0x1 ;  /* 0x0000000c0b0c7211 */ /* 0x000fe200078e08ff */
[----:B------:R-:W-:Y:S01]  /*08e0*/  IMAD R13, R13, 0x2, R14 ;  /* 0x000000020d0d7824 */ /* 0x000fe200078e020e */
[----:B------:R-:W-:Y:S01]  /*08f0*/  LEA R16, R15, R16, 0x1 ;  /* 0x000000100f107211 */ /* 0x000fe200078e08ff */
[----:B------:R-:W-:Y:S01]  /*0900*/  IMAD R17, R17, 0x2, R36 ;  /* 0x0000000211117824 */ /* 0x000fe200078e0224 */
[----:B------:R-:W-:Y:S01]  /*0910*/  LEA R38, R19, R38, 0x1 ;  /* 0x0000002613267211 */ /* 0x000fe200078e08ff */
[----:B------:R-:W-:Y:S01]  /*0920*/  IMAD R35, R35, 0x2, R40 ;  /* 0x0000000223237824 */ /* 0x000fe200078e0228 */
[----:B-1----:R-:W-:Y:S01]  /*0930*/  LEA R42, R37, R42, 0x1 ;  /* 0x0000002a252a7211 */ /* 0x002fe200078e08ff */
[----:B------:R-:W-:Y:S01]  /*0940*/  IMAD R49, R49, 0x2, R50 ;  /* 0x0000000231317824 */ /* 0x000fe200078e0232 */
[----:B--2---:R-:W-:Y:S01]  /*0950*/  SHF.L.U32 R47, R47, 0x10, RZ ;  /* 0x000000102f2f7819 */ /* 0x004fe200000006ff */
[----:B---3--:R-:W-:Y:S01]  /*0960*/  IMAD.U32 R46, R46, 0x10000, RZ ;  /* 0x000100002e2e7824 */ /* 0x008fe200078e00ff */
[----:B----4-:R-:W-:-:S03]  /*0970*/  SHF.L.U32 R45, R45, 0x10, RZ ;  /* 0x000000102d2d7819 */ /* 0x010fc600000006ff */
[----:B------:R-:W-:Y:S01]  /*0980*/  FMUL.FTZ R46, R46, UR7 ;  /* 0x000000072e2e7c20 */ /* 0x000fe20008410000 */
[----:B------:R-:W-:Y:S01]  /*0990*/  FMUL.FTZ R47, R47, UR7 ;  /* 0x000000072f2f7c20 */ /* 0x000fe20008410000 */
[----:B------:R-:W-:Y:S01]  /*09a0*/  FMUL.FTZ R45, R45, UR7 ;  /* 0x000000072d2d7c20 */ /* 0x000fe20008410000 */
[----:B-----5:R-:W-:Y:S02]  /*09b0*/  IMAD.U32 R44, R44, 0x10000, RZ ;  /* 0x000100002c2c7824 */ /* 0x020fe400078e00ff */
[----:B------:R-:W-:Y:S01]  /*09c0*/  IMAD.U32 R14, R10, 0x10000, RZ ;  /* 0x000100000a0e7824 */ /* 0x000fe200078e00ff */
[----:B------:R-:W-:Y:S01]  /*09d0*/  F2F.BF16.F32 R46, R46 ;  /* 0x0000002e002e7304 */ /* 0x000fe20000202000 */
[----:B------:R-:W-:Y:S01]  /*09e0*/  SHF.L.U32 R41, R41, 0x10, RZ ;  /* 0x0000001029297819 */ /* 0x000fe200000006ff */
[----:B------:R-:W-:Y:S01]  /*09f0*/  FMUL.FTZ R44, R44, UR7 ;  /* 0x000000072c2c7c20 */ /* 0x000fe20008410000 */
[----:B------:R-:W-:-:S05]  /*0a00*/  SHF.L.U32 R15, R7, 0x10, RZ ;  /* 0x00000010070f7819 */ /* 0x000fca00000006ff */
[----:B------:R-:W0:Y:S01]  /*0a10*/  F2F.BF16.F32 R47, R47 ;  /* 0x0000002f002f7304 */ /* 0x000e220000202000 */
[----:B------:R-:W-:-:S07]  /*0a20*/  FMUL.FTZ R41, R41, UR7 ;  /* 0x0000000729297c20 */ /* 0x000fce0008410000 */
[----:B------:R-:W1:Y:S01]  /*0a30*/  F2F.BF16.F32 R45, R45 ;  /* 0x0000002d002d7304 */ /* 0x000e620000202000 */
[----:B------:R-:W-:Y:S01]  /*0a40*/  FMUL.FTZ R14, R14, UR7 ;  /* 0x000000070e0e7c20 */ /* 0x000fe20008410000 */
[----:B------:R-:W-:-:S06]  /*0a50*/  FMUL.FTZ R15, R15, UR7 ;  /* 0x000000070f0f7c20 */ /* 0x000fcc0008410000 */
[----:B------:R-:W-:Y:S01]  /*0a60*/  F2F.BF16.F32 R44, R44 ;  /* 0x0000002c002c7304 */ /* 0x000fe20000202000 */
[----:B0-----:R-:W-:-:S07]  /*0a70*/  IMAD.U32 R47, R47, 0x10000, RZ ;  /* 0x000100002f2f7824 */ /* 0x001fce00078e00ff */
[----:B------:R-:W0:Y:S01]  /*0a80*/  F2F.BF16.F32 R41, R41 ;  /* 0x0000002900297304 */ /* 0x000e220000202000 */
[----:B-1----:R-:W-:Y:S01]  /*0a90*/  SHF.L.U32 R45, R45, 0x10, RZ ;  /* 0x000000102d2d7819 */ /* 0x002fe200000006ff */
[----:B------:R-:W-:-:S06]  /*0aa0*/  FMUL.FTZ R47, R20, R47 ;  /* 0x0000002f142f7220 */ /* 0x000fcc0000410000 */
[----:B------:R-:W-:Y:S08]  /*0ab0*/  F2F.BF16.F32 R14, R14 ;  /* 0x0000000e000e7304 */ /* 0x000ff00000202000 */
[----:B------:R-:W1:Y:S01]  /*0ac0*/  F2F.BF16.F32 R15, R15 ;  /* 0x0000000f000f7304 */ /* 0x000e620000202000 */
[----:B0-----:R-:W-:Y:S02]  /*0ad0*/  SHF.L.U32 R41, R41, 0x10, RZ ;  /* 0x0000001029297819 */ /* 0x001fe400000006ff */
[----:B------:R-:W-:-:S02]  /*0ae0*/  ISETP.GE.U32.AND P1, PT, R43, 0x200, PT ;  /* 0x000002002b00780c */ /* 0x000fc40003f26070 */
[----:B-1----:R-:W-:Y:S01]  /*0af0*/  SHF.L.U32 R15, R15, 0x10, RZ ;  /* 0x000000100f0f7819 */ /* 0x002fe200000006ff */
[----:B------:R-:W-:Y:S01]  /*0b00*/  BSSY.RECONVERGENT B0, `(.L_x_1742) ;  /* 0x0000092000007945 */ /* 0x000fe20003800200 */
[----:B------:R-:W-:-:S04]  /*0b10*/  LEA R34, R2, R34, 0xc ;  /* 0x0000002202227211 */ /* 0x000fc800078e60ff */
[----:B------:R-:W-:Y:S01]  /*0b20*/  ISETP.GE.U32.AND P0, PT, R34, UR6, PT ;  /* 0x0000000622007c0c */ /* 0x000fe2000bf06070 */
[----:B------:R-:W-:Y:S04]  /*0b30*/  STS [R39], R48 ;  /* 0x0000003027007388 */ /* 0x000fe80000000800 */
[----:B------:R-:W-:Y:S04]  /*0b40*/  STS [R12+0x80], R57 ;  /* 0x000080390c007388 */ /* 0x000fe80000000800 */
[----:B------:R-:W-:Y:S04]  /*0b50*/  STS [R13+0x100], R56 ;  /* 0x000100380d007388 */ /* 0x000fe80000000800 */
[----:B------:R0:W-:Y:S04]  /*0b60*/  STS [R16+0x180], R55 ;  /* 0x0001803710007388 */ /* 0x0001e80000000800 */
[----:B------:R1:W-:Y:S04]  /*0b70*/  STS [R17+0x200], R54 ;  /* 0x0002003611007388 */ /* 0x0003e80000000800 */
[----:B------:R-:W-:Y:S04]  /*0b80*/  STS [R38+0x280], R53 ;  /* 0x0002803526007388 */ /* 0x000fe80000000800 */
[----:B------:R-:W-:Y:S04]  /*0b90*/  STS [R35+0x300], R52 ;  /* 0x0003003423007388 */ /* 0x000fe80000000800 */
[----:B------:R-:W-:Y:S01]  /*0ba0*/  STS [R42+0x380], R51 ;  /* 0x000380332a007388 */ /* 0x000fe20000000800 */
[----:B------:R-:W-:-:S03]  /*0bb0*/  NOP ;  /* 0x0000000000007918 */ /* 0x000fc60000000000 */
[----:B------:R-:W2:Y:S04]  /*0bc0*/  LDS R13, [R49+0x4] ;  /* 0x00000400310d7984 */ /* 0x000ea80000000800 */
[----:B------:R-:W3:Y:S04]  /*0bd0*/  LDS R12, [R49] ;  /* 0x00000000310c7984 */ /* 0x000ee80000000800 */
[----:B------:R-:W4:Y:S04]  /*0be0*/  LDS R11, [R49+0x8] ;  /* 0x00000800310b7984 */ /* 0x000f280000000800 */
[----:B------:R-:W5:Y:S04]  /*0bf0*/  LDS R4, [R49+0xc] ;  /* 0x00000c0031047984 */ /* 0x000f680000000800 */
[----:B------:R-:W5:Y:S04]  /*0c00*/  LDS R5, [R49+0x10] ;  /* 0x0000100031057984 */ /* 0x000f680000000800 */
[----:B------:R-:W5:Y:S01]  /*0c10*/  LDS R10, [R49+0x14] ;  /* 0x00001400310a7984 */ /* 0x000f620000000800 */
[----:B0-----:R-:W-:-:S03]  /*0c20*/  IMAD.U32 R16, R9, 0x10000, RZ ;  /* 0x0001000009107824 */ /* 0x001fc600078e00ff */
[----:B------:R-:W0:Y:S04]  /*0c30*/  LDS R7, [R49+0x18] ;  /* 0x0000180031077984 */ /* 0x000e280000000800 */
[----:B------:R-:W0:Y:S01]  /*0c40*/  LDS R9, [R49+0x1c] ;  /* 0x00001c0031097984 */ /* 0x000e220000000800 */
[----:B-1----:R-:W-:Y:S01]  /*0c50*/  SHF.L.U32 R17, R46, 0x10, RZ ;  /* 0x000000102e117819 */ /* 0x002fe200000006ff */
[----:B------:R-:W-:-:S04]  /*0c60*/  FMUL.FTZ R16, R16, UR7 ;  /* 0x0000000710107c20 */ /* 0x000fc80008410000 */
[----:B------:R-:W-:Y:S01]  /*0c70*/  FMUL.FTZ R18, R20, R17 ;  /* 0x0000001114127220 */ /* 0x000fe20000410000 */
[----:B------:R-:W-:Y:S01]  /*0c80*/  IMAD.U32 R17, R44, 0x10000, RZ ;  /* 0x000100002c117824 */ /* 0x000fe200078e00ff */
[----:B------:R-:W1:Y:S02]  /*0c90*/  F2F.BF16.F32 R16, R16 ;  /* 0x0000001000107304 */ /* 0x000e640000202000 */
[----:B--2---:R-:W-:Y:S01]  /*0ca0*/  FFMA.FTZ R13, R13, UR15, R18 ;  /* 0x0000000f0d0d7c23 */ /* 0x004fe20008010012 */
[----:B------:R-:W-:Y:S01]  /*0cb0*/  FMUL.FTZ R18, R20, R45 ;  /* 0x0000002d14127220 */ /* 0x000fe20000410000 */
[----:B---3--:R-:W-:Y:S01]  /*0cc0*/  FFMA.FTZ R12, R12, UR15, R47 ;  /* 0x0000000f0c0c7c23 */ /* 0x008fe2000801002f */
[----:B------:R-:W-:-:S03]  /*0cd0*/  FMUL.FTZ R17, R20, R17 ;  /* 0x0000001114117220 */ /* 0x000fc60000410000 */
[----:B------:R-:W-:Y:S01]  /*0ce0*/  FADD.FTZ R12, R12, R13 ;  /* 0x0000000d0c0c7221 */ /* 0x000fe20000010000 */
[----:B----4-:R-:W-:Y:S01]  /*0cf0*/  FFMA.FTZ R11, R11, UR15, R18 ;  /* 0x0000000f0b0b7c23 */ /* 0x010fe20008010012 */
[----:B-----5:R-:W-:-:S03]  /*0d00*/  FFMA.FTZ R4, R4, UR15, R17 ;  /* 0x0000000f04047c23 */ /* 0x020fc60008010011 */
[----:B------:R-:W-:Y:S01]  /*0d10*/  FADD.FTZ R13, R11, R12 ;  /* 0x0000000c0b0d7221 */ /* 0x000fe20000010000 */
[----:B------:R-:W-:Y:S02]  /*0d20*/  IMAD.U32 R11, R14, 0x10000, RZ ;  /* 0x000100000e0b7824 */ /* 0x000fe400078e00ff */
[----:B------:R-:W-:Y:S01]  /*0d30*/  FMUL.FTZ R12, R20, R41 ;  /* 0x00000029140c7220 */ /* 0x000fe20000410000 */
[----:B------:R-:W-:Y:S01]  /*0d40*/  FADD.FTZ R4, R4, R13 ;  /* 0x0000000d04047221 */ /* 0x000fe20000010000 */
[----:B------:R-:W-:Y:S02]  /*0d50*/  FMUL.FTZ R11, R20, R11 ;  /* 0x0000000b140b7220 */ /* 0x000fe40000410000 */
[----:B------:R-:W-:Y:S02]  /*0d60*/  FFMA.FTZ R5, R5, UR15, R12 ;  /* 0x0000000f05057c23 */ /* 0x000fe4000801000c */
[----:B------:R-:W-:Y:S02]  /*0d70*/  FFMA.FTZ R10, R10, UR15, R11 ;  /* 0x0000000f0a0a7c23 */ /* 0x000fe4000801000b */
[----:B------:R-:W-:Y:S01]  /*0d80*/  FADD.FTZ R13, R5, R4 ;  /* 0x00000004050d7221 */ /* 0x000fe20000010000 */
[----:B-1----:R-:W-:-:S02]  /*0d90*/  IMAD.U32 R5, R16, 0x10000, RZ ;  /* 0x0001000010057824 */ /* 0x002fc400078e00ff */
[----:B------:R-:W-:Y:S01]  /*0da0*/  FMUL.FTZ R4, R20, R15 ;  /* 0x0000000f14047220 */ /* 0x000fe20000410000 */
[----:B------:R-:W-:Y:S01]  /*0db0*/  FADD.FTZ R13, R10, R13 ;  /* 0x0000000d0a0d7221 */ /* 0x000fe20000010000 */
[----:B------:R-:W-:Y:S02]  /*0dc0*/  FMUL.FTZ R10, R20, R5 ;  /* 0x00000005140a7220 */ /* 0x000fe40000410000 */
[----:B0-----:R-:W-:Y:S02]  /*0dd0*/  FFMA.FTZ R4, R7, UR15, R4 ;  /* 0x0000000f07047c23 */ /* 0x001fe40008010004 */
[----:B------:R-:W-:Y:S02]  /*0de0*/  FFMA.FTZ R9, R9, UR15, R10 ;  /* 0x0000000f09097c23 */ /* 0x000fe4000801000a */
[----:B------:R-:W-:-:S04]  /*0df0*/  FADD.FTZ R4, R4, R13 ;  /* 0x0000000d04047221 */ /* 0x000fc80000010000 */
[----:B------:R-:W-:Y:S01]  /*0e00*/  FADD.FTZ R4, R9, R4 ;  /* 0x0000000409047221 */ /* 0x000fe20000010000 */
        /* <DEDUP_REMOVED lines=41> */
.L_x_1743:
        /* <DEDUP_REMOVED lines=26> */
[----:B------:R-:W-:-:S05]  /*1240*/  IMAD.U32 R22, RZ, RZ, UR4 ;  /* 0x00000004ff167e24 */ /* 0x000fca000f8e00ff */
        /* <DEDUP_REMOVED lines=29> */
.L_x_1744:
[----:B------:R-:W-:Y:S05]  /*1420*/  BSYNC.RECONVERGENT B0 ;  /* 0x0000000000007941 */ /* 0x000fea0003800200 */
.L_x_1742:
[----:B------:R-:W-:Y:S04]  /*1430*/  BSSY.RECONVERGENT B0, `(.L_x_1745) ;  /* 0x0000004000007945 */ /* 0x000fe80003800200 */
[----:B------:R-:W-:Y:S05]  /*1440*/  @P1 BRA `(.L_x_1746) ;  /* 0x0000000000081947 */ /* 0x000fea0003800000 */
[----:B------:R-:W2:Y:S02]  /*1450*/  LDC.64 R4, c[0x0][0x398] ;  /* 0x0000e600ff047b82 */ /* 0x000ea40000000a00 */
[----:B--2---:R2:W-:Y:S02]  /*1460*/  REDG.E.ADD.F32.FTZ.RN.STRONG.GPU desc[UR8][R4.64], R35 ;  /* 0x00000023040079a6 */ /* 0x0045e4000c12f308 */
.L_x_1746:
[----:B------:R-:W-:Y:S05]  /*1470*/  BSYNC.RECONVERGENT B0 ;  /* 0x0000000000007941 */ /* 0x000fea0003800200 */
.L_x_1745:
[----:B------:R-:W-:Y:S01]  /*1480*/  NOP ;  /* 0x0000000000007918 */ /* 0x000fe20000000000 */
[----:B------:R-:W-:Y:S05]  /*1490*/  @!P0 BRA `(.L_x_1747) ;  /* 0xffffffec00888947 */ /* 0x000fea000383ffff */
[----:B------:R-:W-:Y:S05]  /*14a0*/  EXIT ;  /* 0x000000000000794d */ /* 0x000fea0003800000 */
.L_x_1748:
        /* <DEDUP_REMOVED lines=13> */
.L_x_2073:


//--------------------- .text._Z33kPreconditionOptimizer32bit1StateIfLi5ELi4096ELi8EEvPT_S1_PfS2_ffffiffi --------------------------
	.section	.text._Z33kPreconditionOptimizer32bit1StateIfLi5ELi4096ELi8EEvPT_S1_PfS2_ffffiffi,"ax",@progbits
	.align	128
        .global         _Z33kPreconditionOptimizer32bit1StateIfLi5ELi4096ELi8EEvPT_S1_PfS2_ffffiffi
        .type           _Z33kPreconditionOptimizer32bit1StateIfLi5ELi4096ELi8EEvPT_S1_PfS2_ffffiffi,@function
        .size           _Z33kPreconditionOptimizer32bit1StateIfLi5ELi4096ELi8EEvPT_S1_PfS2_ffffiffi,(.L_x_2074 - _Z33kPreconditionOptimizer32bit1StateIfLi5ELi4096ELi8EEvPT_S1_PfS2_ffffiffi)
        .other          _Z33kPreconditionOptimizer32bit1StateIfLi5ELi4096ELi8EEvPT_S1_PfS2_ffffiffi,@"STO_CUDA_ENTRY STV_DEFAULT"
_Z33kPreconditionOptimizer32bit1StateIfLi5ELi4096ELi8EEvPT_S1_PfS2_ffffiffi:
.text._Z33kPreconditionOptimizer32bit1StateIfLi5ELi4096ELi8EEvPT_S1_PfS2_ffffiffi:
        /* <DEDUP_REMOVED lines=44> */
.L_x_1754:
[----:B--2---:R-:W-:Y:S01]  /*02c0*/  IADD3 R4, P0, PT, R23, R34, RZ ;  /* 0x0000002217047210 */ /* 0x004fe20007f1e0ff */
[----:B------:R-:W-:Y:S01]  /*02d0*/  BAR.SYNC.DEFER_BLOCKING 0x0 ;  /* 0x0000000000007b1d */ /* 0x000fe20000010000 */
[----:B------:R-:W-:Y:S02]  /*02e0*/  IADD3 R35, PT, PT, -R34, UR14, RZ ;  /* 0x0000000e22237c10 */ /* 0x000fe4000fffe1ff */
[----:B------:R-:W-:Y:S02]  /*02f0*/  CS2R R18, SRZ ;  /* 0x0000000000127805 */ /* 0x000fe4000001ff00 */
[----:B------:R-:W-:Y:S01]  /*0300*/  CS2R R16, SRZ ;  /* 0x0000000000107805 */ /* 0x000fe2000001ff00 */
[----:B------:R-:W-:Y:S01]  /*0310*/  IMAD.X R5, RZ, RZ, RZ, P0 ;  /* 0x000000ffff057224 */ /* 0x000fe200000e06ff */
[----:B------:R-:W-:Y:S01]  /*0320*/  VIMNMX.U32 R8, PT, PT, R35, 0x1000, PT ;  /* 0x0000100023087848 */ /* 0x000fe20003fe0000 */
[----:B------:R-:W-:Y:S01]  /*0330*/  IMAD.MOV.U32 R11, RZ, RZ, RZ ;  /* 0x000000ffff0b7224 */ /* 0x000fe200078e00ff */
[----:B------:R-:W-:Y:S01]  /*0340*/  CS2R R12, SRZ ;  /* 0x00000000000c7805 */ /* 0x000fe2000001ff00 */
[----:B------:R-:W-:Y:S01]  /*0350*/  HFMA2 R9, -RZ, RZ, 0, 0 ;  /* 0x00000000ff097431 */ /* 0x000fe200000001ff */
[----:B------:R-:W-:-:S02]  /*0360*/  SHF.L.U64.HI R5, R4, 0x2, R5 ;  /* 0x0000000204057819 */ /* 0x000fc40000010205 */
[----:B------:R-:W-:Y:S02]  /*0370*/  SHF.L.U32 R4, R4, 0x2, RZ ;  /* 0x0000000204047819 */ /* 0x000fe400000006ff */
[-C--:B------:R-:W-:Y:S02]  /*0380*/  ISETP.GE.U32.AND P6, PT, R23, R8.reuse, PT ;  /* 0x000000081700720c */ /* 0x080fe40003fc6070 */
[C---:B------:R-:W-:Y:S02]  /*0390*/  IADD3 R6, P4, PT, R4.reuse, UR10, RZ ;  /* 0x0000000a04067c10 */ /* 0x040fe4000ff9e0ff */
[----:B------:R-:W-:Y:S02]  /*03a0*/  ISETP.GE.U32.AND P0, PT, R27, R8, PT ;  /* 0x000000081b00720c */ /* 0x000fe40003f06070 */
[----:B------:R-:W-:Y:S02]  /*03b0*/  IADD3 R4, P5, PT, R4, UR12, RZ ;  /* 0x0000000c04047c10 */ /* 0x000fe4000ffbe0ff */
[----:B------:R-:W-:-:S02]  /*03c0*/  IADD3.X R7, PT, PT, R5, UR11, RZ, P4, !PT ;  /* 0x0000000b05077c10 */ /* 0x000fc4000a7fe4ff */
[-C--:B------:R-:W-:Y:S02]  /*03d0*/  ISETP.GE.U32.AND P1, PT, R28, R8.reuse, PT ;  /* 0x000000081c00720c */ /* 0x080fe40003f26070 */
[-C--:B------:R-:W-:Y:S01]  /*03e0*/  ISETP.GE.U32.AND P2, PT, R29, R8.reuse, PT ;  /* 0x000000081d00720c */ /* 0x080fe20003f46070 */
[----:B------:R-:W2:Y:S01]  /*03f0*/  @!P6 LDG.E R19, desc[UR8][R6.64] ;  /* 0x000000080613e981 */ /* 0x000ea2000c1e1900 */
[-C--:B------:R-:W-:Y:S02]  /*0400*/  ISETP.GE.U32.AND P3, PT, R30, R8.reuse, PT ;  /* 0x000000081e00720c */ /* 0x080fe40003f66070 */
[-C--:B------:R-:W-:Y:S01]  /*0410*/  ISETP.GE.U32.AND P4, PT, R31, R8.reuse, PT ;  /* 0x000000081f00720c */ /* 0x080fe20003f86070 */
[----:B------:R-:W3:Y:S01]  /*0420*/  @!P0 LDG.E R18, desc[UR8][R6.64+0x80] ;  /* 0x0000800806128981 */ /* 0x000ee2000c1e1900 */
[----:B------:R-:W-:Y:S02]  /*0430*/  IADD3.X R5, PT, PT, R5, UR13, RZ, P5, !PT ;  /* 0x0000000d05057c10 */ /* 0x000fe4000affe4ff */
[----:B------:R-:W-:-:S02]  /*0440*/  ISETP.GE.U32.AND P5, PT, R32, R8, PT ;  /* 0x000000082000720c */ /* 0x000fc40003fa6070 */
[----:B------:R-:W-:Y:S01]  /*0450*/  ISETP.GE.U32.AND P6, PT, R33, R8, PT ;  /* 0x000000082100720c */ /* 0x000fe20003fc6070 */
[----:B------:R-:W4:Y:S04]  /*0460*/  @!P1 LDG.E R17, desc[UR8][R6.64+0x100] ;  /* 0x0001000806119981 */ /* 0x000f28000c1e1900 */
[----:B------:R-:W5:Y:S04]  /*0470*/  @!P2 LDG.E R16, desc[UR8][R6.64+0x180] ;  /* 0x000180080610a981 */ /* 0x000f68000c1e1900 */
[----:B------:R-:W5:Y:S04]  /*0480*/  @!P3 LDG.E R11, desc[UR8][R6.64+0x200] ;  /* 0x00020008060bb981 */ /* 0x000f68000c1e1900 */
[----:B------:R-:W5:Y:S04]  /*0490*/  @!P4 LDG.E R13, desc[UR8][R6.64+0x280] ;  /* 0x00028008060dc981 */ /* 0x000f68000c1e1900 */
[----:B------:R-:W5:Y:S04]  /*04a0*/  @!P5 LDG.E R12, desc[UR8][R6.64+0x300] ;  /* 0x00030008060cd981 */ /* 0x000f68000c1e1900 */
[----:B0-----:R0:W5:Y:S01]  /*04b0*/  @!P6 LDG.E R9, desc[UR8][R6.64+0x380] ;  /* 0x000380080609e981 */ /* 0x001162000c1e1900 */
[----:B-1----:R-:W1:Y:S02]  /*04c0*/  S2R R10, SR_LANEID ;  /* 0x00000000000a7919 */ /* 0x002e640000000000 */
[----:B-1----:R-:W-:-:S04]  /*04d0*/  IMAD.IADD R36, R21, 0x1, R10 ;  /* 0x0000000115247824 */ /* 0x002fc800078e020a */
[C---:B------:R-:W-:Y:S01]  /*04e0*/  VIADD R39, R36.reuse, 0x40 ;  /* 0x0000004024277836 */ /* 0x040fe20000000000 */
[----:B------:R-:W-:-:S04]  /*04f0*/  LEA.HI.SX32 R15, R36, R36, 0x1b ;  /* 0x00000024240f7211 */ /* 0x000fc800078fdaff */
[-C--:B------:R-:W-:Y:S02]  /*0500*/  LEA.HI.SX32 R39, R39, R36.reuse, 0x1b ;  /* 0x0000002427277211 */ /* 0x080fe400078fdaff */
[C---:B------:R-:W-:Y:S01]  /*0510*/  IADD3 R37, PT, PT, R36.reuse, 0x20, RZ ;  /* 0x0000002024257810 */ /* 0x040fe20007ffe0ff */
[C---:B------:R-:W-:Y:S01]  /*0520*/  VIADD R45, R36.reuse, 0x80 ;  /* 0x00000080242d7836 */ /* 0x040fe20000000000 */
[C---:B------:R-:W-:Y:S01]  /*0530*/  IADD3 R43, PT, PT, R36.reuse, 0x60, RZ ;  /* 0x00000060242b7810 */ /* 0x040fe20007ffe0ff */
[----:B------:R-:W-:Y:S01]  /*0540*/  IMAD R14, R39, 0x4, R22 ;  /* 0x00000004270e7824 */ /* 0x000fe200078e0216 */
[C---:B------:R-:W-:Y:S01]  /*0550*/  IADD3 R47, PT, PT, R36.reuse, 0xa0, RZ ;  /* 0x000000a0242f7810 */ /* 0x040fe20007ffe0ff */
[----:B------:R-:W-:Y:S01]  /*0560*/  IMAD.IADD R39, R3, 0x1, R10 ;  /* 0x0000000103277824 */ /* 0x000fe200078e020a */
[-C--:B0-----:R-:W-:Y:S01]  /*0570*/  LEA.HI.SX32 R7, R37, R36.reuse, 0x1b ;  /* 0x0000002425077211 */ /* 0x081fe200078fdaff */
[C---:B------:R-:W-:Y:S01]  /*0580*/  VIADD R49, R36.reuse, 0xc0 ;  /* 0x000000c024317836 */ /* 0x040fe20000000000 */
[----:B------:R-:W-:Y:S01]  /*0590*/  IADD3 R51, PT, PT, R36, 0xe0, RZ ;  /* 0x000000e024337810 */ /* 0x000fe20007ffe0ff */
[----:B------:R-:W-:Y:S01]  /*05a0*/  IMAD R6, R15, 0x4, R22 ;  /* 0x000000040f067824 */ /* 0x000fe200078e0216 */
[-C--:B------:R-:W-:Y:S01]  /*05b0*/  LEA.HI.SX32 R15, R43, R36.reuse, 0x1b ;  /* 0x000000242b0f7211 */ /* 0x080fe200078fdaff */
[----:B------:R-:W-:Y:S01]  /*05c0*/  IMAD.SHL.U32 R39, R39, 0x8, RZ ;  /* 0x0000000827277824 */ /* 0x000fe200078e00ff */
[----:B------:R-:W-:-:S02]  /*05d0*/  LEA.HI.SX32 R45, R45, R36, 0x1b ;  /* 0x000000242d2d7211 */ /* 0x000fc400078fdaff */
[----:B------:R-:W-:Y:S02]  /*05e0*/  LEA.HI.SX32 R47, R47, R36, 0x1b ;  /* 0x000000242f2f7211 */ /* 0x000fe400078fdaff */
[----:B------:R-:W-:Y:S02]  /*05f0*/  LEA R7, R7, R22, 0x2 ;  /* 0x0000001607077211 */ /* 0x000fe400078e10ff */
[----:B------:R-:W-:Y:S02]  /*0600*/  LEA.HI.SX32 R37, R49, R36, 0x1b ;  /* 0x0000002431257211 */ /* 0x000fe400078fdaff */
[----:B------:R-:W-:Y:S02]  /*0610*/  LEA R15, R15, R22, 0x2 ;  /* 0x000000160f0f7211 */ /* 0x000fe400078e10ff */
[----:B------:R-:W-:Y:S01]  /*0620*/  LEA.HI.SX32 R51, R51, R36, 0x1b ;  /* 0x0000002433337211 */ /* 0x000fe200078fdaff */
[----:B------:R-:W-:Y:S01]  /*0630*/  IMAD R38, R47, 0x4, R22 ;  /* 0x000000042f267824 */ /* 0x000fe200078e0216 */
[----:B------:R-:W-:-:S02]  /*0640*/  LEA R36, R45, R22, 0x2 ;  /* 0x000000162d247211 */ /* 0x000fc400078e10ff */
[----:B------:R-:W-:Y:S02]  /*0650*/  LEA.HI.SX32 R39, R39, R39, 0x1b ;  /* 0x0000002727277211 */ /* 0x000fe400078fdaff */
[-C--:B------:R-:W-:Y:S02]  /*0660*/  LEA R37, R37, R22.reuse, 0x2 ;  /* 0x0000001625257211 */ /* 0x080fe400078e10ff */
[----:B------:R-:W-:Y:S01]  /*0670*/  LEA R40, R51, R22, 0x2 ;  /* 0x0000001633287211 */ /* 0x000fe200078e10ff */
[----:B------:R-:W-:Y:S01]  /*0680*/  IMAD R39, R39, 0x4, R22 ;  /* 0x0000000427277824 */ /* 0x000fe200078e0216 */
[----:B------:R-:W-:Y:S02]  /*0690*/  P2R R41, PR, RZ, 0x1 ;  /* 0x00000001ff297803 */ /* 0x000fe40000000000 */
[----:B------:R-:W-:Y:S02]  /*06a0*/  ISETP.GE.U32.AND P0, PT, R23, R8, PT ;  /* 0x000000081700720c */ /* 0x000fe40003f06070 */
[----:B------:R-:W-:-:S02]  /*06b0*/  CS2R R42, SRZ ;  /* 0x00000000002a7805 */ /* 0x000fc4000001ff00 */
[----:B------:R-:W-:Y:S02]  /*06c0*/  CS2R R44, SRZ ;  /* 0x00000000002c7805 */ /* 0x000fe4000001ff00 */
[----:B------:R-:W-:Y:S01]  /*06d0*/  CS2R R46, SRZ ;  /* 0x00000000002e7805 */ /* 0x000fe2000001ff00 */
[----:B------:R-:W-:Y:S01]  /*06e0*/  IMAD.MOV.U32 R49, RZ, RZ, RZ ;  /* 0x000000ffff317224 */ /* 0x000fe200078e00ff */
[----:B--2---:R-:W-:Y:S04]  /*06f0*/  STS [R6], R19 ;  /* 0x0000001306007388 */ /* 0x004fe80000000800 */
[----:B---3--:R-:W-:Y:S04]  /*0700*/  STS [R7+0x80], R18 ;  /* 0x0000801207007388 */ /* 0x008fe80000000800 */
[----:B----4-:R-:W-:Y:S04]  /*0710*/  STS [R14+0x100], R17 ;  /* 0x000100110e007388 */ /* 0x010fe80000000800 */
[----:B-----5:R-:W-:Y:S04]  /*0720*/  STS [R15+0x180], R16 ;  /* 0x000180100f007388 */ /* 0x020fe80000000800 */
[----:B------:R-:W-:Y:S04]  /*0730*/  STS [R36+0x200], R11 ;  /* 0x0002000b24007388 */ /* 0x000fe80000000800 */
[----:B------:R-:W-:Y:S04]  /*0740*/  STS [R38+0x280], R13 ;  /* 0x0002800d26007388 */ /* 0x000fe80000000800 */
[----:B------:R-:W-:Y:S04]  /*0750*/  STS [R37+0x300], R12 ;  /* 0x0003000c25007388 */ /* 0x000fe80000000800 */
[----:B------:R-:W-:Y:S01]  /*0760*/  STS [R40+0x380], R9 ;  /* 0x0003800928007388 */ /* 0x000fe20000000800 */
[----:B------:R-:W-:-:S03]  /*0770*/  NOP ;  /* 0x0000000000007918 */ /* 0x000fc60000000000 */
[----:B------:R-:W0:Y:S04]  /*0780*/  LDS R19, [R39] ;  /* 0x0000000027137984 */ /* 0x000e280000000800 */
[----:B------:R-:W-:Y:S04]  /*0790*/  LDS R16, [R39+0x4] ;  /* 0x0000040027107984 */ /* 0x000fe80000000800 */
[----:B------:R-:W-:Y:S04]  /*07a0*/  LDS R18, [R39+0x8] ;  /* 0x0000080027127984 */ /* 0x000fe80000000800 */
[----:B------:R-:W1:Y:S04]  /*07b0*/  LDS R17, [R39+0xc] ;  /* 0x00000c0027117984 */ /* 0x000e680000000800 */
[----:B------:R-:W2:Y:S04]  /*07c0*/  LDS R13, [R39+0x10] ;  /* 0x00001000270d7984 */ /* 0x000ea80000000800 */
[----:B------:R-:W-:Y:S04]  /*07d0*/  LDS R12, [R39+0x14] ;  /* 0x00001400270c7984 */ /* 0x000fe80000000800 */
[----:B------:R-:W3:Y:S04]  /*07e0*/  LDS R11, [R39+0x18] ;  /* 0x00001800270b7984 */ /* 0x000ee80000000800 */
[----:B------:R-:W4:Y:S01]  /*07f0*/  LDS R9, [R39+0x1c] ;  /* 0x00001c0027097984 */ /* 0x000f220000000800 */
[----:B------:R-:W-:Y:S06]  /*0800*/  BAR.SYNC.DEFER_BLOCKING 0x0 ;  /* 0x0000000000007b1d */ /* 0x000fec0000010000 */
[----:B------:R-:W5:Y:S01]  /*0810*/  @!P0 LDG.E R43, desc[UR8][R4.64] ;  /* 0x00000008042b8981 */ /* 0x000f62000c1e1900 */
[----:B------:R-:W-:-:S02]  /*0820*/  ISETP.NE.AND P0, PT, R41, RZ, PT ;  /* 0x000000ff2900720c */ /* 0x000fc40003f05270 */
[----:B------:R-:W-:Y:S01]  /*0830*/  MOV R41, RZ ;  /* 0x000000ff00297202 */ /* 0x000fe20000000f00 */
[----:B------:R-:W5:Y:S04]  /*0840*/  @!P2 LDG.E R44, desc[UR8][R4.64+0x180] ;  /* 0x00018008042ca981 */ /* 0x000f68000c1e1900 */
[----:B------:R-:W5:Y:S04]  /*0850*/  @!P3 LDG.E R45, desc[UR8][R4.64+0x200] ;  /* 0x00020008042db981 */ /* 0x000f68000c1e1900 */
[----:B------:R-:W5:Y:S04]  /*0860*/  @!P1 LDG.E R41, desc[UR8][R4.64+0x100] ;  /* 0x0001000804299981 */ /* 0x000f68000c1e1900 */
[----:B------:R-:W5:Y:S04]  /*0870*/  @!P0 LDG.E R42, desc[UR8][R4.64+0x80] ;  /* 0x00008008042a8981 */ /* 0x000f68000c1e1900 */
[----:B------:R-:W5:Y:S04]  /*0880*/  @!P4 LDG.E R47, desc[UR8][R4.64+0x280] ;  /* 0x00028008042fc981 */ /* 0x000f68000c1e1900 */
[----:B------:R-:W5:Y:S04]  /*0890*/  @!P5 LDG.E R46, desc[UR8][R4.64+0x300] ;  /* 0x00030008042ed981 */ /* 0x000f68000c1e1900 */
[----:B------:R-:W5:Y:S01]  /*08a0*/  @!P6 LDG.E R49, desc[UR8][R4.64+0x380] ;  /* 0x000380080431e981 */ /* 0x000f62000c1e1900 */
[----:B0-----:R-:W-:-:S04]  /*08b0*/  FMUL.FTZ R19, R19, UR7 ;  /* 0x0000000713137c20 */ /* 0x001fc80008410000 */
[----:B------:R-:W-:Y:S01]  /*08c0*/  FMUL.FTZ R19, R20, R19 ;  /* 0x0000001314137220 */ /* 0x000fe20000410000 */
[----:B-1----:R-:W-:Y:S01]  /*08d0*/  FMUL.FTZ R17, R17, UR7 ;  /* 0x0000000711117c20 */ /* 0x002fe20008410000 */
[----:B--2---:R-:W-:-:S03]  /*08e0*/  FMUL.FTZ R13, R13, UR7 ;  /* 0x000000070d0d7c20 */ /* 0x004fc60008410000 */
[C---:B------:R-:W-:Y:S01]  /*08f0*/  FMUL.FTZ R17, R20.reuse, R17 ;  /* 0x0000001114117220 */ /* 0x040fe20000410000 */
[----:B---3--:R-:W-:Y:S01]  /*0900*/  FMUL.FTZ R11, R11, UR7 ;  /* 0x000000070b0b7c20 */ /* 0x008fe20008410000 */
[----:B------:R-:W-:Y:S01]  /*0910*/  ISETP.GE.U32.AND P1, PT, R35, 0x200, PT ;  /* 0x000002002300780c */ /* 0x000fe20003f26070 */
[----:B----4-:R-:W-:Y:S02]  /*0920*/  FMUL.FTZ R9, R9, UR7 ;  /* 0x0000000709097c20 */ /* 0x010fe40008410000 */
[C---:B------:R-:W-:Y:S02]  /*0930*/  FMUL.FTZ R11, R20.reuse, R11 ;  /* 0x0000000b140b7220 */ /* 0x040fe40000410000 */
[----:B------:R-:W-:Y:S01]  /*0940*/  FMUL.FTZ R9, R20, R9 ;  /* 0x0000000914097220 */ /* 0x000fe20000410000 */
[----:B------:R-:W-:Y:S01]  /*0950*/  LEA R34, R2, R34, 0xc ;  /* 0x0000002202227211 */ /* 0x000fe200078e60ff */
[----:B------:R-:W-:Y:S03]  /*0960*/  BSSY.RECONVERGENT B0, `(.L_x_1749) ;  /* 0x000008a000007945 */ /* 0x000fe60003800200 */
[----:B------:R-:W-:Y:S01]  /*0970*/  ISETP.GE.U32.AND P0, PT, R34, UR6, PT ;  /* 0x0000000622007c0c */ /* 0x000fe2000bf06070 */
[----:B-----5:R-:W-:Y:S04]  /*0980*/  STS [R6], R43 ;  /* 0x0000002b06007388 */ /* 0x020fe80000000800 */
[----:B------:R-:W-:Y:S04]  /*0990*/  STS [R7+0x80], R42 ;  /* 0x0000802a07007388 */ /* 0x000fe80000000800 */
[----:B------:R-:W-:Y:S04]  /*09a0*/  STS [R14+0x100], R41 ;  /* 0x000100290e007388 */ /* 0x000fe80000000800 */
[----:B------:R0:W-:Y:S04]  /*09b0*/  STS [R15+0x180], R44 ;  /* 0x0001802c0f007388 */ /* 0x0001e80000000800 */
[----:B------:R-:W-:Y:S04]  /*09c0*/  STS [R36+0x200], R45 ;  /* 0x0002002d24007388 */ /* 0x000fe80000000800 */
[----:B------:R-:W-:Y:S04]  /*09d0*/  STS [R38+0x280], R47 ;  /* 0x0002802f26007388 */ /* 0x000fe80000000800 */
[----:B------:R1:W-:Y:S04]  /*09e0*/  STS [R37+0x300], R46 ;  /* 0x0003002e25007388 */ /* 0x0003e80000000800 */
[----:B------:R-:W-:Y:S01]  /*09f0*/  STS [R40+0x380], R49 ;  /* 0x0003803128007388 */ /* 0x000fe20000000800 */
[----:B------:R-:W-:-:S03]  /*0a00*/  NOP ;  /* 0x0000000000007918 */ /* 0x000fc60000000000 */
[----:B------:R-:W2:Y:S04]  /*0a10*/  LDS R48, [R39] ;  /* 0x0000000027307984 */ /* 0x000ea80000000800 */
[----:B------:R-:W3:Y:S04]  /*0a20*/  LDS R50, [R39+0x4] ;  /* 0x0000040027327984 */ /* 0x000ee80000000800 */
[----:B------:R-:W4:Y:S04]  /*0a30*/  LDS R43, [R39+0x8] ;  /* 0x00000800272b7984 */ /* 0x000f280000000800 */
[----:B------:R-:W5:Y:S04]  /*0a40*/  LDS R42, [R39+0xc] ;  /* 0x00000c00272a7984 */ /* 0x000f680000000800 */
[----:B------:R-:W5:Y:S04]  /*0a50*/  LDS R7, [R39+0x10] ;  /* 0x0000100027077984 */ /* 0x000f680000000800 */
[----:B------:R-:W5:Y:S04]  /*0a60*/  LDS R5, [R39+0x14] ;  /* 0x0000140027057984 */ /* 0x000f680000000800 */
[----:B------:R-:W5:Y:S04]  /*0a70*/  LDS R4, [R39+0x18] ;  /* 0x0000180027047984 */ /* 0x000f680000000800 */
[----:B------:R-:W5:Y:S01]  /*0a80*/  LDS R6, [R39+0x1c] ;  /* 0x00001c0027067984 */ /* 0x000f620000000800 */
[----:B0-----:R-:W-:-:S04]  /*0a90*/  FMUL.FTZ R15, R16, UR7 ;  /* 0x00000007100f7c20 */ /* 0x001fc80008410000 */
[----:B-1----:R-:W-:Y:S01]  /*0aa0*/  FMUL.FTZ R37, R20, R15 ;  /* 0x0000000f14257220 */ /* 0x002fe20000410000 */
[----:B------:R-:W-:-:S04]  /*0ab0*/  FMUL.FTZ R15, R18, UR7 ;  /* 0x00000007120f7c20 */ /* 0x000fc80008410000 */
[----:B------:R-:W-:Y:S01]  /*0ac0*/  FMUL.FTZ R14, R20, R15 ;  /* 0x0000000f140e7220 */ /* 0x000fe20000410000 */
[----:B--2---:R-:W-:Y:S01]  /*0ad0*/  FFMA.FTZ R19, R48, UR15, R19 ;  /* 0x0000000f30137c23 */ /* 0x004fe20008010013 */
[----:B---3--:R-:W-:-:S04]  /*0ae0*/  FFMA.FTZ R50, R50, UR15, R37 ;  /* 0x0000000f32327c23 */ /* 0x008fc80008010025 */
[----:B------:R-:W-:Y:S01]  /*0af0*/  FADD.FTZ R19, R19, R50 ;  /* 0x0000003213137221 */ /* 0x000fe20000010000 */
[----:B----4-:R-:W-:-:S04]  /*0b00*/  FFMA.FTZ R14, R43, UR15, R14 ;  /* 0x0000000f2b0e7c23 */ /* 0x010fc8000801000e */
[----:B------:R-:W-:Y:S01]  /*0b10*/  FADD.FTZ R16, R14, R19 ;  /* 0x000000130e107221 */ /* 0x000fe20000010000 */
[----:B------:R-:W-:Y:S01]  /*0b20*/  FMUL.FTZ R14, R20, R13 ;  /* 0x0000000d140e7220 */ /* 0x000fe20000410000 */
[----:B-----5:R-:W-:Y:S01]  /*0b30*/  FFMA.FTZ R17, R42, UR15, R17 ;  /* 0x0000000f2a117c23 */ /* 0x020fe20008010011 */
[----:B------:R-:W-:Y:S02]  /*0b40*/  FMUL.FTZ R13, R12, UR7 ;  /* 0x000000070c0d7c20 */ /* 0x000fe40008410000 */
[----:B------:R-:W-:Y:S01]  /*0b50*/  FFMA.FTZ R7, R7, UR15, R14 ;  /* 0x0000000f07077c23 */ /* 0x000fe2000801000e */
[----:B------:R-:W-:Y:S01]  /*0b60*/  FADD.FTZ R16, R17, R16 ;  /* 0x0000001011107221 */ /* 0x000fe20000010000 */
[----:B------:R-:W-:-:S03]  /*0b70*/  FMUL.FTZ R12, R20, R13 ;  /* 0x0000000d140c7220 */ /* 0x000fc60000410000 */
[----:B------:R-:W-:Y:S01]  /*0b80*/  FADD.FTZ R16, R7, R16 ;  /* 0x0000001007107221 */ /* 0x000fe20000010000 */
[----:B------:R-:W-:Y:S01]  /*0b90*/  FFMA.FTZ R5, R5, UR15, R12 ;  /* 0x0000000f05057c23 */ /* 0x000fe2000801000c */
[----:B------:R-:W-:-:S03]  /*0ba0*/  FFMA.FTZ R4, R4, UR15, R11 ;  /* 0x0000000f04047c23 */ /* 0x000fc6000801000b */
[----:B------:R-:W-:Y:S01]  /*0bb0*/  FADD.FTZ R5, R5, R16 ;  /* 0x0000001005057221 */ /* 0x000fe20000010000 */
[----:B------:R-:W-:-:S03]  /*0bc0*/  FFMA.FTZ R6, R6, UR15, R9 ;  /* 0x0000000f06067c23 */ /* 0x000fc60008010009 */
        /* <DEDUP_REMOVED lines=43> */
.L_x_1750:
        /* <DEDUP_REMOVED lines=56> */
.L_x_1751:
[----:B------:R-:W-:Y:S05]  /*1200*/  BSYNC.RECONVERGENT B0 ;  /* 0x0000000000007941 */ /* 0x000fea0003800200 */
.L_x_1749:
[----:B------:R-:W-:Y:S04]  /*1210*/  BSSY.RECONVERGENT B0, `(.L_x_1752) ;  /* 0x0000004000007945 */ /* 0x000fe80003800200 */
[----:B------:R-:W-:Y:S05]  /*1220*/  @P1 BRA `(.L_x_1753) ;  /* 0x0000000000081947 */ /* 0x000fea0003800000 */
[----:B------:R-:W2:Y:S02]  /*1230*/  LDC.64 R4, c[0x0][0x398] ;  /* 0x0000e600ff047b82 */ /* 0x000ea40000000a00 */
[----:B--2---:R2:W-:Y:S02]  /*1240*/  REDG.E.ADD.F32.FTZ.RN.STRONG.GPU desc[UR8][R4.64], R36 ;  /* 0x00000024040079a6 */ /* 0x0045e4000c12f308 */
.L_x_1753:
[----:B------:R-:W-:Y:S05]  /*1250*/  BSYNC.RECONVERGENT B0 ;  /* 0x0000000000007941 */ /* 0x000fea0003800200 */
.L_x_1752:
[----:B------:R-:W-:Y:S01]  /*1260*/  NOP ;  /* 0x0000000000007918 */ /* 0x000fe20000000000 */
[----:B------:R-:W-:Y:S05]  /*1270*/  @!P0 BRA `(.L_x_1754) ;  /* 0xfffffff000108947 */ /* 0x000fea000383ffff */
[----:B------:R-:W-:Y:S05]  /*1280*/  EXIT ;  /* 0x000000000000794d */ /* 0x000fea0003800000 */
.L_x_1755:
        /* <DEDUP_REMOVED lines=15> */
.L_x_2074:


//--------------------- .text._Z33kPreconditionOptimizer32bit1StateI6__halfLi5ELi4096ELi8EEvPT_S2_PfS3_ffffiffi --------------------------
	.section	.text._Z33kPreconditionOptimizer32bit1StateI6__halfLi5ELi4096ELi8EEvPT_S2_PfS3_ffffiffi,"ax",@progbits
	.align	128
        .global         _Z33kPreconditionOptimizer32bit1StateI6__halfLi5ELi4096ELi8EEvPT_S2_PfS3_ffffiffi
        .type           _Z33kPreconditionOptimizer32bit1StateI6__halfLi5ELi4096ELi8EEvPT_S2_PfS3_ffffiffi,@function
        .size           _Z33kPreconditionOptimizer32bit1StateI6__halfLi5ELi4096ELi8EEvPT_S2_PfS3_ffffiffi,(.L_x_2075 - _Z33kPreconditionOptimizer32bit1StateI6__halfLi5ELi4096ELi8EEvPT_S2_PfS3_ffffiffi)
        .other          _Z33kPreconditionOptimizer32bit1StateI6__halfLi5ELi4096ELi8EEvPT_S2_PfS3_ffffiffi,@"STO_CUDA_ENTRY STV_DEFAULT"
_Z33kPreconditionOptimizer32bit1StateI6__halfLi5ELi4096ELi8EEvPT_S2_PfS3_ffffiffi:
.text._Z33kPreconditionOptimizer32bit1StateI6__halfLi5ELi4096ELi8EEvPT_S2_PfS3_ffffiffi:
        /* <DEDUP_REMOVED lines=35> */
[----:B------:R-:W-:Y:S02]  /*0230*/  IADD3 R10, PT, PT, R11, R6, RZ ;  /* 0x000000060b0a7210 */ /* 0x000fe40007ffe0ff */
[----:B------:R-:W-:-:S02]  /*0240*/  LOP3.LUT R9, RZ, R3, RZ, 0x33, !PT ;  /* 0x00000003ff097212 */ /* 0x000fc400078e33ff */
[C---:B------:R-:W-:Y:S02]  /*0250*/  LOP3.LUT R11, R7.reuse, 0x20, RZ, 0xfc, !PT ;  /* 0x00000020070b7812 */ /* 0x040fe400078efcff */
[C---:B------:R-:W-:Y:S02]  /*0260*/  LOP3.LUT R28, R7.reuse, 0x40, RZ, 0xfc, !PT ;  /* 0x00000040071c7812 */ /* 0x040fe400078efcff */
[C---:B------:R-:W-:Y:S02]  /*0270*/  LOP3.LUT R29, R7.reuse, 0x60, RZ, 0xfc, !PT ;  /* 0x00000060071d7812 */ /* 0x040fe400078efcff */
[C---:B------:R-:W-:Y:S02]  /*0280*/  LOP3.LUT R30, R7.reuse, 0x80, RZ, 0xfc, !PT ;  /* 0x00000080071e7812 */ /* 0x040fe400078efcff */
[C---:B------:R-:W-:Y:S02]  /*0290*/  LOP3.LUT R31, R7.reuse, 0xa0, RZ, 0xfc, !PT ;  /* 0x000000a0071f7812 */ /* 0x040fe400078efcff */
[----:B------:R-:W-:-:S02]  /*02a0*/  LOP3.LUT R32, R7, 0xc0, RZ, 0xfc, !PT ;  /* 0x000000c007207812 */ /* 0x000fc400078efcff */
[----:B--23--:R-:W-:-:S07]  /*02b0*/  LOP3.LUT R33, R7, 0xe0, RZ, 0xfc, !PT ;  /* 0x000000e007217812 */ /* 0x00cfce00078efcff */
.L_x_1761:
        /* <DEDUP_REMOVED lines=37> */
[CC--:B------:R-:W-:Y:S01]  /*0510*/  LEA.HI.SX32 R55, R25.reuse, R25.reuse, 0x1b ;  /* 0x0000001919377211 */ /* 0x0c0fe200078fdaff */
[C---:B------:R-:W-:Y:S01]  /*0520*/  VIADD R22, R25.reuse, 0x60 ;  /* 0x0000006019167836 */ /* 0x040fe20000000000 */
[C---:B------:R-:W-:Y:S01]  /*0530*/  IADD3 R20, PT, PT, R25.reuse, 0x40, RZ ;  /* 0x0000004019147810 */ /* 0x040fe20007ffe0ff */
[C---:B------:R-:W-:Y:S01]  /*0540*/  VIADD R26, R25.reuse, 0xa0 ;  /* 0x000000a0191a7836 */ /* 0x040fe20000000000 */
[C---:B------:R-:W-:Y:S01]  /*0550*/  IADD3 R24, PT, PT, R25.reuse, 0x80, RZ ;  /* 0x0000008019187810 */ /* 0x040fe20007ffe0ff */
[----:B------:R-:W-:Y:S01]  /*0560*/  VIADD R38, R25, 0xe0 ;  /* 0x000000e019267836 */ /* 0x000fe20000000000 */
[-C--:B0-----:R-:W-:Y:S02]  /*0570*/  LEA.HI.SX32 R17, R36, R25.reuse, 0x1b ;  /* 0x0000001924117211 */ /* 0x081fe400078fdaff */
[----:B------:R-:W-:-:S02]  /*0580*/  LEA.HI.SX32 R21, R18, R25, 0x1b ;  /* 0x0000001912157211 */ /* 0x000fc400078fdaff */
[----:B------:R-:W-:Y:S02]  /*0590*/  IADD3 R36, PT, PT, R3, R14, RZ ;  /* 0x0000000e03247210 */ /* 0x000fe40007ffe0ff */
[-C--:B------:R-:W-:Y:S02]  /*05a0*/  LEA.HI.SX32 R23, R20, R25.reuse, 0x1b ;  /* 0x0000001914177211 */ /* 0x080fe400078fdaff */
[-C--:B------:R-:W-:Y:S02]  /*05b0*/  LEA.HI.SX32 R19, R22, R25.reuse, 0x1b ;  /* 0x0000001916137211 */ /* 0x080fe400078fdaff */
[-C--:B------:R-:W-:Y:S02]  /*05c0*/  LEA.HI.SX32 R15, R24, R25.reuse, 0x1b ;  /* 0x00000019180f7211 */ /* 0x080fe400078fdaff */
[----:B------:R-:W-:Y:S02]  /*05d0*/  LEA.HI.SX32 R13, R26, R25, 0x1b ;  /* 0x000000191a0d7211 */ /* 0x000fe400078fdaff */
[----:B------:R-:W-:-:S02]  /*05e0*/  LEA R54, R55, R6, 0x1 ;  /* 0x0000000637367211 */ /* 0x000fc400078e08ff */
[-C--:B------:R-:W-:Y:S02]  /*05f0*/  LEA R16, R21, R6.reuse, 0x1 ;  /* 0x0000000615107211 */ /* 0x080fe400078e08ff */
[----:B------:R-:W-:Y:S01]  /*0600*/  LEA.HI.SX32 R25, R38, R25, 0x1b ;  /* 0x0000001926197211 */ /* 0x000fe200078fdaff */
[----:B------:R-:W-:Y:S01]  /*0610*/  IMAD.SHL.U32 R38, R36, 0x8, RZ ;  /* 0x0000000824267824 */ /* 0x000fe200078e00ff */
[-C--:B------:R-:W-:Y:S01]  /*0620*/  LEA R20, R19, R6.reuse, 0x1 ;  /* 0x0000000613147211 */ /* 0x080fe200078e08ff */
[--C-:B------:R-:W-:Y:S01]  /*0630*/  IMAD R18, R23, 0x2, R6.reuse ;  /* 0x0000000217127824 */ /* 0x100fe200078e0206 */
[-C--:B------:R-:W-:Y:S01]  /*0640*/  LEA R24, R13, R6.reuse, 0x1 ;  /* 0x000000060d187211 */ /* 0x080fe200078e08ff */
[----:B------:R-:W-:Y:S01]  /*0650*/  IMAD R22, R15, 0x2, R6 ;  /* 0x000000020f167824 */ /* 0x000fe200078e0206 */
[-C--:B------:R-:W-:Y:S02]  /*0660*/  LEA R26, R17, R6.reuse, 0x1 ;  /* 0x00000006111a7211 */ /* 0x080fe400078e08ff */
[----:B------:R-:W-:-:S02]  /*0670*/  LEA R36, R25, R6, 0x1 ;  /* 0x0000000619247211 */ /* 0x000fc400078e08ff */
[----:B------:R-:W-:Y:S02]  /*0680*/  P2R R47, PR, RZ, 0x1 ;  /* 0x00000001ff2f7803 */ /* 0x000fe40000000000 */
[----:B------:R-:W-:Y:S02]  /*0690*/  ISETP.GE.U32.AND P0, PT, R7, R12, PT ;  /* 0x0000000c0700720c */ /* 0x000fe40003f06070 */
[----:B------:R-:W-:Y:S01]  /*06a0*/  CS2R R52, SRZ ;  /* 0x0000000000347805 */ /* 0x000fe2000001ff00 */
[----:B--2---:R-:W-:Y:S04]  /*06b0*/  STS.U16 [R54], R37 ;  /* 0x0000002536007388 */ /* 0x004fe80000000400 */
[----:B---3--:R0:W-:Y:S04]  /*06c0*/  STS.U16 [R16+0x40], R27 ;  /* 0x0000401b10007388 */ /* 0x0081e80000000400 */
[----:B----4-:R-:W-:Y:S01]  /*06d0*/  STS.U16 [R18+0x80], R41 ;  /* 0x0000802912007388 */ /* 0x010fe20000000400 */
[----:B0-----:R-:W-:-:S03]  /*06e0*/  LEA.HI.SX32 R27, R38, R38, 0x1b ;  /* 0x00000026261b7211 */ /* 0x001fc600078fdaff */
[----:B-----5:R-:W-:Y:S04]  /*06f0*/  STS.U16 [R20+0xc0], R39 ;  /* 0x0000c02714007388 */ /* 0x020fe80000000400 */
[----:B------:R-:W-:Y:S01]  /*0700*/  STS.U16 [R22+0x100], R43 ;  /* 0x0001002b16007388 */ /* 0x000fe20000000400 */
[----:B------:R-:W-:-:S03]  /*0710*/  IMAD R38, R27, 0x2, R6 ;  /* 0x000000021b267824 */ /* 0x000fc600078e0206 */
[----:B------:R-:W-:Y:S04]  /*0720*/  STS.U16 [R24+0x140], R51 ;  /* 0x0001403318007388 */ /* 0x000fe80000000400 */
[----:B------:R-:W-:Y:S04]  /*0730*/  STS.U16 [R26+0x180], R45 ;  /* 0x0001802d1a007388 */ /* 0x000fe80000000400 */
[----:B------:R0:W-:Y:S01]  /*0740*/  STS.U16 [R36+0x1c0], R49 ;  /* 0x0001c03124007388 */ /* 0x0001e20000000400 */
[----:B------:R-:W-:-:S03]  /*0750*/  NOP ;  /* 0x0000000000007918 */ /* 0x000fc60000000000 */
[----:B------:R-:W1:Y:S04]  /*0760*/  LDS.U16 R39, [R38] ;  /* 0x0000000026277984 */ /* 0x000e680000000400 */
[----:B------:R-:W2:Y:S04]  /*0770*/  LDS.U16 R40, [R38+0x2] ;  /* 0x0000020026287984 */ /* 0x000ea80000000400 */
[----:B------:R-:W3:Y:S04]  /*0780*/  LDS.U16 R41, [R38+0x4] ;  /* 0x0000040026297984 */ /* 0x000ee80000000400 */
[----:B------:R-:W4:Y:S04]  /*0790*/  LDS.U16 R42, [R38+0x6] ;  /* 0x00000600262a7984 */ /* 0x000f280000000400 */
[----:B------:R-:W5:Y:S04]  /*07a0*/  LDS.U16 R43, [R38+0x8] ;  /* 0x00000800262b7984 */ /* 0x000f680000000400 */
[----:B------:R-:W5:Y:S04]  /*07b0*/  LDS.U16 R44, [R38+0xa] ;  /* 0x00000a00262c7984 */ /* 0x000f680000000400 */
[----:B------:R-:W5:Y:S04]  /*07c0*/  LDS.U16 R45, [R38+0xc] ;  /* 0x00000c00262d7984 */ /* 0x000f680000000400 */
[----:B------:R-:W5:Y:S01]  /*07d0*/  LDS.U16 R46, [R38+0xe] ;  /* 0x00000e00262e7984 */ /* 0x000f620000000400 */
[----:B------:R-:W-:Y:S01]  /*07e0*/  BAR.SYNC.DEFER_BLOCKING 0x0 ;  /* 0x0000000000007b1d */ /* 0x000fe20000010000 */
[----:B------:R-:W-:Y:S01]  /*07f0*/  HFMA2 R37, -RZ, RZ, 0, 0 ;  /* 0x00000000ff257431 */ /* 0x000fe200000001ff */
[----:B0-----:R-:W-:-:S02]  /*0800*/  CS2R R48, SRZ ;  /* 0x0000000000307805 */ /* 0x001fc4000001ff00 */
[----:B------:R-:W-:-:S03]  /*0810*/  CS2R R50, SRZ ;  /* 0x0000000000327805 */ /* 0x000fc6000001ff00 */
[----:B------:R-:W5:Y:S01]  /*0820*/  @!P0 LDG.E R37, desc[UR8][R56.64] ;  /* 0x0000000838258981 */ /* 0x000f62000c1e1900 */
[----:B------:R-:W-:Y:S02]  /*0830*/  ISETP.NE.AND P0, PT, R47, RZ, PT ;  /* 0x000000ff2f00720c */ /* 0x000fe40003f05270 */
        /* <DEDUP_REMOVED lines=10> */
[----:B------:R-:W-:Y:S01]  /*08e0*/  LEA R23, R23, R18, 0x1 ;  /* 0x0000001217177211 */ /* 0x000fe200078e08ff */
[----:B------:R-:W-:Y:S01]  /*08f0*/  IMAD R15, R15, 0x2, R22 ;  /* 0x000000020f0f7824 */ /* 0x000fe200078e0216 */
[----:B------:R-:W-:-:S02]  /*0900*/  LEA R20, R19, R20, 0x1 ;  /* 0x0000001413147211 */ /* 0x000fc400078e08ff */
[----:B------:R-:W-:Y:S01]  /*0910*/  LEA R24, R13, R24, 0x1 ;  /* 0x000000180d187211 */ /* 0x000fe200078e08ff */
[----:B------:R-:W-:Y:S01]  /*0920*/  IMAD R36, R25, 0x2, R36 ;  /* 0x0000000219247824 */ /* 0x000fe200078e0224 */
[----:B------:R-:W-:Y:S02]  /*0930*/  LEA R19, R17, R26, 0x1 ;  /* 0x0000001a11137211 */ /* 0x000fe400078e08ff */
[----:B------:R-:W-:Y:S01]  /*0940*/  LEA R27, R27, R38, 0x1 ;  /* 0x000000261b1b7211 */ /* 0x000fe200078e08ff */
[----:B-1----:R-:W-:Y:S02]  /*0950*/  HADD2.F32 R39, -RZ, R39.H0_H0 ;  /* 0x20000027ff277230 */ /* 0x002fe40000004100 */
[----:B--2---:R-:W-:-:S03]  /*0960*/  HADD2.F32 R40, -RZ, R40.H0_H0 ;  /* 0x20000028ff287230 */ /* 0x004fc60000004100 */
[----:B------:R-:W-:Y:S02]  /*0970*/  FMUL.FTZ R39, R39, UR7 ;  /* 0x0000000727277c20 */ /* 0x000fe40008410000 */
[----:B------:R-:W-:-:S05]  /*0980*/  FMUL.FTZ R40, R40, UR7 ;  /* 0x0000000728287c20 */ /* 0x000fca0008410000 */
[----:B------:R-:W-:Y:S01]  /*0990*/  F2FP.F16.F32.PACK_AB R39, R40, R39 ;  /* 0x000000272827723e */ /* 0x000fe200000000ff */
[----:B---3--:R-:W-:Y:S02]  /*09a0*/  HADD2.F32 R41, -RZ, R41.H0_H0 ;  /* 0x20000029ff297230 */ /* 0x008fe40000004100 */
[----:B----4-:R-:W-:Y:S02]  /*09b0*/  HADD2.F32 R42, -RZ, R42.H0_H0 ;  /* 0x2000002aff2a7230 */ /* 0x010fe40000004100 */
[--C-:B------:R-:W-:Y:S02]  /*09c0*/  HADD2.F32 R21, -RZ, R39.reuse.H0_H0 ;  /* 0x20000027ff157230 */ /* 0x100fe40000004100 */
[----:B------:R-:W-:Y:S01]  /*09d0*/  FMUL.FTZ R41, R41, UR7 ;  /* 0x0000000729297c20 */ /* 0x000fe20008410000 */
[----:B------:R-:W-:Y:S02]  /*09e0*/  HADD2.F32 R39, -RZ, R39.H1_H1 ;  /* 0x30000027ff277230 */ /* 0x000fe40000004100 */
[----:B------:R-:W-:Y:S01]  /*09f0*/  FMUL.FTZ R42, R42, UR7 ;  /* 0x000000072a2a7c20 */ /* 0x000fe20008410000 */
[----:B-----5:R-:W-:-:S02]  /*0a00*/  HADD2.F32 R43, -RZ, R43.H0_H0 ;  /* 0x2000002bff2b7230 */ /* 0x020fc40000004100 */
[----:B------:R-:W-:Y:S02]  /*0a10*/  HADD2.F32 R44, -RZ, R44.H0_H0 ;  /* 0x2000002cff2c7230 */ /* 0x000fe40000004100 */
[----:B------:R-:W-:Y:S01]  /*0a20*/  FMUL.FTZ R22, R4, R39 ;  /* 0x0000002704167220 */ /* 0x000fe20000410000 */
[----:B------:R-:W-:Y:S01]  /*0a30*/  F2FP.F16.F32.PACK_AB R41, R42, R41 ;  /* 0x000000292a29723e */ /* 0x000fe200000000ff */
[----:B------:R-:W-:Y:S01]  /*0a40*/  FMUL.FTZ R43, R43, UR7 ;  /* 0x000000072b2b7c20 */ /* 0x000fe20008410000 */
[----:B------:R-:W-:Y:S01]  /*0a50*/  FMUL.FTZ R44, R44, UR7 ;  /* 0x000000072c2c7c20 */ /* 0x000fe20008410000 */
[----:B------:R-:W-:Y:S02]  /*0a60*/  HADD2.F32 R45, -RZ, R45.H0_H0 ;  /* 0x2000002dff2d7230 */ /* 0x000fe40000004100 */
[----:B------:R-:W-:Y:S02]  /*0a70*/  HADD2.F32 R46, -RZ, R46.H0_H0 ;  /* 0x2000002eff2e7230 */ /* 0x000fe40000004100 */
[----:B------:R-:W-:Y:S01]  /*0a80*/  F2FP.F16.F32.PACK_AB R43, R44, R43 ;  /* 0x0000002b2c2b723e */ /* 0x000fe200000000ff */
[----:B------:R-:W-:-:S02]  /*0a90*/  FMUL.FTZ R45, R45, UR7 ;  /* 0x000000072d2d7c20 */ /* 0x000fc40008410000 */
[----:B------:R-:W-:-:S05]  /*0aa0*/  FMUL.FTZ R46, R46, UR7 ;  /* 0x000000072e2e7c20 */ /* 0x000fca0008410000 */
[----:B------:R-:W-:Y:S02]  /*0ab0*/  F2FP.F16.F32.PACK_AB R45, R46, R45 ;  /* 0x0000002d2e2d723e */ /* 0x000fe400000000ff */
[----:B------:R-:W-:Y:S01]  /*0ac0*/  ISETP.GE.U32.AND P1, PT, R35, 0x200, PT ;  /* 0x000002002300780c */ /* 0x000fe20003f26070 */
[----:B------:R-:W-:Y:S01]  /*0ad0*/  BSSY.RECONVERGENT B0, `(.L_x_1756) ;  /* 0x0000091000007945 */ /* 0x000fe20003800200 */
[----:B------:R-:W-:-:S04]  /*0ae0*/  LEA R34, R2, R34, 0xc ;  /* 0x0000002202227211 */ /* 0x000fc800078e60ff */
        /* <DEDUP_REMOVED lines=11> */
[----:B------:R-:W2:Y:S04]  /*0ba0*/  LDS R17, [R27+0x4] ;  /* 0x000004001b117984 */ /* 0x000ea80000000800 */
[----:B------:R-:W3:Y:S04]  /*0bb0*/  LDS R13, [R27+0x8] ;  /* 0x000008001b0d7984 */ /* 0x000ee80000000800 */
[----:B------:R-:W4:Y:S04]  /*0bc0*/  LDS R16, [R27+0xc] ;  /* 0x00000c001b107984 */ /* 0x000f280000000800 */
[----:B------:R-:W5:Y:S04]  /*0bd0*/  LDS R15, [R27+0x10] ;  /* 0x000010001b0f7984 */ /* 0x000f680000000800 */
[----:B------:R-:W5:Y:S01]  /*0be0*/  LDS R19, [R27+0x14] ;  /* 0x000014001b137984 */ /* 0x000f620000000800 */
[----:B0-----:R-:W-:-:S03]  /*0bf0*/  FMUL.FTZ R23, R4, R21 ;  /* 0x0000001504177220 */ /* 0x001fc60000410000 */
[----:B------:R-:W0:Y:S04]  /*0c00*/  LDS R20, [R27+0x18] ;  /* 0x000018001b147984 */ /* 0x000e280000000800 */
[----:B------:R-:W0:Y:S01]  /*0c10*/  LDS R21, [R27+0x1c] ;  /* 0x00001c001b157984 */ /* 0x000e220000000800 */
[----:B-1----:R-:W-:Y:S01]  /*0c20*/  FFMA.FTZ R18, R18, UR15, R23 ;  /* 0x0000000f12127c23 */ /* 0x002fe20008010017 */
[--C-:B------:R-:W-:Y:S02]  /*0c30*/  HADD2.F32 R23, -RZ, R41.reuse.H0_H0 ;  /* 0x20000029ff177230 */ /* 0x100fe40000004100 */
[----:B--2---:R-:W-:Y:S01]  /*0c40*/  FFMA.FTZ R17, R17, UR15, R22 ;  /* 0x0000000f11117c23 */ /* 0x004fe20008010016 */
[----:B------:R-:W-:-:S03]  /*0c50*/  HADD2.F32 R41, -RZ, R41.H1_H1 ;  /* 0x30000029ff297230 */ /* 0x000fc60000004100 */
[----:B------:R-:W-:Y:S01]  /*0c60*/  FADD.FTZ R22, R18, R17 ;  /* 0x0000001112167221 */ /* 0x000fe20000010000 */
[C---:B------:R-:W-:Y:S01]  /*0c70*/  FMUL.FTZ R18, R4.reuse, R23 ;  /* 0x0000001704127220 */ /* 0x040fe20000410000 */
[----:B------:R-:W-:Y:S01]  /*0c80*/  FMUL.FTZ R41, R4, R41 ;  /* 0x0000002904297220 */ /* 0x000fe20000410000 */
[--C-:B------:R-:W-:Y:S02]  /*0c90*/  HADD2.F32 R17, -RZ, R43.reuse.H0_H0 ;  /* 0x2000002bff117230 */ /* 0x100fe40000004100 */
[----:B---3--:R-:W-:Y:S01]  /*0ca0*/  FFMA.FTZ R13, R13, UR15, R18 ;  /* 0x0000000f0d0d7c23 */ /* 0x008fe20008010012 */
[----:B----4-:R-:W-:Y:S01]  /*0cb0*/  FFMA.FTZ R16, R16, UR15, R41 ;  /* 0x0000000f10107c23 */ /* 0x010fe20008010029 */
[----:B------:R-:W-:Y:S02]  /*0cc0*/  HADD2.F32 R43, -RZ, R43.H1_H1 ;  /* 0x3000002bff2b7230 */ /* 0x000fe40000004100 */
[----:B------:R-:W-:Y:S01]  /*0cd0*/  FMUL.FTZ R18, R4, R17 ;  /* 0x0000001104127220 */ /* 0x000fe20000410000 */
[----:B------:R-:W-:-:S03]  /*0ce0*/  FADD.FTZ R13, R13, R22 ;  /* 0x000000160d0d7221 */ /* 0x000fc60000010000 */
[----:B-----5:R-:W-:Y:S01]  /*0cf0*/  FFMA.FTZ R15, R15, UR15, R18 ;  /* 0x0000000f0f0f7c23 */ /* 0x020fe20008010012 */
[----:B------:R-:W-:Y:S01]  /*0d00*/  FADD.FTZ R22, R16, R13 ;  /* 0x0000000d10167221 */ /* 0x000fe20000010000 */
[C---:B------:R-:W-:Y:S01]  /*0d10*/  FMUL.FTZ R16, R4.reuse, R43 ;  /* 0x0000002b04107220 */ /* 0x040fe20000410000 */
[--C-:B------:R-:W-:Y:S02]  /*0d20*/  HADD2.F32 R13, -RZ, R45.reuse.H0_H0 ;  /* 0x2000002dff0d7230 */ /* 0x100fe40000004100 */
[----:B------:R-:W-:Y:S01]  /*0d30*/  FADD.FTZ R15, R15, R22 ;  /* 0x000000160f0f7221 */ /* 0x000fe20000010000 */
[----:B------:R-:W-:Y:S01]  /*0d40*/  FFMA.FTZ R16, R19, UR15, R16 ;  /* 0x0000000f13107c23 */ /* 0x000fe20008010010 */
[----:B------:R-:W-:Y:S02]  /*0d50*/  HADD2.F32 R45, -RZ, R45.H1_H1 ;  /* 0x3000002dff2d7230 */ /* 0x000fe40000004100 */
[----:B------:R-:W-:Y:S01]  /*0d60*/  FMUL.FTZ R13, R4, R13 ;  /* 0x0000000d040d7220 */ /* 0x000fe20000410000 */
[----:B------:R-:W-:-:S03]  /*0d70*/  FADD.FTZ R18, R16, R15 ;  /* 0x0000000f10127221 */ /* 0x000fc60000010000 */
[----:B0-----:R-:W-:Y:S01]  /*0d80*/  FFMA.FTZ R13, R20, UR15, R13 ;  /* 0x0000000f140d7c23 */ /* 0x001fe2000801000d */
[----:B------:R-:W-:-:S03]  /*0d90*/  FMUL.FTZ R16, R4, R45 ;  /* 0x0000002d04107220 */ /* 0x000fc60000410000 */
[----:B------:R-:W-:Y:S01]  /*0da0*/  FADD.FTZ R13, R13, R18 ;  /* 0x000000120d0d7221 */ /* 0x000fe20000010000 */
[----:B------:R-:W-:-:S04]  /*0db0*/  FFMA.FTZ R16, R21, UR15, R16 ;  /* 0x0000000f15107c23 */ /* 0x000fc80008010010 */
        /* <DEDUP_REMOVED lines=42> */
.L_x_1757:
        /* <DEDUP_REMOVED lines=56> */
.L_x_1758:
[----:B------:R-:W-:Y:S05]  /*13e0*/  BSYNC.RECONVERGENT B0 ;  /* 0x0000000000007941 */ /* 0x000fea0003800200 */
.L_x_1756:
[----:B------:R-:W-:Y:S04]  /*13f0*/  BSSY.RECONVERGENT B0, `(.L_x_1759) ;  /* 0x0000004000007945 */ /* 0x000fe80003800200 */
[----:B------:R-:W-:Y:S05]  /*1400*/  @P1 BRA `(.L_x_1760) ;  /* 0x0000000000081947 */ /* 0x000fea0003800000 */
[----:B------:R-:W2:Y:S02]  /*1410*/  LDC.64 R12, c[0x0][0x398] ;  /* 0x0000e600ff0c7b82 */ /* 0x000ea40000000a00 */
[----:B--2---:R2:W-:Y:S02]  /*1420*/  REDG.E.ADD.F32.FTZ.RN.STRONG.GPU desc[UR8][R12.64], R36 ;  /* 0x000000240c0079a6 */ /* 0x0045e4000c12f308 */
.L_x_1760:
[----:B------:R-:W-:Y:S05]  /*1430*/  BSYNC.RECONVERGENT B0 ;  /* 0x0000000000007941 */ /* 0x000fea0003800200 */
.L_x_1759:
[----:B------:R-:W-:Y:S01]  /*1440*/  NOP ;  /* 0x0000000000007918 */ /* 0x000fe20000000000 */
[----:B------:R-:W-:Y:S05]  /*1450*/  @!P0 BRA `(.L_x_1761) ;  /* 0xffffffec00988947 */ /* 0x000fea000383ffff */
[----:B------:R-:W-:Y:S05]  /*1460*/  EXIT ;  /* 0x000000000000794d */ /* 0x000fea0003800000 */
.L_x_1762:
        /* <DEDUP_REMOVED lines=9> */
.L_x_2075:


//--------------------- .text._Z33kPreconditionOptimizer32bit1StateI13__nv_bfloat16Li2ELi4096ELi8EEvPT_S2_PfS3_ffffiffi --------------------------
	.section	.text._Z33kPreconditionOptimizer32bit1StateI13__nv_bfloat16Li2ELi4096ELi8EEvPT_S2_PfS3_ffffiffi,"ax",@progbits
	.align	128
        .global         _Z33kPreconditionOptimizer32bit1StateI13__nv_bfloat16Li2ELi4096ELi8EEvPT_S2_PfS3_ffffiffi
        .type           _Z33kPreconditionOptimizer32bit1StateI13__nv_bfloat16Li2ELi4096ELi8EEvPT_S2_PfS3_ffffiffi,@function
        .size           _Z33kPreconditionOptimizer32bit1StateI13__nv_bfloat16Li2ELi4096ELi8EEvPT_S2_PfS3_ffffiffi,(.L_x_2076 - _Z33kPreconditionOptimizer32bit1StateI13__nv_bfloat16Li2ELi4096ELi8EEvPT_S2_PfS3_ffffiffi)
        .other          _Z33kPreconditionOptimizer32bit1StateI13__nv_bfloat16Li2ELi4096ELi8EEvPT_S2_PfS3_ffffiffi,@"STO_CUDA_ENTRY STV_DEFAULT"
_Z33kPreconditionOptimizer32bit1StateI13__nv_bfloat16Li2ELi4096ELi8EEvPT_S2_PfS3_ffffiffi:
.text._Z33kPreconditionOptimizer32bit1StateI13__nv_bfloat16Li2ELi4096ELi8EEvPT_S2_PfS3_ffffiffi:
        /* <DEDUP_REMOVED lines=23> */
[----:B------:R-:W2:Y:S01]  /*0170*/  LDCU UR14, c[0x0][0x3a8] ;  /* 0x00007500ff0e77ac */ /* 0x000ea20008000800 */
[----:B------:R-:W2:Y:S01]  /*0180*/  LDCU.64 UR10, c[0x0][0x380] ;  /* 0x00007000ff0a77ac */ /* 0x000ea20008000a00 */
[----:B-1----:R-:W-:Y:S01]  /*0190*/  ULEA UR4, UR5, UR4, 0x18 ;  /* 0x0000000405047291 */ /* 0x002fe2000f8ec0ff */
[----:B------:R-:W1:Y:S01]  /*01a0*/  LDCU.64 UR12, c[0x0][0x390] ;  /* 0x00007200ff0c77ac */ /* 0x000e620008000a00 */
[----:B0-----:R-:W-:-:S04]  /*01b0*/  SHF.L.U32 R21, R0, 0x3, RZ ;  /* 0x0000000300157819 */ /* 0x001fc800000006ff */
[----:B------:R-:W-:Y:S01]  /*01c0*/  IMAD.U32 R22, RZ, RZ, UR4 ;  /* 0x00000004ff167e24 */ /* 0x000fe2000f8e00ff */
[--C-:B------:R-:W-:Y:S01]  /*01d0*/  SHF.R.U32.HI R4, RZ, 0x3, R0.reuse ;  /* 0x00000003ff047819 */ /* 0x100fe20000011600 */
[----:B----4-:R-:W-:Y:S01]  /*01e0*/  FADD.FTZ R20, -R20, 1 ;  /* 0x3f80000014147421 */ /* 0x010fe20000010100 */
[----:B------:R-:W-:Y:S02]  /*01f0*/  LOP3.LUT R21, R21, 0x1f00, RZ, 0xc0, !PT ;  /* 0x00001f0015157812 */ /* 0x000fe400078ec0ff */
[----:B------:R-:W-:Y:S02]  /*0200*/  LOP3.LUT R3, R0, 0x3e0, RZ, 0xc0, !PT ;  /* 0x000003e000037812 */ /* 0x000fe400078ec0ff */
[----:B------:R-:W-:Y:S02]  /*0210*/  LOP3.LUT R5, R4, 0x7c, RZ, 0xc0, !PT ;  /* 0x0000007c04057812 */ /* 0x000fe400078ec0ff */
[----:B------:R-:W-:Y:S02]  /*0220*/  LOP3.LUT R23, R21, 0x1f, R0, 0xf8, !PT ;  /* 0x0000001f15177812 */ /* 0x000fe400078ef800 */
[----:B------:R-:W-:-:S02]  /*0230*/  IADD3 R24, PT, PT, R3, 0x20, RZ ;  /* 0x0000002003187810 */ /* 0x000fc40007ffe0ff */
[----:B------:R-:W-:Y:S02]  /*0240*/  LOP3.LUT R25, RZ, R3, RZ, 0x33, !PT ;  /* 0x00000003ff197212 */ /* 0x000fe400078e33ff */
[----:B------:R-:W-:Y:S02]  /*0250*/  IADD3 R26, PT, PT, R5, R22, RZ ;  /* 0x00000016051a7210 */ /* 0x000fe40007ffe0ff */
[C---:B------:R-:W-:Y:S02]  /*0260*/  LOP3.LUT R27, R23.reuse, 0x20, RZ, 0xfc, !PT ;  /* 0x00000020171b7812 */ /* 0x040fe400078efcff */
[C---:B------:R-:W-:Y:S02]  /*0270*/  LOP3.LUT R28, R23.reuse, 0x40, RZ, 0xfc, !PT ;  /* 0x00000040171c7812 */ /* 0x040fe400078efcff */
[C---:B------:R-:W-:Y:S02]  /*0280*/  LOP3.LUT R29, R23.reuse, 0x60, RZ, 0xfc, !PT ;  /* 0x00000060171d7812 */ /* 0x040fe400078efcff */
[----:B------:R-:W-:-:S02]  /*0290*/  LOP3.LUT R30, R23, 0x80, RZ, 0xfc, !PT ;  /* 0x00000080171e7812 */ /* 0x000fc400078efcff */
[C---:B------:R-:W-:Y:S02]  /*02a0*/  LOP3.LUT R31, R23.reuse, 0xa0, RZ, 0xfc, !PT ;  /* 0x000000a0171f7812 */ /* 0x040fe400078efcff */
[C---:B------:R-:W-:Y:S02]  /*02b0*/  LOP3.LUT R32, R23.reuse, 0xc0, RZ, 0xfc, !PT ;  /* 0x000000c017207812 */ /* 0x040fe400078efcff */
[----:B-123--:R-:W-:-:S07]  /*02c0*/  LOP3.LUT R33, R23, 0xe0, RZ, 0xfc, !PT ;  /* 0x000000e017217812 */ /* 0x00efce00078efcff */
.L_x_1768:
        /* <DEDUP_REMOVED lines=24> */
[----:B01----:R-:W-:Y:S01]  /*0450*/  PRMT R35, RZ, 0x7610, R35 ;  /* 0x00007610ff237816 */ /* 0x003fe20000000023 */
        /* <DEDUP_REMOVED lines=14> */
[CC--:B------:R-:W-:Y:S02]  /*0540*/  LEA.HI.SX32 R53, R37.reuse, R37.reuse, 0x1b ;  /* 0x0000002525357211 */ /* 0x0c0fe400078fdaff */
[C---:B------:R-:W-:Y:S02]  /*0550*/  IADD3 R36, PT, PT, R37.reuse, 0x80, RZ ;  /* 0x0000008025247810 */ /* 0x040fe40007ffe0ff */
[----:B------:R-:W-:Y:S02]  /*0560*/  IADD3 R40, PT, PT, R37, 0xc0, RZ ;  /* 0x000000c025287810 */ /* 0x000fe40007ffe0ff */
[----:B------:R-:W-:-:S02]  /*0570*/  LEA.HI.SX32 R51, R12, R37, 0x1b ;  /* 0x000000250c337211 */ /* 0x000fc400078fdaff */
[----:B0-----:R-:W-:Y:S02]  /*0580*/  IADD3 R10, PT, PT, R3, R8, RZ ;  /* 0x00000008030a7210 */ /* 0x001fe40007ffe0ff */
[----:B------:R-:W-:Y:S02]  /*0590*/  IADD3 R50, PT, PT, R37, 0xe0, RZ ;  /* 0x000000e025327810 */ /* 0x000fe40007ffe0ff */
[-C--:B------:R-:W-:Y:S02]  /*05a0*/  LEA.HI.SX32 R49, R16, R37.reuse, 0x1b ;  /* 0x0000002510317211 */ /* 0x080fe400078fdaff */
[-C--:B------:R-:W-:Y:S01]  /*05b0*/  LEA.HI.SX32 R47, R18, R37.reuse, 0x1b ;  /* 0x00000025122f7211 */ /* 0x080fe200078fdaff */
[----:B------:R-:W-:Y:S01]  /*05c0*/  IMAD R48, R53, 0x2, R22 ;  /* 0x0000000235307824 */ /* 0x000fe200078e0216 */
[-C--:B------:R-:W-:Y:S02]  /*05d0*/  LEA.HI.SX32 R41, R36, R37.reuse, 0x1b ;  /* 0x0000002524297211 */ /* 0x080fe400078fdaff */
[----:B------:R-:W-:-:S02]  /*05e0*/  LEA.HI.SX32 R43, R38, R37, 0x1b ;  /* 0x00000025262b7211 */ /* 0x000fc400078fdaff */
[-C--:B------:R-:W-:Y:S02]  /*05f0*/  LEA.HI.SX32 R45, R40, R37.reuse, 0x1b ;  /* 0x00000025282d7211 */ /* 0x080fe400078fdaff */
[-C--:B------:R-:W-:Y:S02]  /*0600*/  LEA R46, R51, R22.reuse, 0x1 ;  /* 0x00000016332e7211 */ /* 0x080fe400078e08ff */
[----:B------:R-:W-:Y:S01]  /*0610*/  SHF.L.U32 R10, R10, 0x3, RZ ;  /* 0x000000030a0a7819 */ /* 0x000fe200000006ff */
[--C-:B------:R-:W-:Y:S01]  /*0620*/  IMAD R40, R47, 0x2, R22.reuse ;  /* 0x000000022f287824 */ /* 0x100fe200078e0216 */
[-C--:B------:R-:W-:Y:S02]  /*0630*/  LEA R44, R49, R22.reuse, 0x1 ;  /* 0x00000016312c7211 */ /* 0x080fe400078e08ff */
[----:B------:R-:W-:Y:S01]  /*0640*/  LEA.HI.SX32 R37, R50, R37, 0x1b ;  /* 0x0000002532257211 */ /* 0x000fe200078fdaff */
[----:B------:R-:W-:Y:S01]  /*0650*/  IMAD R52, R43, 0x2, R22 ;  /* 0x000000022b347824 */ /* 0x000fe200078e0216 */
[----:B------:R-:W-:-:S02]  /*0660*/  LEA R50, R41, R22, 0x1 ;  /* 0x0000001629327211 */ /* 0x000fc400078e08ff */
[----:B------:R-:W-:Y:S01]  /*0670*/  LEA.HI.SX32 R39, R10, R10, 0x1b ;  /* 0x0000000a0a277211 */ /* 0x000fe200078fdaff */
[----:B------:R-:W-:Y:S01]  /*0680*/  IMAD R38, R37, 0x2, R22 ;  /* 0x0000000225267824 */ /* 0x000fe200078e0216 */
[-C--:B------:R-:W-:Y:S02]  /*0690*/  LEA R54, R45, R22.reuse, 0x1 ;  /* 0x000000162d367211 */ /* 0x080fe400078e08ff */
[----:B------:R-:W-:Y:S02]  /*06a0*/  LEA R56, R39, R22, 0x1 ;  /* 0x0000001627387211 */ /* 0x000fe400078e08ff */
        /* <DEDUP_REMOVED lines=8> */
[----:B------:R0:W-:Y:S04]  /*0730*/  STS.U16 [R52+0x140], R35 ;  /* 0x0001402334007388 */ /* 0x0001e80000000400 */
[----:B------:R-:W-:Y:S04]  /*0740*/  STS.U16 [R54+0x180], R57 ;  /* 0x0001803936007388 */ /* 0x000fe80000000400 */
[----:B------:R1:W-:Y:S01]  /*0750*/  STS.U16 [R38+0x1c0], R13 ;  /* 0x0001c00d26007388 */ /* 0x0003e20000000400 */
[----:B------:R-:W-:-:S03]  /*0760*/  NOP ;  /* 0x0000000000007918 */ /* 0x000fc60000000000 */
[----:B------:R-:W-:Y:S04]  /*0770*/  LDS.U16 R58, [R56] ;  /* 0x00000000383a7984 */ /* 0x000fe80000000400 */
[----:B------:R-:W-:Y:S04]  /*0780*/  LDS.U16 R55, [R56+0x2] ;  /* 0x0000020038377984 */ /* 0x000fe80000000400 */
[----:B------:R-:W2:Y:S04]  /*0790*/  LDS.U16 R18, [R56+0x4] ;  /* 0x0000040038127984 */ /* 0x000ea80000000400 */
[----:B------:R-:W-:Y:S04]  /*07a0*/  LDS.U16 R12, [R56+0x6] ;  /* 0x00000600380c7984 */ /* 0x000fe80000000400 */
[----:B------:R-:W3:Y:S04]  /*07b0*/  LDS.U16 R7, [R56+0x8] ;  /* 0x0000080038077984 */ /* 0x000ee80000000400 */
[----:B------:R-:W4:Y:S04]  /*07c0*/  LDS.U16 R11, [R56+0xa] ;  /* 0x00000a00380b7984 */ /* 0x000f280000000400 */
[----:B------:R-:W5:Y:S04]  /*07d0*/  LDS.U16 R9, [R56+0xc] ;  /* 0x00000c0038097984 */ /* 0x000f680000000400 */
[----:B------:R-:W5:Y:S01]  /*07e0*/  LDS.U16 R10, [R56+0xe] ;  /* 0x00000e00380a7984 */ /* 0x000f620000000400 */
[----:B------:R-:W-:Y:S01]  /*07f0*/  BAR.SYNC.DEFER_BLOCKING 0x0 ;  /* 0x0000000000007b1d */ /* 0x000fe20000010000 */
[----:B0-----:R-:W-:Y:S01]  /*0800*/  IMAD.MOV.U32 R35, RZ, RZ, RZ ;  /* 0x000000ffff237224 */ /* 0x001fe200078e00ff */
[----:B------:R-:W-:-:S02]  /*0810*/  MOV R19, RZ ;  /* 0x000000ff00137202 */ /* 0x000fc40000000f00 */
[----:B------:R-:W-:Y:S01]  /*0820*/  CS2R R16, SRZ ;  /* 0x0000000000107805 */ /* 0x000fe2000001ff00 */
[----:B-1----:R-:W-:Y:S01]  /*0830*/  HFMA2 R13, -RZ, RZ, 0, 0 ;  /* 0x00000000ff0d7431 */ /* 0x002fe200000001ff */
[----:B------:R-:W4:Y:S01]  /*0840*/  @!P0 LDG.E R36, desc[UR8][R4.64] ;  /* 0x0000000804248981 */ /* 0x000f22000c1e1900 */
        /* <DEDUP_REMOVED lines=17> */
[----:B--2---:R-:W-:Y:S02]  /*0960*/  SHF.L.U32 R18, R18, 0x10, RZ ;  /* 0x0000001012127819 */ /* 0x004fe400000006ff */
[----:B------:R-:W-:-:S03]  /*0970*/  LEA R39, R39, R56, 0x1 ;  /* 0x0000003827277211 */ /* 0x000fc600078e08ff */
[----:B------:R-:W-:Y:S01]  /*0980*/  FMUL.FTZ R37, R18, UR7 ;  /* 0x0000000712257c20 */ /* 0x000fe20008410000 */
[----:B------:R-:W-:Y:S01]  /*0990*/  SHF.L.U32 R58, R58, 0x10, RZ ;  /* 0x000000103a3a7819 */ /* 0x000fe200000006ff */
[----:B---3--:R-:W-:Y:S01]  /*09a0*/  IMAD.U32 R7, R7, 0x10000, RZ ;  /* 0x0001000007077824 */ /* 0x008fe200078e00ff */
[----:B------:R-:W-:-:S03]  /*09b0*/  SHF.L.U32 R55, R55, 0x10, RZ ;  /* 0x0000001037377819 */ /* 0x000fc600000006ff */
[----:B------:R-:W-:-:S04]  /*09c0*/  FMUL.FTZ R58, R58, UR7 ;  /* 0x000000073a3a7c20 */ /* 0x000fc80008410000 */
[----:B0-----:R-:W-:Y:S01]  /*09d0*/  F2F.BF16.F32 R4, R58 ;  /* 0x0000003a00047304 */ /* 0x001fe20000202000 */
[----:B------:R-:W-:Y:S01]  /*09e0*/  FMUL.FTZ R5, R55, UR7 ;  /* 0x0000000737057c20 */ /* 0x000fe20008410000 */
[----:B------:R-:W-:-:S06]  /*09f0*/  SHF.L.U32 R12, R12, 0x10, RZ ;  /* 0x000000100c0c7819 */ /* 0x000fcc00000006ff */
[----:B------:R-:W0:Y:S08]  /*0a00*/  F2F.BF16.F32 R5, R5 ;  /* 0x0000000500057304 */ /* 0x000e300000202000 */
[----:B------:R-:W1:Y:S01]  /*0a10*/  F2F.BF16.F32 R37, R37 ;  /* 0x0000002500257304 */ /* 0x000e620000202000 */
[----:B0-----:R-:W-:Y:S02]  /*0a20*/  SHF.L.U32 R5, R5, 0x10, RZ ;  /* 0x0000001005057819 */ /* 0x001fe400000006ff */
[----:B------:R-:W-:Y:S01]  /*0a30*/  ISETP.GE.U32.AND P1, PT, R42, 0x200, PT ;  /* 0x000002002a00780c */ /* 0x000fe20003f26070 */
[----:B------:R-:W-:Y:S01]  /*0a40*/  IMAD R34, R2, 0x1000, R34 ;  /* 0x0000100002227824 */ /* 0x000fe200078e0222 */
[----:B------:R-:W-:Y:S04]  /*0a50*/  BSSY.RECONVERGENT B0, `(.L_x_1763) ;  /* 0x00000c8000007945 */ /* 0x000fe80003800200 */
[----:B------:R-:W-:Y:S01]  /*0a60*/  ISETP.GE.U32.AND P0, PT, R34, UR6, PT ;  /* 0x0000000622007c0c */ /* 0x000fe2000bf06070 */
[----:B----4-:R-:W-:Y:S04]  /*0a70*/  STS [R53], R36 ;  /* 0x0000002435007388 */ /* 0x010fe80000000800 */
[----:B-----5:R-:W-:Y:S04]  /*0a80*/  STS [R46+0x80], R35 ;  /* 0x000080232e007388 */ /* 0x020fe80000000800 */
[----:B------:R-:W-:Y:S04]  /*0a90*/  STS [R44+0x100], R19 ;  /* 0x000100132c007388 */ /* 0x000fe80000000800 */
[----:B------:R-:W-:Y:S04]  /*0aa0*/  STS [R40+0x180], R17 ;  /* 0x0001801128007388 */ /* 0x000fe80000000800 */
[----:B------:R0:W-:Y:S04]  /*0ab0*/  STS [R41+0x200], R16 ;  /* 0x0002001029007388 */ /* 0x0001e80000000800 */
[----:B------:R-:W-:Y:S04]  /*0ac0*/  STS [R52+0x280], R15 ;  /* 0x0002800f34007388 */ /* 0x000fe80000000800 */
[----:B------:R-:W-:Y:S04]  /*0ad0*/  STS [R45+0x300], R14 ;  /* 0x0003000e2d007388 */ /* 0x000fe80000000800 */
[----:B------:R2:W-:Y:S01]  /*0ae0*/  STS [R38+0x380], R13 ;  /* 0x0003800d26007388 */ /* 0x0005e20000000800 */
[----:B------:R-:W-:-:S03]  /*0af0*/  NOP ;  /* 0x0000000000007918 */ /* 0x000fc60000000000 */
[----:B------:R-:W3:Y:S01]  /*0b00*/  LDS R18, [R39] ;  /* 0x0000000027127984 */ /* 0x000ee20000000800 */
[----:B0-----:R-:W-:-:S03]  /*0b10*/  FMUL.FTZ R16, R7, UR7 ;  /* 0x0000000707107c20 */ /* 0x001fc60008410000 */
[----:B------:R-:W0:Y:S01]  /*0b20*/  LDS R15, [R39+0x4] ;  /* 0x00000400270f7984 */ /* 0x000e220000000800 */
[----:B------:R-:W-:-:S03]  /*0b30*/  SHF.L.U32 R7, R11, 0x10, RZ ;  /* 0x000000100b077819 */ /* 0x000fc600000006ff */
[----:B------:R-:W4:Y:S02]  /*0b40*/  LDS R19, [R39+0x8] ;  /* 0x0000080027137984 */ /* 0x000f240000000800 */
[----:B--2---:R-:W-:Y:S01]  /*0b50*/  FMUL.FTZ R13, R7, UR7 ;  /* 0x00000007070d7c20 */ /* 0x004fe20008410000 */
[----:B------:R-:W-:Y:S01]  /*0b60*/  SHF.L.U32 R7, R9, 0x10, RZ ;  /* 0x0000001009077819 */ /* 0x000fe200000006ff */
[----:B------:R-:W-:Y:S02]  /*0b70*/  FMUL.FTZ R35, R12, UR7 ;  /* 0x000000070c237c20 */ /* 0x000fe40008410000 */
[----:B------:R-:W2:Y:S02]  /*0b80*/  LDS R12, [R39+0xc] ;  /* 0x00000c00270c7984 */ /* 0x000ea40000000800 */
[----:B------:R-:W-:Y:S01]  /*0b90*/  FMUL.FTZ R17, R7, UR7 ;  /* 0x0000000707117c20 */ /* 0x000fe20008410000 */
[----:B------:R-:W-:Y:S01]  /*0ba0*/  SHF.L.U32 R7, R4, 0x10, RZ ;  /* 0x0000001004077819 */ /* 0x000fe200000006ff */
[----:B------:R-:W-:-:S02]  /*0bb0*/  IMAD.U32 R14, R10, 0x10000, RZ ;  /* 0x000100000a0e7824 */ /* 0x000fc400078e00ff */
[----:B------:R-:W5:Y:S02]  /*0bc0*/  LDS R10, [R39+0x10] ;  /* 0x00001000270a7984 */ /* 0x000f640000000800 */
[----:B------:R-:W-:Y:S01]  /*0bd0*/  FMUL.FTZ R36, R20, R7 ;  /* 0x0000000714247220 */ /* 0x000fe20000410000 */
[----:B------:R1:W-:Y:S03]  /*0be0*/  F2F.BF16.F32 R11, R16 ;  /* 0x00000010000b7304 */ /* 0x0003e60000202000 */
[----:B------:R-:W-:Y:S01]  /*0bf0*/  FMUL.FTZ R41, R7, R36 ;  /* 0x0000002407297220 */ /* 0x000fe20000410000 */
[----:B-1----:R-:W1:Y:S04]  /*0c00*/  LDS R16, [R39+0x14] ;  /* 0x0000140027107984 */ /* 0x002e680000000800 */
[----:B------:R-:W4:Y:S01]  /*0c10*/  F2F.BF16.F32 R35, R35 ;  /* 0x0000002300237304 */ /* 0x000f220000202000 */
[----:B---3--:R-:W-:Y:S01]  /*0c20*/  FFMA.FTZ R41, R18, UR16, R41 ;  /* 0x0000001012297c23 */ /* 0x008fe20008010029 */
[----:B------:R-:W-:-:S06]  /*0c30*/  FMUL.FTZ R18, R20, R5 ;  /* 0x0000000514127220 */ /* 0x000fcc0000410000 */
[----:B------:R3:W2:Y:S01]  /*0c40*/  F2F.BF16.F32 R9, R13 ;  /* 0x0000000d00097304 */ /* 0x0006a20000202000 */
[----:B------:R-:W-:Y:S02]  /*0c50*/  FMUL.FTZ R36, R5, R18 ;  /* 0x0000001205247220 */ /* 0x000fe40000410000 */
[----:B------:R-:W1:Y:S01]  /*0c60*/  LDS R18, [R39+0x18] ;  /* 0x0000180027127984 */ /* 0x000e620000000800 */
[----:B---3--:R-:W-:Y:S01]  /*0c70*/  SHF.L.U32 R13, R37, 0x10, RZ ;  /* 0x00000010250d7819 */ /* 0x008fe200000006ff */
[----:B0-----:R-:W-:Y:S02]  /*0c80*/  FFMA.FTZ R37, R15, UR16, R36 ;  /* 0x000000100f257c23 */ /* 0x001fe40008010024 */
[----:B------:R0:W3:Y:S01]  /*0c90*/  LDS R36, [R39+0x1c] ;  /* 0x00001c0027247984 */ /* 0x0000e20000000800 */
[----:B----4-:R-:W-:Y:S01]  /*0ca0*/  SHF.L.U32 R15, R35, 0x10, RZ ;  /* 0x00000010230f7819 */ /* 0x010fe200000006ff */
[----:B------:R-:W-:Y:S01]  /*0cb0*/  FMUL.FTZ R38, R20, R13 ;  /* 0x0000000d14267220 */ /* 0x000fe20000410000 */
[----:B------:R-:W-:Y:S01]  /*0cc0*/  FMUL.FTZ R14, R14, UR7 ;  /* 0x000000070e0e7c20 */ /* 0x000fe20008410000 */
[----:B------:R-:W4:Y:S02]  /*0cd0*/  F2F.BF16.F32 R4, R17 ;  /* 0x0000001100047304 */ /* 0x000f240000202000 */
[----:B------:R-:W-:Y:S01]  /*0ce0*/  FMUL.FTZ R38, R13, R38 ;  /* 0x000000260d267220 */ /* 0x000fe20000410000 */
[----:B------:R-:W-:Y:S01]  /*0cf0*/  FMUL.FTZ R40, R20, R15 ;  /* 0x0000000f14287220 */ /* 0x000fe20000410000 */
[----:B------:R-:W-:-:S02]  /*0d00*/  IMAD.U32 R11, R11, 0x10000, RZ ;  /* 0x000100000b0b7824 */ /* 0x000fc400078e00ff */
[----:B------:R-:W-:Y:S01]  /*0d10*/  FFMA.FTZ R38, R19, UR16, R38 ;  /* 0x0000001013267c23 */ /* 0x000fe20008010026 */
[----:B------:R-:W-:Y:S01]  /*0d20*/  FMUL.FTZ R19, R15, R40 ;  /* 0x000000280f137220 */ /* 0x000fe20000410000 */
[----:B------:R-:W0:Y:S01]  /*0d30*/  F2F.BF16.F32 R14, R14 ;  /* 0x0000000e000e7304 */ /* 0x000e220000202000 */
[----:B------:R-:W-:Y:S01]  /*0d40*/  FMUL.FTZ R40, R20, R11 ;  /* 0x0000000b14287220 */ /* 0x000fe20000410000 */
[----:B--2---:R-:W-:Y:S01]  /*0d50*/  SHF.L.U32 R9, R9, 0x10, RZ ;  /* 0x0000001009097819 */ /* 0x004fe200000006ff */
[----:B------:R-:W-:Y:S02]  /*0d60*/  FFMA.FTZ R12, R12, UR16, R19 ;  /* 0x000000100c0c7c23 */ /* 0x000fe40008010013 */
[----:B------:R-:W-:Y:S02]  /*0d70*/  FMUL.FTZ R19, R11, R40 ;  /* 0x000000280b137220 */ /* 0x000fe40000410000 */
[----:B------:R-:W-:Y:S01]  /*0d80*/  FMUL.FTZ R40, R20, R9 ;  /* 0x0000000914287220 */ /* 0x000fe20000410000 */
[----:B------:R-:W2:Y:S01]  /*0d90*/  MUFU.SQRT R17, R41 ;  /* 0x0000002900117308 */ /* 0x000ea20000002000 */
[----:B-----5:R-:W-:Y:S01]  /*0da0*/  FFMA.FTZ R10, R10, UR16, R19 ;  /* 0x000000100a0a7c23 */ /* 0x020fe20008010013 */
[----:B----4-:R-:W-:-:S06]  /*0db0*/  SHF.L.U32 R19, R4, 0x10, RZ ;  /* 0x0000001004137819 */ /* 0x010fcc00000006ff */
[----:B------:R4:W5:Y:S01]  /*0dc0*/  MUFU.SQRT R35, R37 ;  /* 0x0000002500237308 */ /* 0x0009620000002000 */
[----:B------:R-:W-:Y:S01]  /*0dd0*/  FMUL.FTZ R4, R20, R19 ;  /* 0x0000001314047220 */ /* 0x000fe20000410000 */
[----:B----4-:R-:W-:-:S06]  /*0de0*/  FMUL.FTZ R37, R9, R40 ;  /* 0x0000002809257220 */ /* 0x010fcc0000410000 */
[----:B------:R-:W4:Y:S01]  /*0df0*/  MUFU.SQRT R38, R38 ;  /* 0x0000002600267308 */ /* 0x000f220000002000 */
[----:B-1----:R-:W-:Y:S01]  /*0e00*/  FFMA.FTZ R16, R16, UR16, R37 ;  /* 0x0000001010107c23 */ /* 0x002fe20008010025 */
[----:B0-----:R-:W-:Y:S01]  /*0e10*/  SHF.L.U32 R37, R14, 0x10, RZ ;  /* 0x000000100e257819 */ /* 0x001fe200000006ff */
[----:B------:R-:W-:-:S05]  /*0e20*/  FMUL.FTZ R39, R19, R4 ;  /* 0x0000000413277220 */ /* 0x000fca0000410000 */
[----:B------:R-:W0:Y:S01]  /*0e30*/  MUFU.SQRT R12, R12 ;  /* 0x0000000c000c7308 */ /* 0x000e220000002000 */
[----:B------:R-:W-:Y:S01]  /*0e40*/  FMUL.FTZ R4, R20, R37 ;  /* 0x0000002514047220 */ /* 0x000fe20000410000 */
[----:B------:R-:W-:Y:S01]  /*0e50*/  FFMA.FTZ R18, R18, UR16, R39 ;  /* 0x0000001012127c23 */ /* 0x000fe20008010027 */
[----:B--2---:R-:W-:Y:S02]  /*0e60*/  FADD.FTZ R17, R17, UR14 ;  /* 0x0000000e11117e21 */ /* 0x004fe40008010000 */
[----:B------:R-:W-:-:S03]  /*0e70*/  FMUL.FTZ R39, R37, R4 ;  /* 0x0000000425277220 */ /* 0x000fc60000410000 */
[----:B------:R-:W1:Y:S01]  /*0e80*/  MUFU.SQRT R10, R10 ;  /* 0x0000000a000a7308 */ /* 0x000e620000002000 */
[----:B---3--:R-:W-:Y:S01]  /*0e90*/  FFMA.FTZ R36, R36, UR16, R39 ;  /* 0x0000001024247c23 */ /* 0x008fe20008010027 */
[----:B-----5:R-:W-:-:S06]  /*0ea0*/  FADD.FTZ R35, R35, UR14 ;  /* 0x0000000e23237e21 */ /* 0x020fcc0008010000 */
[----:B------:R-:W2:Y:S01]  /*0eb0*/  MUFU.SQRT R16, R16 ;  /* 0x0000001000107308 */ /* 0x000ea20000002000 */
[----:B----4-:R-:W-:Y:S01]  /*0ec0*/  FADD.FTZ R38, R38, UR14 ;  /* 0x0000000e26267e21 */ /* 0x010fe20008010000 */
[----:B0-----:R-:W-:-:S06]  /*0ed0*/  FADD.FTZ R12, R12, UR14 ;  /* 0x0000000e0c0c7e21 */ /* 0x001fcc0008010000 */
[----:B------:R-:W-:Y:S08]  /*0ee0*/  MUFU.SQRT R18, R18 ;  /* 0x0000001200127308 */ /* 0x000ff00000002000 */
[----:B------:R-:W0:Y:S01]  /*0ef0*/  MUFU.RCP R4, R17 ;  /* 0x0000001100047308 */ /* 0x000e220000001000 */
[----:B-1----:R-:W-:-:S07]  /*0f00*/  FADD.FTZ R10, R10, UR14 ;  /* 0x0000000e0a0a7e21 */ /* 0x002fce0008010000 */
[----:B------:R-:W-:Y:S08]  /*0f10*/  MUFU.SQRT R36, R36 ;  /* 0x0000002400247308 */ /* 0x000ff00000002000 */
[----:B------:R-:W1:Y:S01]  /*0f20*/  MUFU.RCP R14, R35 ;  /* 0x00000023000e7308 */ /* 0x000e620000001000 */
[----:B--2---:R-:W-:-:S07]  /*0f30*/  FADD.FTZ R16, R16, UR14 ;  /* 0x0000000e10107e21 */ /* 0x004fce0008010000 */
[----:B------:R-:W2:Y:S01]  /*0f40*/  MUFU.RCP R38, R38 ;  /* 0x0000002600267308 */ /* 0x000ea20000001000 */
[----:B0-----:R-:W-:Y:S01]  /*0f50*/  FMUL.FTZ R7, R7, R4 ;  /* 0x0000000407077220 */ /* 0x001fe20000410000 */
[----:B------:R-:W-:-:S06]  /*0f60*/  FADD.FTZ R18, R18, UR14 ;  /* 0x0000000e12127e21 */ /* 0x000fcc0008010000 */
[----:B------:R-:W0:Y:S01]  /*0f70*/  MUFU.RCP R12, R12 ;  /* 0x0000000c000c7308 */ /* 0x000e220000001000 */
[----:B------:R-:W-:Y:S01]  /*0f80*/  FMUL.FTZ R7, R7, R7 ;  /* 0x0000000707077220 */ /* 0x000fe20000410000 */
[----:B-1----:R-:W-:-:S06]  /*0f90*/  FMUL.FTZ R4, R5, R14 ;  /* 0x0000000e05047220 */ /* 0x002fcc0000410000 */
[----:B------:R-:W1:Y:S01]  /*0fa0*/  MUFU.RCP R10, R10 ;  /* 0x0000000a000a7308 */ /* 0x000e620000001000 */
[----:B------:R-:W-:Y:S01]  /*0fb0*/  FADD.FTZ R36, R36, UR14 ;  /* 0x0000000e24247e21 */ /* 0x000fe20008010000 */
[----:B------:R-:W-:-:S06]  /*0fc0*/  FFMA.FTZ R4, R4, R4, R7 ;  /* 0x0000000404047223 */ /* 0x000fcc0000010007 */
[----:B------:R-:W3:Y:S01]  /*0fd0*/  MUFU.RCP R16, R16 ;  /* 0x0000001000107308 */ /* 0x000ee20000001000 */
[----:B--2---:R-:W-:Y:S01]  /*0fe0*/  FMUL.FTZ R13, R13, R38 ;  /* 0x000000260d0d7220 */ /* 0x004fe20000410000 */
[----:B0-----:R-:W-:-:S06]  /*0ff0*/  FMUL.FTZ R15, R15, R12 ;  /* 0x0000000c0f0f7220 */ /* 0x001fcc0000410000 */
[----:B------:R-:W0:Y:S01]  /*1000*/  MUFU.RCP R18, R18 ;  /* 0x0000001200127308 */ /* 0x000e220000001000 */
[----:B------:R-:W-:Y:S01]  /*1010*/  FFMA.FTZ R4, R13, R13, R4 ;  /* 0x0000000d0d047223 */ /* 0x000fe20000010004 */
[----:B-1----:R-:W-:-:S06]  /*1020*/  FMUL.FTZ R11, R11, R10 ;  /* 0x0000000a0b0b7220 */ /* 0x002fcc0000410000 */
[----:B------:R-:W1:Y:S01]  /*1030*/  MUFU.RCP R36, R36 ;  /* 0x0000002400247308 */ /* 0x000e620000001000 */
[----:B------:R-:W-:Y:S01]  /*1040*/  FFMA.FTZ R4, R15, R15, R4 ;  /* 0x0000000f0f047223 */ /* 0x000fe20000010004 */
        /* <DEDUP_REMOVED lines=48> */
.L_x_1764:
        /* <DEDUP_REMOVED lines=56> */
.L_x_1765:
[----:B------:R-:W-:Y:S05]  /*16d0*/  BSYNC.RECONVERGENT B0 ;  /* 0x0000000000007941 */ /* 0x000fea0003800200 */
.L_x_1763:
[----:B------:R-:W-:Y:S04]  /*16e0*/  BSSY.RECONVERGENT B0, `(.L_x_1766) ;  /* 0x0000004000007945 */ /* 0x000fe80003800200 */
[----:B------:R-:W-:Y:S05]  /*16f0*/  @P1 BRA `(.L_x_1767) ;  /* 0x0000000000081947 */ /* 0x000fea0003800000 */
[----:B------:R-:W2:Y:S02]  /*1700*/  LDC.64 R4, c[0x0][0x398] ;  /* 0x0000e600ff047b82 */ /* 0x000ea40000000a00 */
[----:B--2---:R2:W-:Y:S02]  /*1710*/  REDG.E.ADD.F32.FTZ.RN.STRONG.GPU desc[UR8][R4.64], R35 ;  /* 0x00000023040079a6 */ /* 0x0045e4000c12f308 */
.L_x_1767:
[----:B------:R-:W-:Y:S05]  /*1720*/  BSYNC.RECONVERGENT B0 ;  /* 0x0000000000007941 */ /* 0x000fea0003800200 */
.L_x_1766:
[----:B------:R-:W-:Y:S01]  /*1730*/  NOP ;  /* 0x0000000000007918 */ /* 0x000fe20000000000 */
[----:B------:R-:W-:Y:S05]  /*1740*/  @!P0 BRA `(.L_x_1768) ;  /* 0xffffffe800e08947 */ /* 0x000fea000383ffff */
[----:B------:R-:W-:Y:S05]  /*1750*/  EXIT ;  /* 0x000000000000794d */ /* 0x000fea0003800000 */
.L_x_1769:
        /* <DEDUP_REMOVED lines=10> */
.L_x_2076:


//--------------------- .text._Z33kPreconditionOptimizer32bit1StateIfLi2ELi4096ELi8EEvPT_S1_PfS2_ffffiffi --------------------------
	.section	.text._Z33kPreconditionOptimizer32bit1StateIfLi2ELi4096ELi8EEvPT_S1_PfS2_ffffiffi,"ax",@progbits
	.align	128
        .global         _Z33kPreconditionOptimizer32bit1StateIfLi2ELi4096ELi8EEvPT_S1_PfS2_ffffiffi
        .type           _Z33kPreconditionOptimizer32bit1StateIfLi2ELi4096ELi8EEvPT_S1_PfS2_ffffiffi,@function
        .size           _Z33kPreconditionOptimizer32bit1StateIfLi2ELi4096ELi8EEvPT_S1_PfS2_ffffiffi,(.L_x_2077 - _Z33kPreconditionOptimizer32bit1StateIfLi2ELi4096ELi8EEvPT_S1_PfS2_ffffiffi)
        .other          _Z33kPreconditionOptimizer32bit1StateIfLi2ELi4096ELi8EEvPT_S1_PfS2_ffffiffi,@"STO_CUDA_ENTRY STV_DEFAULT"
_Z33kPreconditionOptimizer32bit1StateIfLi2ELi4096ELi8EEvPT_S1_PfS2_ffffiffi:
.text._Z33kPreconditionOptimizer32bit1StateIfLi2ELi4096ELi8EEvPT_S1_PfS2_ffffiffi:
        /* <DEDUP_REMOVED lines=27> */
[----:B0-----:R-:W-:Y:S01]  /*01b0*/  SHF.L.U32 R21, R0, 0x3, RZ ;  /* 0x0000000300157819 */ /* 0x001fe200000006ff */
[----:B----4-:R-:W-:Y:S01]  /*01c0*/  FADD.FTZ R20, -R20, 1 ;  /* 0x3f80000014147421 */ /* 0x010fe20000010100 */
[----:B------:R-:W-:-:S02]  /*01d0*/  SHF.R.U32.HI R4, RZ, 0x3, R0 ;  /* 0x00000003ff047819 */ /* 0x000fc40000011600 */
[----:B------:R-:W-:Y:S02]  /*01e0*/  LOP3.LUT R21, R21, 0x1f00, RZ, 0xc0, !PT ;  /* 0x00001f0015157812 */ /* 0x000fe400078ec0ff */
[----:B------:R-:W-:Y:S02]  /*01f0*/  LOP3.LUT R3, R0, 0x3e0, RZ, 0xc0, !PT ;  /* 0x000003e000037812 */ /* 0x000fe400078ec0ff */
[----:B------:R-:W-:Y:S02]  /*0200*/  LOP3.LUT R5, R4, 0x7c, RZ, 0xc0, !PT ;  /* 0x0000007c04057812 */ /* 0x000fe400078ec0ff */
[----:B------:R-:W-:Y:S02]  /*0210*/  MOV R22, UR4 ;  /* 0x0000000400167c02 */ /* 0x000fe40008000f00 */
        /* <DEDUP_REMOVED lines=11> */
.L_x_1775:
[----:B------:R-:W-:Y:S01]  /*02d0*/  BAR.SYNC.DEFER_BLOCKING 0x0 ;  /* 0x0000000000007b1d */ /* 0x000fe20000010000 */
[----:B--2---:R-:W-:Y:S01]  /*02e0*/  IADD3 R4, P0, PT, R23, R34, RZ ;  /* 0x0000002217047210 */ /* 0x004fe20007f1e0ff */
[----:B------:R-:W-:Y:S01]  /*02f0*/  HFMA2 R38, -RZ, RZ, 0, 0 ;  /* 0x00000000ff267431 */ /* 0x000fe200000001ff */
[----:B------:R-:W-:Y:S02]  /*0300*/  IADD3 R35, PT, PT, -R34, UR15, RZ ;  /* 0x0000000f22237c10 */ /* 0x000fe4000fffe1ff */
[----:B------:R-:W-:Y:S02]  /*0310*/  CS2R R18, SRZ ;  /* 0x0000000000127805 */ /* 0x000fe4000001ff00 */
[----:B------:R-:W-:Y:S02]  /*0320*/  IADD3.X R5, PT, PT, RZ, RZ, RZ, P0, !PT ;  /* 0x000000ffff057210 */ /* 0x000fe400007fe4ff */
[----:B------:R-:W-:Y:S02]  /*0330*/  CS2R R12, SRZ ;  /* 0x00000000000c7805 */ /* 0x000fe4000001ff00 */
[----:B------:R-:W-:Y:S01]  /*0340*/  VIMNMX.U32 R8, PT, PT, R35, 0x1000, PT ;  /* 0x0000100023087848 */ /* 0x000fe20003fe0000 */
[----:B------:R-:W-:Y:S01]  /*0350*/  HFMA2 R14, -RZ, RZ, 0, 0 ;  /* 0x00000000ff0e7431 */ /* 0x000fe200000001ff */
[C---:B------:R-:W-:Y:S01]  /*0360*/  SHF.L.U64.HI R5, R4.reuse, 0x2, R5 ;  /* 0x0000000204057819 */ /* 0x040fe20000010205 */
[----:B------:R-:W-:Y:S01]  /*0370*/  IMAD.SHL.U32 R4, R4, 0x4, RZ ;  /* 0x0000000404047824 */ /* 0x000fe200078e00ff */
[----:B------:R-:W-:-:S02]  /*0380*/  ISETP.GE.U32.AND P6, PT, R23, R8, PT ;  /* 0x000000081700720c */ /* 0x000fc40003fc6070 */
[-C--:B------:R-:W-:Y:S02]  /*0390*/  ISETP.GE.U32.AND P0, PT, R27, R8.reuse, PT ;  /* 0x000000081b00720c */ /* 0x080fe40003f06070 */
[----:B------:R-:W-:Y:S02]  /*03a0*/  IADD3 R6, P4, PT, R4, UR10, RZ ;  /* 0x0000000a04067c10 */ /* 0x000fe4000ff9e0ff */
[-C--:B------:R-:W-:Y:S02]  /*03b0*/  ISETP.GE.U32.AND P1, PT, R28, R8.reuse, PT ;  /* 0x000000081c00720c */ /* 0x080fe40003f26070 */
[----:B------:R-:W-:Y:S02]  /*03c0*/  IADD3 R4, P5, PT, R4, UR12, RZ ;  /* 0x0000000c04047c10 */ /* 0x000fe4000ffbe0ff */
[----:B------:R-:W-:Y:S02]  /*03d0*/  IADD3.X R7, PT, PT, R5, UR11, RZ, P4, !PT ;  /* 0x0000000b05077c10 */ /* 0x000fe4000a7fe4ff */
[----:B------:R-:W-:-:S02]  /*03e0*/  ISETP.GE.U32.AND P2, PT, R29, R8, PT ;  /* 0x000000081d00720c */ /* 0x000fc40003f46070 */
[-C--:B------:R-:W-:Y:S01]  /*03f0*/  ISETP.GE.U32.AND P3, PT, R30, R8.reuse, PT ;  /* 0x000000081e00720c */ /* 0x080fe20003f66070 */
[----:B------:R-:W2:Y:S01]  /*0400*/  @!P6 LDG.E R38, desc[UR8][R6.64] ;  /* 0x000000080626e981 */ /* 0x000ea2000c1e1900 */
[----:B------:R-:W-:Y:S02]  /*0410*/  MOV R36, RZ ;  /* 0x000000ff00247202 */ /* 0x000fe40000000f00 */
[-C--:B------:R-:W-:Y:S01]  /*0420*/  ISETP.GE.U32.AND P4, PT, R31, R8.reuse, PT ;  /* 0x000000081f00720c */ /* 0x080fe20003f86070 */
[----:B------:R-:W3:Y:S01]  /*0430*/  @!P1 LDG.E R19, desc[UR8][R6.64+0x100] ;  /* 0x0001000806139981 */ /* 0x000ee2000c1e1900 */
[----:B------:R-:W-:Y:S02]  /*0440*/  IADD3.X R5, PT, PT, R5, UR13, RZ, P5, !PT ;  /* 0x0000000d05057c10 */ /* 0x000fe4000affe4ff */
[-C--:B------:R-:W-:Y:S01]  /*0450*/  ISETP.GE.U32.AND P5, PT, R32, R8.reuse, PT ;  /* 0x000000082000720c */ /* 0x080fe20003fa6070 */
[----:B------:R-:W4:Y:S01]  /*0460*/  @!P0 LDG.E R36, desc[UR8][R6.64+0x80] ;  /* 0x0000800806248981 */ /* 0x000f22000c1e1900 */
[----:B------:R-:W-:-:S02]  /*0470*/  ISETP.GE.U32.AND P6, PT, R33, R8, PT ;  /* 0x000000082100720c */ /* 0x000fc40003fc6070 */
[----:B------:R-:W-:Y:S01]  /*0480*/  MOV R11, RZ ;  /* 0x000000ff000b7202 */ /* 0x000fe20000000f00 */
[----:B------:R-:W5:Y:S04]  /*0490*/  @!P2 LDG.E R18, desc[UR8][R6.64+0x180] ;  /* 0x000180080612a981 */ /* 0x000f68000c1e1900 */
[----:B------:R-:W5:Y:S04]  /*04a0*/  @!P3 LDG.E R12, desc[UR8][R6.64+0x200] ;  /* 0x00020008060cb981 */ /* 0x000f68000c1e1900 */
[----:B------:R-:W5:Y:S04]  /*04b0*/  @!P4 LDG.E R14, desc[UR8][R6.64+0x280] ;  /* 0x00028008060ec981 */ /* 0x000f68000c1e1900 */
[----:B------:R-:W5:Y:S04]  /*04c0*/  @!P5 LDG.E R13, desc[UR8][R6.64+0x300] ;  /* 0x00030008060dd981 */ /* 0x000f68000c1e1900 */
[----:B0-----:R0:W5:Y:S01]  /*04d0*/  @!P6 LDG.E R11, desc[UR8][R6.64+0x380] ;  /* 0x00038008060be981 */ /* 0x001162000c1e1900 */
[----:B-1----:R-:W1:Y:S02]  /*04e0*/  S2R R10, SR_LANEID ;  /* 0x00000000000a7919 */ /* 0x002e640000000000 */
[----:B-1----:R-:W-:-:S04]  /*04f0*/  IADD3 R37, PT, PT, R21, R10, RZ ;  /* 0x0000000a15257210 */ /* 0x002fc80007ffe0ff */
[C---:B------:R-:W-:Y:S02]  /*0500*/  IADD3 R16, PT, PT, R37.reuse, 0x20, RZ ;  /* 0x0000002025107810 */ /* 0x040fe40007ffe0ff */
[C---:B------:R-:W-:Y:S02]  /*0510*/  IADD3 R40, PT, PT, R37.reuse, 0x40, RZ ;  /* 0x0000004025287810 */ /* 0x040fe40007ffe0ff */
[CC--:B------:R-:W-:Y:S01]  /*0520*/  LEA.HI.SX32 R9, R37.reuse, R37.reuse, 0x1b ;  /* 0x0000002525097211 */ /* 0x0c0fe200078fdaff */
[C---:B------:R-:W-:Y:S01]  /*0530*/  VIADD R44, R37.reuse, 0x80 ;  /* 0x00000080252c7836 */ /* 0x040fe20000000000 */
[----:B------:R-:W-:Y:S02]  /*0540*/  IADD3 R42, PT, PT, R37, 0x60, RZ ;  /* 0x00000060252a7810 */ /* 0x000fe40007ffe0ff */
[-C--:B------:R-:W-:Y:S02]  /*0550*/  LEA.HI.SX32 R15, R16, R37.reuse, 0x1b ;  /* 0x00000025100f7211 */ /* 0x080fe400078fdaff */
[----:B0-----:R-:W-:-:S02]  /*0560*/  LEA.HI.SX32 R7, R40, R37, 0x1b ;  /* 0x0000002528077211 */ /* 0x001fc400078fdaff */
[----:B------:R-:W-:Y:S02]  /*0570*/  IADD3 R46, PT, PT, R37, 0xa0, RZ ;  /* 0x000000a0252e7810 */ /* 0x000fe40007ffe0ff */
[----:B------:R-:W-:Y:S02]  /*0580*/  LEA R9, R9, R22, 0x2 ;  /* 0x0000001609097211 */ /* 0x000fe400078e10ff */
[----:B------:R-:W-:Y:S02]  /*0590*/  IADD3 R6, PT, PT, R3, R10, RZ ;  /* 0x0000000a03067210 */ /* 0x000fe40007ffe0ff */
[----:B------:R-:W-:Y:S02]  /*05a0*/  IADD3 R48, PT, PT, R37, 0xc0, RZ ;  /* 0x000000c025307810 */ /* 0x000fe40007ffe0ff */
[----:B------:R-:W-:Y:S02]  /*05b0*/  LEA.HI.SX32 R17, R42, R37, 0x1b ;  /* 0x000000252a117211 */ /* 0x000fe400078fdaff */
[----:B------:R-:W-:-:S02]  /*05c0*/  LEA R15, R15, R22, 0x2 ;  /* 0x000000160f0f7211 */ /* 0x000fc400078e10ff */
[----:B------:R-:W-:Y:S02]  /*05d0*/  IADD3 R50, PT, PT, R37, 0xe0, RZ ;  /* 0x000000e025327810 */ /* 0x000fe40007ffe0ff */
[----:B------:R-:W-:Y:S02]  /*05e0*/  LEA R16, R7, R22, 0x2 ;  /* 0x0000001607107211 */ /* 0x000fe400078e10ff */
[-C--:B------:R-:W-:Y:S02]  /*05f0*/  LEA.HI.SX32 R39, R44, R37.reuse, 0x1b ;  /* 0x000000252c277211 */ /* 0x080fe400078fdaff */
[-C--:B------:R-:W-:Y:S02]  /*0600*/  LEA.HI.SX32 R43, R46, R37.reuse, 0x1b ;  /* 0x000000252e2b7211 */ /* 0x080fe400078fdaff */
[----:B------:R-:W-:Y:S01]  /*0610*/  SHF.L.U32 R6, R6, 0x3, RZ ;  /* 0x0000000306067819 */ /* 0x000fe200000006ff */
[----:B------:R-:W-:Y:S01]  /*0620*/  IMAD R17, R17, 0x4, R22 ;  /* 0x0000000411117824 */ /* 0x000fe200078e0216 */
[----:B------:R-:W-:-:S02]  /*0630*/  LEA.HI.SX32 R45, R48, R37, 0x1b ;  /* 0x00000025302d7211 */ /* 0x000fc400078fdaff */
[----:B------:R-:W-:Y:S02]  /*0640*/  LEA.HI.SX32 R7, R50, R37, 0x1b ;  /* 0x0000002532077211 */ /* 0x000fe400078fdaff */
[-C--:B------:R-:W-:Y:S02]  /*0650*/  LEA R37, R39, R22.reuse, 0x2 ;  /* 0x0000001627257211 */ /* 0x080fe400078e10ff */
[-C--:B------:R-:W-:Y:S02]  /*0660*/  LEA R39, R43, R22.reuse, 0x2 ;  /* 0x000000162b277211 */ /* 0x080fe400078e10ff */
[-C--:B------:R-:W-:Y:S02]  /*0670*/  LEA R40, R45, R22.reuse, 0x2 ;  /* 0x000000162d287211 */ /* 0x080fe400078e10ff */
[----:B------:R-:W-:Y:S02]  /*0680*/  LEA R42, R7, R22, 0x2 ;  /* 0x00000016072a7211 */ /* 0x000fe400078e10ff */
[----:B------:R-:W-:-:S02]  /*0690*/  P2R R41, PR, RZ, 0x1 ;  /* 0x00000001ff297803 */ /* 0x000fc40000000000 */
[----:B------:R-:W-:Y:S02]  /*06a0*/  ISETP.GE.U32.AND P0, PT, R23, R8, PT ;  /* 0x000000081700720c */ /* 0x000fe40003f06070 */
[----:B------:R-:W-:Y:S02]  /*06b0*/  CS2R R44, SRZ ;  /* 0x00000000002c7805 */ /* 0x000fe4000001ff00 */
[----:B------:R-:W-:Y:S01]  /*06c0*/  CS2R R46, SRZ ;  /* 0x00000000002e7805 */ /* 0x000fe2000001ff00 */
[----:B------:R-:W-:Y:S01]  /*06d0*/  HFMA2 R48, -RZ, RZ, 0, 0 ;  /* 0x00000000ff307431 */ /* 0x000fe200000001ff */
[----:B------:R-:W-:Y:S01]  /*06e0*/  MOV R50, RZ ;  /* 0x000000ff00327202 */ /* 0x000fe20000000f00 */
[----:B------:R-:W-:Y:S01]  /*06f0*/  HFMA2 R52, -RZ, RZ, 0, 0 ;  /* 0x00000000ff347431 */ /* 0x000fe200000001ff */
[----:B--2---:R-:W-:Y:S04]  /*0700*/  STS [R9], R38 ;  /* 0x0000002609007388 */ /* 0x004fe80000000800 */
[----:B----4-:R-:W-:Y:S04]  /*0710*/  STS [R15+0x80], R36 ;  /* 0x000080240f007388 */ /* 0x010fe80000000800 */
[----:B---3--:R0:W-:Y:S04]  /*0720*/  STS [R16+0x100], R19 ;  /* 0x0001001310007388 */ /* 0x0081e80000000800 */
[----:B-----5:R-:W-:Y:S01]  /*0730*/  STS [R17+0x180], R18 ;  /* 0x0001801211007388 */ /* 0x020fe20000000800 */
[----:B0-----:R-:W-:-:S03]  /*0740*/  LEA.HI.SX32 R19, R6, R6, 0x1b ;  /* 0x0000000606137211 */ /* 0x001fc600078fdaff */
[----:B------:R-:W-:Y:S01]  /*0750*/  STS [R37+0x200], R12 ;  /* 0x0002000c25007388 */ /* 0x000fe20000000800 */
[----:B------:R-:W-:-:S03]  /*0760*/  LEA R19, R19, R22, 0x2 ;  /* 0x0000001613137211 */ /* 0x000fc600078e10ff */
[----:B------:R-:W-:Y:S04]  /*0770*/  STS [R39+0x280], R14 ;  /* 0x0002800e27007388 */ /* 0x000fe80000000800 */
[----:B------:R-:W-:Y:S04]  /*0780*/  STS [R40+0x300], R13 ;  /* 0x0003000d28007388 */ /* 0x000fe80000000800 */
[----:B------:R0:W-:Y:S01]  /*0790*/  STS [R42+0x380], R11 ;  /* 0x0003800b2a007388 */ /* 0x0001e20000000800 */
[----:B------:R-:W-:-:S03]  /*07a0*/  NOP ;  /* 0x0000000000007918 */ /* 0x000fc60000000000 */
[----:B------:R-:W1:Y:S04]  /*07b0*/  LDS R43, [R19] ;  /* 0x00000000132b7984 */ /* 0x000e680000000800 */
[----:B------:R-:W-:Y:S04]  /*07c0*/  LDS R38, [R19+0x4] ;  /* 0x0000040013267984 */ /* 0x000fe80000000800 */
[----:B------:R-:W-:Y:S04]  /*07d0*/  LDS R36, [R19+0x8] ;  /* 0x0000080013247984 */ /* 0x000fe80000000800 */
[----:B------:R-:W-:Y:S04]  /*07e0*/  LDS R18, [R19+0xc] ;  /* 0x00000c0013127984 */ /* 0x000fe80000000800 */
[----:B------:R-:W-:Y:S04]  /*07f0*/  LDS R14, [R19+0x10] ;  /* 0x00001000130e7984 */ /* 0x000fe80000000800 */
[----:B------:R-:W-:Y:S04]  /*0800*/  LDS R12, [R19+0x14] ;  /* 0x00001400130c7984 */ /* 0x000fe80000000800 */
[----:B------:R-:W2:Y:S04]  /*0810*/  LDS R7, [R19+0x18] ;  /* 0x0000180013077984 */ /* 0x000ea80000000800 */
[----:B------:R-:W-:Y:S01]  /*0820*/  LDS R6, [R19+0x1c] ;  /* 0x00001c0013067984 */ /* 0x000fe20000000800 */
[----:B------:R-:W-:Y:S01]  /*0830*/  BAR.SYNC.DEFER_BLOCKING 0x0 ;  /* 0x0000000000007b1d */ /* 0x000fe20000010000 */
[----:B0-----:R-:W-:-:S05]  /*0840*/  IMAD.MOV.U32 R11, RZ, RZ, RZ ;  /* 0x000000ffff0b7224 */ /* 0x001fca00078e00ff */
        /* <DEDUP_REMOVED lines=8> */
[----:B------:R1:W5:Y:S02]  /*08d0*/  @!P6 LDG.E R47, desc[UR8][R4.64+0x380] ;  /* 0x00038008042fe981 */ /* 0x000364000c1e1900 */
[----:B-1----:R-:W-:Y:S01]  /*08e0*/  FMUL.FTZ R5, R43, UR7 ;  /* 0x000000072b057c20 */ /* 0x002fe20008410000 */
[----:B--2---:R-:W-:Y:S01]  /*08f0*/  FMUL.FTZ R7, R7, UR7 ;  /* 0x0000000707077c20 */ /* 0x004fe20008410000 */
[----:B------:R-:W-:Y:S01]  /*0900*/  ISETP.GE.U32.AND P1, PT, R35, 0x200, PT ;  /* 0x000002002300780c */ /* 0x000fe20003f26070 */
[----:B------:R-:W-:Y:S01]  /*0910*/  BSSY.RECONVERGENT B0, `(.L_x_1770) ;  /* 0x00000bb000007945 */ /* 0x000fe20003800200 */
[----:B------:R-:W-:-:S04]  /*0920*/  LEA R34, R2, R34, 0xc ;  /* 0x0000002202227211 */ /* 0x000fc800078e60ff */
[----:B------:R-:W-:Y:S01]  /*0930*/  ISETP.GE.U32.AND P0, PT, R34, UR6, PT ;  /* 0x0000000622007c0c */ /* 0x000fe2000bf06070 */
[----:B---3--:R-:W-:Y:S04]  /*0940*/  STS [R9], R44 ;  /* 0x0000002c09007388 */ /* 0x008fe80000000800 */
[----:B----4-:R-:W-:Y:S04]  /*0950*/  STS [R15+0x80], R46 ;  /* 0x0000802e0f007388 */ /* 0x010fe80000000800 */
[----:B------:R0:W-:Y:S04]  /*0960*/  STS [R16+0x100], R11 ;  /* 0x0001000b10007388 */ /* 0x0001e80000000800 */
[----:B-----5:R-:W-:Y:S04]  /*0970*/  STS [R17+0x180], R48 ;  /* 0x0001803011007388 */ /* 0x020fe80000000800 */
[----:B------:R-:W-:Y:S04]  /*0980*/  STS [R37+0x200], R50 ;  /* 0x0002003225007388 */ /* 0x000fe80000000800 */
[----:B------:R-:W-:Y:S04]  /*0990*/  STS [R39+0x280], R52 ;  /* 0x0002803427007388 */ /* 0x000fe80000000800 */
[----:B------:R1:W-:Y:S04]  /*09a0*/  STS [R40+0x300], R45 ;  /* 0x0003002d28007388 */ /* 0x0003e80000000800 */
[----:B------:R-:W-:Y:S01]  /*09b0*/  STS [R42+0x380], R47 ;  /* 0x0003802f2a007388 */ /* 0x000fe20000000800 */
[----:B------:R-:W-:-:S03]  /*09c0*/  NOP ;  /* 0x0000000000007918 */ /* 0x000fc60000000000 */
[----:B------:R-:W2:Y:S04]  /*09d0*/  LDS R44, [R19+0x8] ;  /* 0x00000800132c7984 */ /* 0x000ea80000000800 */
[----:B------:R-:W3:Y:S04]  /*09e0*/  LDS R49, [R19] ;  /* 0x0000000013317984 */ /* 0x000ee80000000800 */
[----:B------:R-:W4:Y:S04]  /*09f0*/  LDS R51, [R19+0x4] ;  /* 0x0000040013337984 */ /* 0x000f280000000800 */
[----:B------:R-:W-:Y:S04]  /*0a00*/  LDS R13, [R19+0x10] ;  /* 0x00001000130d7984 */ /* 0x000fe80000000800 */
[----:B------:R-:W5:Y:S04]  /*0a10*/  LDS R41, [R19+0xc] ;  /* 0x00000c0013297984 */ /* 0x000f680000000800 */
[----:B------:R-:W5:Y:S01]  /*0a20*/  LDS R4, [R19+0x14] ;  /* 0x0000140013047984 */ /* 0x000f620000000800 */
[----:B0-----:R-:W-:-:S03]  /*0a30*/  FMUL.FTZ R11, R36, UR7 ;  /* 0x00000007240b7c20 */ /* 0x001fc60008410000 */
[----:B------:R-:W0:Y:S01]  /*0a40*/  LDS R17, [R19+0x18] ;  /* 0x0000180013117984 */ /* 0x000e220000000800 */
[C---:B-1----:R-:W-:Y:S01]  /*0a50*/  FMUL.FTZ R40, R20.reuse, R11 ;  /* 0x0000000b14287220 */ /* 0x042fe20000410000 */
[----:B------:R-:W-:Y:S02]  /*0a60*/  FMUL.FTZ R16, R20, R5 ;  /* 0x0000000514107220 */ /* 0x000fe40000410000 */
[----:B------:R1:W0:Y:S01]  /*0a70*/  LDS R36, [R19+0x1c] ;  /* 0x00001c0013247984 */ /* 0x0002220000000800 */
[----:B------:R-:W-:Y:S01]  /*0a80*/  FMUL.FTZ R9, R38, UR7 ;  /* 0x0000000726097c20 */ /* 0x000fe20008410000 */
[----:B------:R-:W-:Y:S01]  /*0a90*/  FMUL.FTZ R37, R11, R40 ;  /* 0x000000280b257220 */ /* 0x000fe20000410000 */
[----:B------:R-:W-:Y:S02]  /*0aa0*/  FMUL.FTZ R16, R5, R16 ;  /* 0x0000001005107220 */ /* 0x000fe40000410000 */
[----:B------:R-:W-:Y:S01]  /*0ab0*/  FMUL.FTZ R38, R20, R9 ;  /* 0x0000000914267220 */ /* 0x000fe20000410000 */
[----:B------:R-:W-:-:S03]  /*0ac0*/  FMUL.FTZ R15, R18, UR7 ;  /* 0x00000007120f7c20 */ /* 0x000fc60008410000 */
[----:B------:R-:W-:Y:S01]  /*0ad0*/  FMUL.FTZ R38, R9, R38 ;  /* 0x0000002609267220 */ /* 0x000fe20000410000 */
[----:B--2---:R-:W-:Y:S01]  /*0ae0*/  FFMA.FTZ R44, R44, UR16, R37 ;  /* 0x000000102c2c7c23 */ /* 0x004fe20008010025 */
[----:B------:R-:W-:Y:S01]  /*0af0*/  FMUL.FTZ R37, R14, UR7 ;  /* 0x000000070e257c20 */ /* 0x000fe20008410000 */
[----:B---3--:R-:W-:-:S03]  /*0b00*/  FFMA.FTZ R16, R49, UR16, R16 ;  /* 0x0000001031107c23 */ /* 0x008fc60008010010 */
[----:B------:R-:W-:Y:S01]  /*0b10*/  FMUL.FTZ R42, R20, R37 ;  /* 0x00000025142a7220 */ /* 0x000fe20000410000 */
[----:B-1----:R-:W-:Y:S01]  /*0b20*/  FMUL.FTZ R19, R12, UR7 ;  /* 0x000000070c137c20 */ /* 0x002fe20008410000 */
[C---:B------:R-:W-:Y:S01]  /*0b30*/  FMUL.FTZ R40, R20.reuse, R15 ;  /* 0x0000000f14287220 */ /* 0x040fe20000410000 */
[----:B----4-:R-:W-:Y:S01]  /*0b40*/  FFMA.FTZ R38, R51, UR16, R38 ;  /* 0x0000001033267c23 */ /* 0x010fe20008010026 */
[----:B------:R-:W1:Y:S01]  /*0b50*/  MUFU.SQRT R16, R16 ;  /* 0x0000001000107308 */ /* 0x000e620000002000 */
[----:B------:R-:W-:Y:S01]  /*0b60*/  FMUL.FTZ R42, R37, R42 ;  /* 0x0000002a252a7220 */ /* 0x000fe20000410000 */
[----:B------:R-:W-:Y:S01]  /*0b70*/  FMUL.FTZ R46, R20, R19 ;  /* 0x00000013142e7220 */ /* 0x000fe20000410000 */
[----:B------:R-:W-:-:S05]  /*0b80*/  FMUL.FTZ R40, R15, R40 ;  /* 0x000000280f287220 */ /* 0x000fca0000410000 */
[----:B------:R2:W3:Y:S01]  /*0b90*/  MUFU.SQRT R18, R38 ;  /* 0x0000002600127308 */ /* 0x0004e20000002000 */
[----:B-----5:R-:W-:Y:S01]  /*0ba0*/  FFMA.FTZ R40, R41, UR16, R40 ;  /* 0x0000001029287c23 */ /* 0x020fe20008010028 */
[----:B--2---:R-:W-:Y:S01]  /*0bb0*/  FFMA.FTZ R38, R13, UR16, R42 ;  /* 0x000000100d267c23 */ /* 0x004fe2000801002a */
[----:B------:R-:W-:-:S05]  /*0bc0*/  FMUL.FTZ R13, R19, R46 ;  /* 0x0000002e130d7220 */ /* 0x000fca0000410000 */
[----:B------:R-:W2:Y:S01]  /*0bd0*/  MUFU.SQRT R14, R44 ;  /* 0x0000002c000e7308 */ /* 0x000ea20000002000 */
[----:B------:R-:W-:Y:S01]  /*0be0*/  FMUL.FTZ R42, R20, R7 ;  /* 0x00000007142a7220 */ /* 0x000fe20000410000 */
[----:B------:R-:W-:Y:S01]  /*0bf0*/  FFMA.FTZ R4, R4, UR16, R13 ;  /* 0x0000001004047c23 */ /* 0x000fe2000801000d */
[----:B------:R-:W-:Y:S02]  /*0c00*/  FMUL.FTZ R13, R6, UR7 ;  /* 0x00000007060d7c20 */ /* 0x000fe40008410000 */
[----:B------:R-:W-:-:S03]  /*0c10*/  FMUL.FTZ R42, R7, R42 ;  /* 0x0000002a072a7220 */ /* 0x000fc60000410000 */
[----:B------:R4:W5:Y:S01]  /*0c20*/  MUFU.SQRT R12, R40 ;  /* 0x00000028000c7308 */ /* 0x0009620000002000 */
[----:B0-----:R-:W-:Y:S01]  /*0c30*/  FFMA.FTZ R6, R17, UR16, R42 ;  /* 0x0000001011067c23 */ /* 0x001fe2000801002a */
[----:B-1----:R-:W-:-:S06]  /*0c40*/  FADD.FTZ R16, R16, UR14 ;  /* 0x0000000e10107e21 */ /* 0x002fcc0008010000 */
[----:B------:R-:W0:Y:S01]  /*0c50*/  MUFU.SQRT R38, R38 ;  /* 0x0000002600267308 */ /* 0x000e220000002000 */
[----:B----4-:R-:W-:Y:S01]  /*0c60*/  FMUL.FTZ R40, R20, R13 ;  /* 0x0000000d14287220 */ /* 0x010fe20000410000 */
[----:B---3--:R-:W-:-:S03]  /*0c70*/  FADD.FTZ R18, R18, UR14 ;  /* 0x0000000e12127e21 */ /* 0x008fc60008010000 */
[----:B------:R-:W-:-:S03]  /*0c80*/  FMUL.FTZ R17, R13, R40 ;  /* 0x000000280d117220 */ /* 0x000fc60000410000 */
[----:B------:R-:W1:Y:S01]  /*0c90*/  MUFU.SQRT R4, R4 ;  /* 0x0000000400047308 */ /* 0x000e620000002000 */
[----:B------:R-:W-:Y:S01]  /*0ca0*/  FFMA.FTZ R17, R36, UR16, R17 ;  /* 0x0000001024117c23 */ /* 0x000fe20008010011 */
[----:B--2---:R-:W-:-:S06]  /*0cb0*/  FADD.FTZ R14, R14, UR14 ;  /* 0x0000000e0e0e7e21 */ /* 0x004fcc0008010000 */
[----:B------:R-:W-:Y:S01]  /*0cc0*/  MUFU.SQRT R6, R6 ;  /* 0x0000000600067308 */ /* 0x000fe20000002000 */
[----:B-----5:R-:W-:-:S07]  /*0cd0*/  FADD.FTZ R36, R12, UR14 ;  /* 0x0000000e0c247e21 */ /* 0x020fce0008010000 */
[----:B------:R-:W2:Y:S01]  /*0ce0*/  MUFU.RCP R16, R16 ;  /* 0x0000001000107308 */ /* 0x000ea20000001000 */
[----:B0-----:R-:W-:-:S07]  /*0cf0*/  FADD.FTZ R38, R38, UR14 ;  /* 0x0000000e26267e21 */ /* 0x001fce0008010000 */
[----:B------:R-:W0:Y:S08]  /*0d00*/  MUFU.RCP R18, R18 ;  /* 0x0000001200127308 */ /* 0x000e300000001000 */
[----:B------:R-:W3:Y:S01]  /*0d10*/  MUFU.SQRT R17, R17 ;  /* 0x0000001100117308 */ /* 0x000ee20000002000 */
[----:B-1----:R-:W-:-:S07]  /*0d20*/  FADD.FTZ R4, R4, UR14 ;  /* 0x0000000e04047e21 */ /* 0x002fce0008010000 */
[----:B------:R-:W1:Y:S01]  /*0d30*/  MUFU.RCP R14, R14 ;  /* 0x0000000e000e7308 */ /* 0x000e620000001000 */
[----:B--2---:R-:W-:Y:S01]  /*0d40*/  FMUL.FTZ R5, R5, R16 ;  /* 0x0000001005057220 */ /* 0x004fe20000410000 */
[----:B------:R-:W-:-:S06]  /*0d50*/  FADD.FTZ R6, R6, UR14 ;  /* 0x0000000e06067e21 */ /* 0x000fcc0008010000 */
[----:B------:R-:W2:Y:S01]  /*0d60*/  MUFU.RCP R36, R36 ;  /* 0x0000002400247308 */ /* 0x000ea20000001000 */
[----:B0-----:R-:W-:Y:S01]  /*0d70*/  FMUL.FTZ R12, R9, R18 ;  /* 0x00000012090c7220 */ /* 0x001fe20000410000 */
[----:B------:R-:W-:-:S06]  /*0d80*/  FMUL.FTZ R5, R5, R5 ;  /* 0x0000000505057220 */ /* 0x000fcc0000410000 */
[----:B------:R-:W0:Y:S01]  /*0d90*/  MUFU.RCP R38, R38 ;  /* 0x0000002600267308 */ /* 0x000e220000001000 */
[----:B---3--:R-:W-:Y:S01]  /*0da0*/  FADD.FTZ R17, R17, UR14 ;  /* 0x0000000e11117e21 */ /* 0x008fe20008010000 */
[----:B------:R-:W-:-:S06]  /*0db0*/  FFMA.FTZ R12, R12, R12, R5 ;  /* 0x0000000c0c0c7223 */ /* 0x000fcc0000010005 */
[----:B------:R-:W3:Y:S01]  /*0dc0*/  MUFU.RCP R4, R4 ;  /* 0x0000000400047308 */ /* 0x000ee20000001000 */
[----:B-1----:R-:W-:Y:S01]  /*0dd0*/  FMUL.FTZ R11, R11, R14 ;  /* 0x0000000e0b0b7220 */ /* 0x002fe20000410000 */
[----:B--2---:R-:W-:-:S06]  /*0de0*/  FMUL.FTZ R15, R15, R36 ;  /* 0x000000240f0f7220 */ /* 0x004fcc0000410000 */
[----:B------:R-:W1:Y:S01]  /*0df0*/  MUFU.RCP R6, R6 ;  /* 0x0000000600067308 */ /* 0x000e620000001000 */
[----:B------:R-:W-:Y:S01]  /*0e00*/  FFMA.FTZ R12, R11, R11, R12 ;  /* 0x0000000b0b0c7223 */ /* 0x000fe2000001000c */
[----:B0-----:R-:W-:-:S06]  /*0e10*/  FMUL.FTZ R37, R37, R38 ;  /* 0x0000002625257220 */ /* 0x001fcc0000410000 */
[----:B------:R-:W0:Y:S01]  /*0e20*/  MUFU.RCP R14, R17 ;  /* 0x00000011000e7308 */ /* 0x000e220000001000 */
[----:B------:R-:W-:Y:S01]  /*0e30*/  FFMA.FTZ R12, R15, R15, R12 ;  /* 0x0000000f0f0c7223 */ /* 0x000fe2000001000c */
[----:B---3--:R-:W-:-:S03]  /*0e40*/  FMUL.FTZ R19, R19, R4 ;  /* 0x0000000413137220 */ /* 0x008fc60000410000 */
[----:B------:R-:W-:-:S04]  /*0e50*/  FFMA.FTZ R12, R37, R37, R12 ;  /* 0x00000025250c7223 */ /* 0x000fc8000001000c */
[----:B------:R-:W-:Y:S01]  /*0e60*/  FFMA.FTZ R12, R19, R19, R12 ;  /* 0x00000013130c7223 */ /* 0x000fe2000001000c */
[----:B-1----:R-:W-:-:S04]  /*0e70*/  FMUL.FTZ R7, R7, R6 ;  /* 0x0000000607077220 */ /* 0x002fc80000410000 */
[----:B------:R-:W-:Y:S01]  /*0e80*/  FFMA.FTZ R12, R7, R7, R12 ;  /* 0x00000007070c7223 */ /* 0x000fe2000001000c */
[----:B0-----:R-:W-:-:S04]  /*0e90*/  FMUL.FTZ R13, R13, R14 ;  /* 0x0000000e0d0d7220 */ /* 0x001fc80000410000 */
        /* <DEDUP_REMOVED lines=42> */
.L_x_1771:
        /* <DEDUP_REMOVED lines=56> */
.L_x_1772:
[----:B------:R-:W-:Y:S05]  /*14c0*/  BSYNC.RECONVERGENT B0 ;  /* 0x0000000000007941 */ /* 0x000fea0003800200 */
.L_x_1770:
[----:B------:R-:W-:Y:S04]  /*14d0*/  BSSY.RECONVERGENT B0, `(.L_x_1773) ;  /* 0x0000004000007945 */ /* 0x000fe80003800200 */
[----:B------:R-:W-:Y:S05]  /*14e0*/  @P1 BRA `(.L_x_1774) ;  /* 0x0000000000081947 */ /* 0x000fea0003800000 */
[----:B------:R-:W2:Y:S02]  /*14f0*/  LDC.64 R4, c[0x0][0x398] ;  /* 0x0000e600ff047b82 */ /* 0x000ea40000000a00 */
[----:B--2---:R2:W-:Y:S02]  /*1500*/  REDG.E.ADD.F32.FTZ.RN.STRONG.GPU desc[UR8][R4.64], R37 ;  /* 0x00000025040079a6 */ /* 0x0045e4000c12f308 */
.L_x_1774:
[----:B------:R-:W-:Y:S05]  /*1510*/  BSYNC.RECONVERGENT B0 ;  /* 0x0000000000007941 */ /* 0x000fea0003800200 */
.L_x_1773:
[----:B------:R-:W-:Y:S01]  /*1520*/  NOP ;  /* 0x0000000000007918 */ /* 0x000fe20000000000 */
[----:B------:R-:W-:Y:S05]  /*1530*/  @!P0 BRA `(.L_x_1775) ;  /* 0xffffffec00648947 */ /* 0x000fea000383ffff */
[----:B------:R-:W-:Y:S05]  /*1540*/  EXIT ;  /* 0x000000000000794d */ /* 0x000fea0003800000 */
.L_x_1776:
        /* <DEDUP_REMOVED lines=11> */
.L_x_2077:


//--------------------- .text._Z33kPreconditionOptimizer32bit1StateI6__halfLi2ELi4096ELi8EEvPT_S2_PfS3_ffffiffi --------------------------
	.section	.text._Z33kPreconditionOptimizer32bit1StateI6__halfLi2ELi4096ELi8EEvPT_S2_PfS3_ffffiffi,"ax",@progbits
	.align	128
        .global         _Z33kPreconditionOptimizer32bit1StateI6__halfLi2ELi4096ELi8EEvPT_S2_PfS3_ffffiffi
        .type           _Z33kPreconditionOptimizer32bit1StateI6__halfLi2ELi4096ELi8EEvPT_S2_PfS3_ffffiffi,@function
        .size           _Z33kPreconditionOptimizer32bit1StateI6__halfLi2ELi4096ELi8EEvPT_S2_PfS3_ffffiffi,(.L_x_2078 - _Z33kPreconditionOptimizer32bit1StateI6__halfLi2ELi4096ELi8EEvPT_S2_PfS3_ffffiffi)
        .other          _Z33kPreconditionOptimizer32bit1StateI6__halfLi2ELi4096ELi8EEvPT_S2_PfS3_ffffiffi,@"STO_CUDA_ENTRY STV_DEFAULT"
_Z33kPreconditionOptimizer32bit1StateI6__halfLi2ELi4096ELi8EEvPT_S2_PfS3_ffffiffi:
.text._Z33kPreconditionOptimizer32bit1StateI6__halfLi2ELi4096ELi8EEvPT_S2_PfS3_ffffiffi:
        /* <DEDUP_REMOVED lines=32> */
[----:B------:R-:W-:Y:S02]  /*0200*/  MOV R6, UR4 ;  /* 0x0000000400067c02 */ /* 0x000fe40008000f00 */
        /* <DEDUP_REMOVED lines=11> */
[----:B-123--:R-:W-:-:S07]  /*02c0*/  LOP3.LUT R33, R7, 0xe0, RZ, 0xfc, !PT ;  /* 0x000000e007217812 */ /* 0x00efce00078efcff */
.L_x_1782:
[----:B--2---:R-:W-:Y:S01]  /*02d0*/  IADD3 R12, P0, PT, R7, R34, RZ ;  /* 0x00000022070c7210 */ /* 0x004fe20007f1e0ff */
[----:B------:R-:W-:Y:S01]  /*02e0*/  BAR.SYNC.DEFER_BLOCKING 0x0 ;  /* 0x0000000000007b1d */ /* 0x000fe20000010000 */
[----:B------:R-:W-:Y:S02]  /*02f0*/  IADD3 R35, PT, PT, -R34, UR15, RZ ;  /* 0x0000000f22237c10 */ /* 0x000fe4000fffe1ff */
[----:B------:R-:W-:Y:S02]  /*0300*/  IADD3.X R13, PT, PT, RZ, RZ, RZ, P0, !PT ;  /* 0x000000ffff0d7210 */ /* 0x000fe400007fe4ff */
[C---:B------:R-:W-:Y:S02]  /*0310*/  LEA R16, P0, R12.reuse, UR10, 0x1 ;  /* 0x0000000a0c107c11 */ /* 0x040fe4000f8008ff */
[C---:B------:R-:W-:Y:S02]  /*0320*/  LEA R56, P1, R12.reuse, UR12, 0x2 ;  /* 0x0000000c0c387c11 */ /* 0x040fe4000f8210ff */
        /* <DEDUP_REMOVED lines=13> */
[----:B------:R-:W-:-:S02]  /*0400*/  PRMT R39, RZ, 0x7610, R39 ;  /* 0x00007610ff277816 */ /* 0x000fc40000000027 */
[----:B------:R-:W-:Y:S02]  /*0410*/  PRMT R41, RZ, 0x7610, R41 ;  /* 0x00007610ff297816 */ /* 0x000fe40000000029 */
[----:B01----:R-:W-:Y:S02]  /*0420*/  PRMT R37, RZ, 0x7610, R37 ;  /* 0x00007610ff257816 */ /* 0x003fe40000000025 */
        /* <DEDUP_REMOVED lines=10> */
[----:B------:R0:W5:Y:S01]  /*04d0*/  @!P6 LDG.E.U16 R49, desc[UR8][R16.64+0x1c0] ;  /* 0x0001c0081031e981 */ /* 0x000162000c1e1500 */
[----:B------:R-:W1:Y:S02]  /*04e0*/  S2R R14, SR_LANEID ;  /* 0x00000000000e7919 */ /* 0x000e640000000000 */
[----:B-1----:R-:W-:-:S04]  /*04f0*/  IADD3 R25, PT, PT, R5, R14, RZ ;  /* 0x0000000e05197210 */ /* 0x002fc80007ffe0ff */
[C---:B------:R-:W-:Y:S02]  /*0500*/  IADD3 R36, PT, PT, R25.reuse, 0xc0, RZ ;  /* 0x000000c019247810 */ /* 0x040fe40007ffe0ff */
[C---:B------:R-:W-:Y:S02]  /*0510*/  IADD3 R18, PT, PT, R25.reuse, 0x20, RZ ;  /* 0x0000002019127810 */ /* 0x040fe40007ffe0ff */
[C---:B------:R-:W-:Y:S02]  /*0520*/  IADD3 R20, PT, PT, R25.reuse, 0x40, RZ ;  /* 0x0000004019147810 */ /* 0x040fe40007ffe0ff */
[C---:B------:R-:W-:Y:S02]  /*0530*/  LEA.HI.SX32 R55, R25.reuse, R25, 0x1b ;  /* 0x0000001919377211 */ /* 0x040fe400078fdaff */
[C---:B------:R-:W-:Y:S02]  /*0540*/  IADD3 R22, PT, PT, R25.reuse, 0x60, RZ ;  /* 0x0000006019167810 */ /* 0x040fe40007ffe0ff */
[----:B------:R-:W-:-:S02]  /*0550*/  IADD3 R24, PT, PT, R25, 0x80, RZ ;  /* 0x0000008019187810 */ /* 0x000fc40007ffe0ff */
[C---:B------:R-:W-:Y:S02]  /*0560*/  IADD3 R26, PT, PT, R25.reuse, 0xa0, RZ ;  /* 0x000000a0191a7810 */ /* 0x040fe40007ffe0ff */
[----:B------:R-:W-:Y:S02]  /*0570*/  IADD3 R38, PT, PT, R25, 0xe0, RZ ;  /* 0x000000e019267810 */ /* 0x000fe40007ffe0ff */
[-C--:B------:R-:W-:Y:S02]  /*0580*/  LEA.HI.SX32 R15, R36, R25.reuse, 0x1b ;  /* 0x00000019240f7211 */ /* 0x080fe400078fdaff */
[-C--:B------:R-:W-:Y:S02]  /*0590*/  LEA.HI.SX32 R21, R18, R25.reuse, 0x1b ;  /* 0x0000001912157211 */ /* 0x080fe400078fdaff */
[----:B------:R-:W-:Y:S02]  /*05a0*/  IADD3 R36, PT, PT, R3, R14, RZ ;  /* 0x0000000e03247210 */ /* 0x000fe40007ffe0ff */
[----:B------:R-:W-:-:S02]  /*05b0*/  LEA.HI.SX32 R23, R20, R25, 0x1b ;  /* 0x0000001914177211 */ /* 0x000fc400078fdaff */
[-C--:B------:R-:W-:Y:S02]  /*05c0*/  LEA.HI.SX32 R13, R22, R25.reuse, 0x1b ;  /* 0x00000019160d7211 */ /* 0x080fe400078fdaff */
[-C--:B0-----:R-:W-:Y:S02]  /*05d0*/  LEA.HI.SX32 R17, R24, R25.reuse, 0x1b ;  /* 0x0000001918117211 */ /* 0x081fe400078fdaff */
[-C--:B------:R-:W-:Y:S02]  /*05e0*/  LEA.HI.SX32 R19, R26, R25.reuse, 0x1b ;  /* 0x000000191a137211 */ /* 0x080fe400078fdaff */
[-C--:B------:R-:W-:Y:S02]  /*05f0*/  LEA R54, R55, R6.reuse, 0x1 ;  /* 0x0000000637367211 */ /* 0x080fe400078e08ff */
[----:B------:R-:W-:Y:S02]  /*0600*/  LEA.HI.SX32 R25, R38, R25, 0x1b ;  /* 0x0000001926197211 */ /* 0x000fe400078fdaff */
[----:B------:R-:W-:-:S02]  /*0610*/  LEA R16, R21, R6, 0x1 ;  /* 0x0000000615107211 */ /* 0x000fc400078e08ff */
[----:B------:R-:W-:Y:S02]  /*0620*/  SHF.L.U32 R38, R36, 0x3, RZ ;  /* 0x0000000324267819 */ /* 0x000fe400000006ff */
[-C--:B------:R-:W-:Y:S01]  /*0630*/  LEA R18, R23, R6.reuse, 0x1 ;  /* 0x0000000617127211 */ /* 0x080fe200078e08ff */
[----:B------:R-:W-:Y:S01]  /*0640*/  IMAD R22, R17, 0x2, R6 ;  /* 0x0000000211167824 */ /* 0x000fe200078e0206 */
[-C--:B------:R-:W-:Y:S02]  /*0650*/  LEA R20, R13, R6.reuse, 0x1 ;  /* 0x000000060d147211 */ /* 0x080fe400078e08ff */
[-C--:B------:R-:W-:Y:S02]  /*0660*/  LEA R24, R19, R6.reuse, 0x1 ;  /* 0x0000000613187211 */ /* 0x080fe400078e08ff */
[-C--:B------:R-:W-:Y:S02]  /*0670*/  LEA R26, R15, R6.reuse, 0x1 ;  /* 0x000000060f1a7211 */ /* 0x080fe400078e08ff */
[----:B------:R-:W-:-:S02]  /*0680*/  LEA R36, R25, R6, 0x1 ;  /* 0x0000000619247211 */ /* 0x000fc400078e08ff */
[----:B------:R-:W-:Y:S02]  /*0690*/  P2R R47, PR, RZ, 0x1 ;  /* 0x00000001ff2f7803 */ /* 0x000fe40000000000 */
[----:B------:R-:W-:Y:S02]  /*06a0*/  ISETP.GE.U32.AND P0, PT, R7, R12, PT ;  /* 0x0000000c0700720c */ /* 0x000fe40003f06070 */
[----:B------:R-:W-:Y:S01]  /*06b0*/  CS2R R52, SRZ ;  /* 0x0000000000347805 */ /* 0x000fe2000001ff00 */
[----:B--2---:R0:W-:Y:S02]  /*06c0*/  STS.U16 [R54], R27 ;  /* 0x0000001b36007388 */ /* 0x0041e40000000400 */
[----:B0-----:R-:W-:Y:S02]  /*06d0*/  LEA.HI.SX32 R27, R38, R38, 0x1b ;  /* 0x00000026261b7211 */ /* 0x001fe400078fdaff */
[----:B---3--:R-:W-:Y:S04]  /*06e0*/  STS.U16 [R16+0x40], R39 ;  /* 0x0000402710007388 */ /* 0x008fe80000000400 */
[----:B----4-:R-:W-:Y:S01]  /*06f0*/  STS.U16 [R18+0x80], R41 ;  /* 0x0000802912007388 */ /* 0x010fe20000000400 */
[----:B------:R-:W-:-:S03]  /*0700*/  LEA R38, R27, R6, 0x1 ;  /* 0x000000061b267211 */ /* 0x000fc600078e08ff */
[----:B-----5:R0:W-:Y:S04]  /*0710*/  STS.U16 [R20+0xc0], R37 ;  /* 0x0000c02514007388 */ /* 0x0201e80000000400 */
[----:B------:R-:W-:Y:S04]  /*0720*/  STS.U16 [R22+0x100], R43 ;  /* 0x0001002b16007388 */ /* 0x000fe80000000400 */
[----:B------:R-:W-:Y:S04]  /*0730*/  STS.U16 [R24+0x140], R51 ;  /* 0x0001403318007388 */ /* 0x000fe80000000400 */
[----:B------:R-:W-:Y:S04]  /*0740*/  STS.U16 [R26+0x180], R45 ;  /* 0x0001802d1a007388 */ /* 0x000fe80000000400 */
        /* <DEDUP_REMOVED lines=11> */
[----:B0-----:R-:W-:Y:S01]  /*0800*/  HFMA2 R37, -RZ, RZ, 0, 0 ;  /* 0x00000000ff257431 */ /* 0x001fe200000001ff */
[----:B-1----:R-:W-:-:S02]  /*0810*/  CS2R R48, SRZ ;  /* 0x0000000000307805 */ /* 0x002fc4000001ff00 */
        /* <DEDUP_REMOVED lines=14> */
[----:B------:R-:W-:Y:S02]  /*0900*/  LEA R20, R13, R20, 0x1 ;  /* 0x000000140d147211 */ /* 0x000fe400078e08ff */
[----:B------:R-:W-:Y:S02]  /*0910*/  LEA R17, R17, R22, 0x1 ;  /* 0x0000001611117211 */ /* 0x000fe400078e08ff */
[----:B------:R-:W-:Y:S02]  /*0920*/  LEA R24, R19, R24, 0x1 ;  /* 0x0000001813187211 */ /* 0x000fe400078e08ff */
[----:B------:R-:W-:Y:S02]  /*0930*/  LEA R15, R15, R26, 0x1 ;  /* 0x0000001a0f0f7211 */ /* 0x000fe400078e08ff */
[----:B------:R-:W-:Y:S02]  /*0940*/  LEA R36, R25, R36, 0x1 ;  /* 0x0000002419247211 */ /* 0x000fe400078e08ff */
[----:B------:R-:W-:Y:S01]  /*0950*/  LEA R27, R27, R38, 0x1 ;  /* 0x000000261b1b7211 */ /* 0x000fe200078e08ff */
[----:B--2---:R-:W-:-:S02]  /*0960*/  HADD2.F32 R39, -RZ, R39.H0_H0 ;  /* 0x20000027ff277230 */ /* 0x004fc40000004100 */
[----:B---3--:R-:W-:-:S03]  /*0970*/  HADD2.F32 R40, -RZ, R40.H0_H0 ;  /* 0x20000028ff287230 */ /* 0x008fc60000004100 */
[----:B------:R-:W-:Y:S02]  /*0980*/  FMUL.FTZ R39, R39, UR7 ;  /* 0x0000000727277c20 */ /* 0x000fe40008410000 */
[----:B------:R-:W-:Y:S01]  /*0990*/  FMUL.FTZ R40, R40, UR7 ;  /* 0x0000000728287c20 */ /* 0x000fe20008410000 */
[----:B----4-:R-:W-:-:S04]  /*09a0*/  HADD2.F32 R41, -RZ, R41.H0_H0 ;  /* 0x20000029ff297230 */ /* 0x010fc80000004100 */
[----:B------:R-:W-:Y:S01]  /*09b0*/  F2FP.F16.F32.PACK_AB R39, R40, R39 ;  /* 0x000000272827723e */ /* 0x000fe200000000ff */
[----:B-----5:R-:W-:-:S04]  /*09c0*/  HADD2.F32 R42, -RZ, R42.H0_H0 ;  /* 0x2000002aff2a7230 */ /* 0x020fc80000004100 */
[----:B------:R-:W-:Y:S02]  /*09d0*/  HADD2.F32 R13, -RZ, R39.H0_H0 ;  /* 0x20000027ff0d7230 */ /* 0x000fe40000004100 */
[----:B------:R-:W-:Y:S01]  /*09e0*/  FMUL.FTZ R41, R41, UR7 ;  /* 0x0000000729297c20 */ /* 0x000fe20008410000 */
[----:B------:R-:W-:Y:S02]  /*09f0*/  FMUL.FTZ R42, R42, UR7 ;  /* 0x000000072a2a7c20 */ /* 0x000fe40008410000 */
[----:B------:R-:W-:-:S03]  /*0a00*/  FMUL.FTZ R22, R4, R13 ;  /* 0x0000000d04167220 */ /* 0x000fc60000410000 */
[----:B------:R-:W-:Y:S01]  /*0a10*/  F2FP.F16.F32.PACK_AB R41, R42, R41 ;  /* 0x000000292a29723e */ /* 0x000fe200000000ff */
[----:B------:R-:W-:Y:S02]  /*0a20*/  HADD2.F32 R43, -RZ, R43.H0_H0 ;  /* 0x2000002bff2b7230 */ /* 0x000fe40000004100 */
[----:B------:R-:W-:-:S03]  /*0a30*/  HADD2.F32 R44, -RZ, R44.H0_H0 ;  /* 0x2000002cff2c7230 */ /* 0x000fc60000004100 */
[----:B------:R-:W-:Y:S02]  /*0a40*/  FMUL.FTZ R43, R43, UR7 ;  /* 0x000000072b2b7c20 */ /* 0x000fe40008410000 */
[----:B------:R-:W-:Y:S01]  /*0a50*/  FMUL.FTZ R44, R44, UR7 ;  /* 0x000000072c2c7c20 */ /* 0x000fe20008410000 */
[----:B------:R-:W-:-:S04]  /*0a60*/  HADD2.F32 R45, -RZ, R45.H0_H0 ;  /* 0x2000002dff2d7230 */ /* 0x000fc80000004100 */
[----:B------:R-:W-:Y:S01]  /*0a70*/  F2FP.F16.F32.PACK_AB R43, R44, R43 ;  /* 0x0000002b2c2b723e */ /* 0x000fe200000000ff */
[----:B------:R-:W-:Y:S02]  /*0a80*/  HADD2.F32 R46, -RZ, R46.H0_H0 ;  /* 0x2000002eff2e7230 */ /* 0x000fe40000004100 */
[----:B------:R-:W-:-:S03]  /*0a90*/  FMUL.FTZ R45, R45, UR7 ;  /* 0x000000072d2d7c20 */ /* 0x000fc60008410000 */
        /* <DEDUP_REMOVED lines=12> */
[----:B------:R0:W-:Y:S04]  /*0b60*/  STS [R15+0x300], R52 ;  /* 0x000300340f007388 */ /* 0x0001e80000000800 */
[----:B------:R-:W-:Y:S01]  /*0b70*/  STS [R36+0x380], R53 ;  /* 0x0003803524007388 */ /* 0x000fe20000000800 */
[----:B------:R-:W-:-:S03]  /*0b80*/  NOP ;  /* 0x0000000000007918 */ /* 0x000fc60000000000 */
[----:B------:R-:W1:Y:S04]  /*0b90*/  LDS R19, [R27] ;  /* 0x000000001b137984 */ /* 0x000e680000000800 */
[----:B------:R-:W2:Y:S04]  /*0ba0*/  LDS R18, [R27+0x4] ;  /* 0x000004001b127984 */ /* 0x000ea80000000800 */
[----:B------:R-:W3:Y:S04]  /*0bb0*/  LDS R16, [R27+0x8] ;  /* 0x000008001b107984 */ /* 0x000ee80000000800 */
[----:B------:R-:W4:Y:S01]  /*0bc0*/  LDS R17, [R27+0xc] ;  /* 0x00000c001b117984 */ /* 0x000f220000000800 */
[----:B0-----:R-:W-:-:S03]  /*0bd0*/  HADD2.F32 R15, -RZ, R39.H1_H1 ;  /* 0x30000027ff0f7230 */ /* 0x001fc60000004100 */
[----:B------:R-:W0:Y:S01]  /*0be0*/  LDS R20, [R27+0x10] ;  /* 0x000010001b147984 */ /* 0x000e220000000800 */
[----:B------:R-:W-:Y:S01]  /*0bf0*/  FMUL.FTZ R24, R13, R22 ;  /* 0x000000160d187220 */ /* 0x000fe20000410000 */
[----:B------:R-:W-:Y:S02]  /*0c00*/  FMUL.FTZ R26, R4, R15 ;  /* 0x0000000f041a7220 */ /* 0x000fe40000410000 */
[----:B------:R-:W5:Y:S02]  /*0c10*/  LDS R22, [R27+0x14] ;  /* 0x000014001b167984 */ /* 0x000f640000000800 */
[----:B------:R-:W-:Y:S01]  /*0c20*/  FMUL.FTZ R23, R15, R26 ;  /* 0x0000001a0f177220 */ /* 0x000fe20000410000 */
[----:B-1----:R-:W-:Y:S01]  /*0c30*/  FFMA.FTZ R21, R19, UR16, R24 ;  /* 0x0000001013157c23 */ /* 0x002fe20008010018 */
[----:B------:R-:W-:Y:S02]  /*0c40*/  HADD2.F32 R19, -RZ, R41.H0_H0 ;  /* 0x20000029ff137230 */ /* 0x000fe40000004100 */
[----:B--2---:R-:W-:-:S03]  /*0c50*/  FFMA.FTZ R24, R18, UR16, R23 ;  /* 0x0000001012187c23 */ /* 0x004fc60008010017 */
[C---:B------:R-:W-:Y:S01]  /*0c60*/  FMUL.FTZ R26, R4.reuse, R19 ;  /* 0x00000013041a7220 */ /* 0x040fe20000410000 */
[----:B------:R-:W1:Y:S01]  /*0c70*/  LDS R18, [R27+0x18] ;  /* 0x000018001b127984 */ /* 0x000e620000000800 */
[----:B------:R-:W-:Y:S02]  /*0c80*/  HADD2.F32 R23, -RZ, R41.H1_H1 ;  /* 0x30000029ff177230 */ /* 0x000fe40000004100 */
[----:B------:R-:W-:Y:S02]  /*0c90*/  FMUL.FTZ R25, R19, R26 ;  /* 0x0000001a13197220 */ /* 0x000fe40000410000 */
[----:B------:R2:W1:Y:S01]  /*0ca0*/  LDS R26, [R27+0x1c] ;  /* 0x00001c001b1a7984 */ /* 0x0004620000000800 */
[----:B------:R-:W-:Y:S01]  /*0cb0*/  FMUL.FTZ R36, R4, R23 ;  /* 0x0000001704247220 */ /* 0x000fe20000410000 */
[----:B---3--:R-:W-:Y:S01]  /*0cc0*/  FFMA.FTZ R16, R16, UR16, R25 ;  /* 0x0000001010107c23 */ /* 0x008fe20008010019 */
[----:B------:R-:W-:Y:S02]  /*0cd0*/  HADD2.F32 R25, -RZ, R43.H0_H0 ;  /* 0x2000002bff197230 */ /* 0x000fe40000004100 */
[----:B------:R-:W-:-:S03]  /*0ce0*/  FMUL.FTZ R36, R23, R36 ;  /* 0x0000002417247220 */ /* 0x000fc60000410000 */
[C---:B------:R-:W-:Y:S01]  /*0cf0*/  FMUL.FTZ R38, R4.reuse, R25 ;  /* 0x0000001904267220 */ /* 0x040fe20000410000 */
[----:B----4-:R-:W-:Y:S01]  /*0d00*/  FFMA.FTZ R36, R17, UR16, R36 ;  /* 0x0000001011247c23 */ /* 0x010fe20008010024 */
[----:B------:R-:W-:Y:S02]  /*0d10*/  HADD2.F32 R17, -RZ, R43.H1_H1 ;  /* 0x3000002bff117230 */ /* 0x000fe40000004100 */
[----:B--2---:R-:W-:Y:S01]  /*0d20*/  FMUL.FTZ R27, R25, R38 ;  /* 0x00000026191b7220 */ /* 0x004fe20000410000 */
[----:B------:R-:W2:Y:S02]  /*0d30*/  MUFU.SQRT R21, R21 ;  /* 0x0000001500157308 */ /* 0x000ea40000002000 */
[----:B------:R-:W-:Y:S01]  /*0d40*/  FMUL.FTZ R38, R4, R17 ;  /* 0x0000001104267220 */ /* 0x000fe20000410000 */
[----:B0-----:R-:W-:Y:S01]  /*0d50*/  FFMA.FTZ R20, R20, UR16, R27 ;  /* 0x0000001014147c23 */ /* 0x001fe2000801001b */
[----:B------:R-:W-:Y:S02]  /*0d60*/  HADD2.F32 R27, -RZ, R45.H0_H0 ;  /* 0x2000002dff1b7230 */ /* 0x000fe40000004100 */
[----:B------:R-:W-:-:S02]  /*0d70*/  FMUL.FTZ R37, R17, R38 ;  /* 0x0000002611257220 */ /* 0x000fc40000410000 */
[----:B------:R-:W0:Y:S01]  /*0d80*/  MUFU.SQRT R24, R24 ;  /* 0x0000001800187308 */ /* 0x000e220000002000 */
[----:B------:R-:W-:Y:S01]  /*0d90*/  FMUL.FTZ R38, R4, R27 ;  /* 0x0000001b04267220 */ /* 0x000fe20000410000 */
[----:B-----5:R-:W-:Y:S01]  /*0da0*/  FFMA.FTZ R22, R22, UR16, R37 ;  /* 0x0000001016167c23 */ /* 0x020fe20008010025 */
[----:B------:R-:W-:-:S05]  /*0db0*/  HADD2.F32 R37, -RZ, R45.H1_H1 ;  /* 0x3000002dff257230 */ /* 0x000fca0000004100 */
[----:B------:R-:W3:Y:S01]  /*0dc0*/  MUFU.SQRT R16, R16 ;  /* 0x0000001000107308 */ /* 0x000ee20000002000 */
[----:B------:R-:W-:Y:S01]  /*0dd0*/  FMUL.FTZ R39, R27, R38 ;  /* 0x000000261b277220 */ /* 0x000fe20000410000 */
[----:B------:R-:W-:-:S06]  /*0de0*/  FMUL.FTZ R38, R4, R37 ;  /* 0x0000002504267220 */ /* 0x000fcc0000410000 */
[----:B------:R-:W4:Y:S01]  /*0df0*/  MUFU.SQRT R36, R36 ;  /* 0x0000002400247308 */ /* 0x000f220000002000 */
[----:B-1----:R-:W-:Y:S01]  /*0e00*/  FFMA.FTZ R18, R18, UR16, R39 ;  /* 0x0000001012127c23 */ /* 0x002fe20008010027 */
[----:B------:R-:W-:Y:S01]  /*0e10*/  FMUL.FTZ R39, R37, R38 ;  /* 0x0000002625277220 */ /* 0x000fe20000410000 */
[----:B--2---:R-:W-:-:S05]  /*0e20*/  FADD.FTZ R21, R21, UR14 ;  /* 0x0000000e15157e21 */ /* 0x004fca0008010000 */
[----:B------:R-:W1:Y:S01]  /*0e30*/  MUFU.SQRT R20, R20 ;  /* 0x0000001400147308 */ /* 0x000e620000002000 */
[----:B------:R-:W-:Y:S01]  /*0e40*/  FFMA.FTZ R26, R26, UR16, R39 ;  /* 0x000000101a1a7c23 */ /* 0x000fe20008010027 */
[----:B0-----:R-:W-:-:S06]  /*0e50*/  FADD.FTZ R24, R24, UR14 ;  /* 0x0000000e18187e21 */ /* 0x001fcc0008010000 */
[----:B------:R-:W0:Y:S01]  /*0e60*/  MUFU.SQRT R22, R22 ;  /* 0x0000001600167308 */ /* 0x000e220000002000 */
[----:B---3--:R-:W-:Y:S01]  /*0e70*/  FADD.FTZ R38, R16, UR14 ;  /* 0x0000000e10267e21 */ /* 0x008fe20008010000 */
[----:B----4-:R-:W-:-:S06]  /*0e80*/  FADD.FTZ R36, R36, UR14 ;  /* 0x0000000e24247e21 */ /* 0x010fcc0008010000 */
[----:B------:R-:W-:Y:S08]  /*0e90*/  MUFU.SQRT R18, R18 ;  /* 0x0000001200127308 */ /* 0x000ff00000002000 */
[----:B------:R-:W2:Y:S01]  /*0ea0*/  MUFU.RCP R40, R21 ;  /* 0x0000001500287308 */ /* 0x000ea20000001000 */
[----:B-1----:R-:W-:-:S07]  /*0eb0*/  FADD.FTZ R20, R20, UR14 ;  /* 0x0000000e14147e21 */ /* 0x002fce0008010000 */
[----:B------:R-:W-:Y:S08]  /*0ec0*/  MUFU.SQRT R26, R26 ;  /* 0x0000001a001a7308 */ /* 0x000ff00000002000 */
[----:B------:R-:W1:Y:S01]  /*0ed0*/  MUFU.RCP R24, R24 ;  /* 0x0000001800187308 */ /* 0x000e620000001000 */
[----:B0-----:R-:W-:-:S07]  /*0ee0*/  FADD.FTZ R22, R22, UR14 ;  /* 0x0000000e16167e21 */ /* 0x001fce0008010000 */
[----:B------:R-:W0:Y:S01]  /*0ef0*/  MUFU.RCP R38, R38 ;  /* 0x0000002600267308 */ /* 0x000e220000001000 */
[----:B--2---:R-:W-:Y:S01]  /*0f00*/  FMUL.FTZ R13, R13, R40 ;  /* 0x000000280d0d7220 */ /* 0x004fe20000410000 */
[----:B------:R-:W-:-:S06]  /*0f10*/  FADD.FTZ R18, R18, UR14 ;  /* 0x0000000e12127e21 */ /* 0x000fcc0008010000 */
[----:B------:R-:W2:Y:S01]  /*0f20*/  MUFU.RCP R36, R36 ;  /* 0x0000002400247308 */ /* 0x000ea20000001000 */
[----:B------:R-:W-:Y:S01]  /*0f30*/  FMUL.FTZ R13, R13, R13 ;  /* 0x0000000d0d0d7220 */ /* 0x000fe20000410000 */
[----:B-1----:R-:W-:-:S06]  /*0f40*/  FMUL.FTZ R16, R15, R24 ;  /* 0x000000180f107220 */ /* 0x002fcc0000410000 */
[----:B------:R-:W1:Y:S01]  /*0f50*/  MUFU.RCP R20, R20 ;  /* 0x0000001400147308 */ /* 0x000e620000001000 */
[----:B------:R-:W-:Y:S01]  /*0f60*/  FADD.FTZ R26, R26, UR14 ;  /* 0x0000000e1a1a7e21 */ /* 0x000fe20008010000 */
[----:B------:R-:W-:-:S06]  /*0f70*/  FFMA.FTZ R16, R16, R16, R13 ;  /* 0x0000001010107223 */ /* 0x000fcc000001000d */
[----:B------:R-:W3:Y:S01]  /*0f80*/  MUFU.RCP R22, R22 ;  /* 0x0000001600167308 */ /* 0x000ee20000001000 */
[----:B0-----:R-:W-:Y:S01]  /*0f90*/  FMUL.FTZ R19, R19, R38 ;  /* 0x0000002613137220 */ /* 0x001fe20000410000 */
[----:B--2---:R-:W-:-:S06]  /*0fa0*/  FMUL.FTZ R23, R23, R36 ;  /* 0x0000002417177220 */ /* 0x004fcc0000410000 */
        /* <DEDUP_REMOVED lines=53> */
.L_x_1778:
        /* <DEDUP_REMOVED lines=56> */
.L_x_1779:
[----:B------:R-:W-:Y:S05]  /*1680*/  BSYNC.RECONVERGENT B0 ;  /* 0x0000000000007941 */ /* 0x000fea0003800200 */
.L_x_1777:
[----:B------:R-:W-:Y:S04]  /*1690*/  BSSY.RECONVERGENT B0, `(.L_x_1780) ;  /* 0x0000004000007945 */ /* 0x000fe80003800200 */
[----:B------:R-:W-:Y:S05]  /*16a0*/  @P1 BRA `(.L_x_1781) ;  /* 0x0000000000081947 */ /* 0x000fea0003800000 */
[----:B------:R-:W2:Y:S02]  /*16b0*/  LDC.64 R12, c[0x0][0x398] ;  /* 0x0000e600ff0c7b82 */ /* 0x000ea40000000a00 */
[----:B--2---:R2:W-:Y:S02]  /*16c0*/  REDG.E.ADD.F32.FTZ.RN.STRONG.GPU desc[UR8][R12.64], R37 ;  /* 0x000000250c0079a6 */ /* 0x0045e4000c12f308 */
.L_x_1781:
[----:B------:R-:W-:Y:S05]  /*16d0*/  BSYNC.RECONVERGENT B0 ;  /* 0x0000000000007941 */ /* 0x000fea0003800200 */
.L_x_1780:
[----:B------:R-:W-:Y:S01]  /*16e0*/  NOP ;  /* 0x0000000000007918 */ /* 0x000fe20000000000 */
[----:B------:R-:W-:Y:S05]  /*16f0*/  @!P0 BRA `(.L_x_1782) ;  /* 0xffffffe800f48947 */ /* 0x000fea000383ffff */
[----:B------:R-:W-:Y:S05]  /*1700*/  EXIT ;  /* 0x000000000000794d */ /* 0x000fea0003800000 */
.L_x_1783:
        /* <DEDUP_REMOVED lines=15> */
.L_x_2078:


//--------------------- .text._Z33kPreconditionOptimizer32bit1StateI13__nv_bfloat16Li1ELi4096ELi8EEvPT_S2_PfS3_ffffiffi --------------------------
	.section	.text._Z33kPreconditionOptimizer32bit1StateI13__nv_bfloat16Li1ELi4096ELi8EEvPT_S2_PfS3_ffffiffi,"ax",@progbits
	.align	128
        .global         _Z33kPreconditionOptimizer32bit1StateI13__nv_bfloat16Li1ELi4096ELi8EEvPT_S2_PfS3_ffffiffi
        .type           _Z33kPreconditionOptimizer32bit1StateI13__nv_bfloat16Li1ELi4096ELi8EEvPT_S2_PfS3_ffffiffi,@function
        .size           _Z33kPreconditionOptimizer32bit1StateI13__nv_bfloat16Li1ELi4096ELi8EEvPT_S2_PfS3_ffffiffi,(.L_x_2079 - _Z33kPreconditionOptimizer32bit1StateI13__nv_bfloat16Li1ELi4096ELi8EEvPT_S2_PfS3_ffffiffi)
        .other          _Z33kPreconditionOptimizer32bit1StateI13__nv_bfloat16Li1ELi4096ELi8EEvPT_S2_PfS3_ffffiffi,@"STO_CUDA_ENTRY STV_DEFAULT"
_Z33kPreconditionOptimizer32bit1StateI13__nv_bfloat16Li1ELi4096ELi8EEvPT_S2_PfS3_ffffiffi:
.text._Z33kPreconditionOptimizer32bit1StateI13__nv_bfloat16Li1ELi4096ELi8EEvPT_S2_PfS3_ffffiffi:
        /* <DEDUP_REMOVED lines=22> */
[----:B------:R-:W0:Y:S01]  /*0160*/  LDCU UR15, c[0x0][0x3a0] ;  /* 0x00007400ff0f77ac */ /* 0x000e220008000800 */
[----:B------:R-:W0:Y:S01]  /*0170*/  LDCU.64 UR10, c[0x0][0x380] ;  /* 0x00007000ff0a77ac */ /* 0x000e220008000a00 */
[----:B-1----:R-:W-:Y:S01]  /*0180*/  ULEA UR4, UR5, UR4, 0x18 ;  /* 0x0000000405047291 */ /* 0x002fe2000f8ec0ff */
[----:B------:R-:W1:Y:S01]  /*0190*/  LDCU.64 UR12, c[0x0][0x390] ;  /* 0x00007200ff0c77ac */ /* 0x000e620008000a00 */
        /* <DEDUP_REMOVED lines=16> */
[----:B-1234-:R-:W-:-:S07]  /*02a0*/  LOP3.LUT R33, R23, 0xe0, RZ, 0xfc, !PT ;  /* 0x000000e017217812 */ /* 0x01efce00078efcff */
.L_x_1791:
[----:B---3--:R-:W-:Y:S01]  /*02b0*/  IADD3 R5, P0, PT, R23, R2, RZ ;  /* 0x0000000217057210 */ /* 0x008fe20007f1e0ff */
        /* <DEDUP_REMOVED lines=17> */
[----:B--2---:R-:W2:Y:S01]  /*03d0*/  @!P6 LDG.E.U16 R41, desc[UR8][R8.64] ;  /* 0x000000080829e981 */ /* 0x004ea2000c1e1500 */
[----:B------:R-:W-:Y:S02]  /*03e0*/  ISETP.GE.U32.AND P6, PT, R33, R6, PT ;  /* 0x000000062100720c */ /* 0x000fe40003fc6070 */
[----:B------:R-:W-:Y:S01]  /*03f0*/  PRMT R49, RZ, 0x7610, R49 ;  /* 0x00007610ff317816 */ /* 0x000fe20000000031 */
[----:B------:R-:W3:Y:S01]  /*0400*/  @!P0 LDG.E.U16 R47, desc[UR8][R8.64+0x40] ;  /* 0x00004008082f8981 */ /* 0x000ee2000c1e1500 */
[----:B-1----:R-:W-:-:S02]  /*0410*/  PRMT R51, RZ, 0x7610, R51 ;  /* 0x00007610ff337816 */ /* 0x002fc40000000033 */
        /* <DEDUP_REMOVED lines=10> */
[----:B------:R-:W1:Y:S02]  /*04c0*/  S2R R7, SR_LANEID ;  /* 0x0000000000077919 */ /* 0x000e640000000000 */
[----:B-1----:R-:W-:-:S05]  /*04d0*/  IADD3 R35, PT, PT, R21, R7, RZ ;  /* 0x0000000715237210 */ /* 0x002fca0007ffe0ff */
[C---:B------:R-:W-:Y:S01]  /*04e0*/  VIADD R10, R35.reuse, 0x20 ;  /* 0x00000020230a7836 */ /* 0x040fe20000000000 */
[C---:B------:R-:W-:Y:S01]  /*04f0*/  IADD3 R12, PT, PT, R35.reuse, 0x40, RZ ;  /* 0x00000040230c7810 */ /* 0x040fe20007ffe0ff */
[C---:B------:R-:W-:Y:S01]  /*0500*/  VIADD R14, R35.reuse, 0x60 ;  /* 0x00000060230e7836 */ /* 0x040fe20000000000 */
[C---:B------:R-:W-:Y:S01]  /*0510*/  IADD3 R16, PT, PT, R35.reuse, 0x80, RZ ;  /* 0x0000008023107810 */ /* 0x040fe20007ffe0ff */
[C---:B------:R-:W-:Y:S01]  /*0520*/  VIADD R18, R35.reuse, 0xa0 ;  /* 0x000000a023127836 */ /* 0x040fe20000000000 */
[CC--:B------:R-:W-:Y:S01]  /*0530*/  LEA.HI.SX32 R39, R35.reuse, R35.reuse, 0x1b ;  /* 0x0000002323277211 */ /* 0x0c0fe200078fdaff */
[C---:B------:R-:W-:Y:S01]  /*0540*/  VIADD R36, R35.reuse, 0xe0 ;  /* 0x000000e023247836 */ /* 0x040fe20000000000 */
[----:B------:R-:W-:Y:S02]  /*0550*/  LEA.HI.SX32 R37, R10, R35, 0x1b ;  /* 0x000000230a257211 */ /* 0x000fe400078fdaff */
[----:B0-----:R-:W-:Y:S02]  /*0560*/  IADD3 R8, PT, PT, R20, R7, RZ ;  /* 0x0000000714087210 */ /* 0x001fe40007ffe0ff */
[----:B------:R-:W-:-:S02]  /*0570*/  IADD3 R34, PT, PT, R35, 0xc0, RZ ;  /* 0x000000c023227810 */ /* 0x000fc40007ffe0ff */
[-C--:B------:R-:W-:Y:S02]  /*0580*/  LEA.HI.SX32 R11, R12, R35.reuse, 0x1b ;  /* 0x000000230c0b7211 */ /* 0x080fe400078fdaff */
[-C--:B------:R-:W-:Y:S02]  /*0590*/  LEA.HI.SX32 R13, R14, R35.reuse, 0x1b ;  /* 0x000000230e0d7211 */ /* 0x080fe400078fdaff */
[-C--:B------:R-:W-:Y:S02]  /*05a0*/  LEA.HI.SX32 R15, R16, R35.reuse, 0x1b ;  /* 0x00000023100f7211 */ /* 0x080fe400078fdaff */
[----:B------:R-:W-:Y:S01]  /*05b0*/  LEA.HI.SX32 R17, R18, R35, 0x1b ;  /* 0x0000002312117211 */ /* 0x000fe200078fdaff */
[----:B------:R-:W-:Y:S01]  /*05c0*/  IMAD R16, R37, 0x2, R22 ;  /* 0x0000000225107824 */ /* 0x000fe200078e0216 */
[----:B------:R-:W-:Y:S02]  /*05d0*/  LEA R18, R39, R22, 0x1 ;  /* 0x0000001627127211 */ /* 0x000fe400078e08ff */
[----:B------:R-:W-:-:S02]  /*05e0*/  SHF.L.U32 R8, R8, 0x3, RZ ;  /* 0x0000000308087819 */ /* 0x000fc400000006ff */
        /* <DEDUP_REMOVED lines=13> */
[----:B------:R-:W-:Y:S01]  /*06c0*/  MOV R46, RZ ;  /* 0x000000ff002e7202 */ /* 0x000fe20000000f00 */
[----:B--2---:R-:W-:Y:S04]  /*06d0*/  STS.U16 [R18], R41 ;  /* 0x0000002912007388 */ /* 0x004fe80000000400 */
[----:B---3--:R-:W-:Y:S04]  /*06e0*/  STS.U16 [R16+0x40], R47 ;  /* 0x0000402f10007388 */ /* 0x008fe80000000400 */
[----:B----4-:R-:W-:Y:S04]  /*06f0*/  STS.U16 [R12+0x80], R49 ;  /* 0x000080310c007388 */ /* 0x010fe80000000400 */
[----:B-----5:R-:W-:Y:S04]  /*0700*/  STS.U16 [R14+0xc0], R51 ;  /* 0x0000c0330e007388 */ /* 0x020fe80000000400 */
[----:B------:R0:W-:Y:S04]  /*0710*/  STS.U16 [R34+0x100], R53 ;  /* 0x0001003522007388 */ /* 0x0001e80000000400 */
[----:B------:R-:W-:Y:S04]  /*0720*/  STS.U16 [R36+0x140], R57 ;  /* 0x0001403924007388 */ /* 0x000fe80000000400 */
[----:B------:R-:W-:Y:S04]  /*0730*/  STS.U16 [R38+0x180], R59 ;  /* 0x0001803b26007388 */ /* 0x000fe80000000400 */
[----:B------:R1:W-:Y:S01]  /*0740*/  STS.U16 [R40+0x1c0], R43 ;  /* 0x0001c02b28007388 */ /* 0x0003e20000000400 */
[----:B------:R-:W-:-:S03]  /*0750*/  NOP ;  /* 0x0000000000007918 */ /* 0x000fc60000000000 */
[----:B------:R-:W-:Y:S04]  /*0760*/  LDS.U16 R56, [R54] ;  /* 0x0000000036387984 */ /* 0x000fe80000000400 */
[----:B------:R-:W2:Y:S04]  /*0770*/  LDS.U16 R49, [R54+0x2] ;  /* 0x0000020036317984 */ /* 0x000ea80000000400 */
[----:B------:R-:W3:Y:S04]  /*0780*/  LDS.U16 R47, [R54+0x4] ;  /* 0x00000400362f7984 */ /* 0x000ee80000000400 */
[----:B------:R-:W4:Y:S04]  /*0790*/  LDS.U16 R41, [R54+0x6] ;  /* 0x0000060036297984 */ /* 0x000f280000000400 */
[----:B------:R-:W5:Y:S04]  /*07a0*/  LDS.U16 R42, [R54+0x8] ;  /* 0x00000800362a7984 */ /* 0x000f680000000400 */
[----:B------:R-:W5:Y:S04]  /*07b0*/  LDS.U16 R8, [R54+0xa] ;  /* 0x00000a0036087984 */ /* 0x000f680000000400 */
[----:B------:R-:W5:Y:S04]  /*07c0*/  LDS.U16 R9, [R54+0xc] ;  /* 0x00000c0036097984 */ /* 0x000f680000000400 */
[----:B------:R2:W5:Y:S01]  /*07d0*/  LDS.U16 R10, [R54+0xe] ;  /* 0x00000e00360a7984 */ /* 0x0005620000000400 */
[----:B------:R-:W-:Y:S01]  /*07e0*/  BAR.SYNC.DEFER_BLOCKING 0x0 ;  /* 0x0000000000007b1d */ /* 0x000fe20000010000 */
[----:B0-----:R-:W-:-:S02]  /*07f0*/  CS2R R52, SRZ ;  /* 0x0000000000347805 */ /* 0x001fc4000001ff00 */
[----:B------:R-:W-:Y:S01]  /*0800*/  CS2R R50, SRZ ;  /* 0x0000000000327805 */ /* 0x000fe2000001ff00 */
[----:B-1----:R-:W-:Y:S02]  /*0810*/  HFMA2 R43, -RZ, RZ, 0, 0 ;  /* 0x00000000ff2b7431 */ /* 0x002fe400000001ff */
        /* <DEDUP_REMOVED lines=16> */
[----:B------:R-:W-:-:S02]  /*0920*/  IMAD R17, R17, 0x2, R36 ;  /* 0x0000000211117824 */ /* 0x000fc400078e0224 */
[----:B------:R-:W-:Y:S01]  /*0930*/  IMAD R40, R35, 0x2, R40 ;  /* 0x0000000223287824 */ /* 0x000fe200078e0228 */
[----:B--2---:R-:W-:Y:S01]  /*0940*/  LEA R54, R55, R54, 0x1 ;  /* 0x0000003637367211 */ /* 0x004fe200078e08ff */
[----:B------:R-:W-:Y:S01]  /*0950*/  IMAD.U32 R49, R49, 0x10000, RZ ;  /* 0x0001000031317824 */ /* 0x000fe200078e00ff */
[----:B---3--:R-:W-:Y:S01]  /*0960*/  SHF.L.U32 R47, R47, 0x10, RZ ;  /* 0x000000102f2f7819 */ /* 0x008fe200000006ff */
[----:B----4-:R-:W-:Y:S01]  /*0970*/  IMAD.U32 R41, R41, 0x10000, RZ ;  /* 0x0001000029297824 */ /* 0x010fe200078e00ff */
[----:B-----5:R-:W-:Y:S01]  /*0980*/  SHF.L.U32 R42, R42, 0x10, RZ ;  /* 0x000000102a2a7819 */ /* 0x020fe200000006ff */
[----:B------:R-:W-:Y:S01]  /*0990*/  IMAD.U32 R8, R8, 0x10000, RZ ;  /* 0x0001000008087824 */ /* 0x000fe200078e00ff */
[----:B------:R-:W-:Y:S01]  /*09a0*/  SHF.L.U32 R9, R9, 0x10, RZ ;  /* 0x0000001009097819 */ /* 0x000fe200000006ff */
[----:B------:R-:W-:Y:S01]  /*09b0*/  IMAD.U32 R10, R10, 0x10000, RZ ;  /* 0x000100000a0a7824 */ /* 0x000fe200078e00ff */
[----:B------:R-:W-:Y:S01]  /*09c0*/  SHF.L.U32 R56, R56, 0x10, RZ ;  /* 0x0000001038387819 */ /* 0x000fe200000006ff */
[----:B0-----:R-:W-:Y:S01]  /*09d0*/  FMUL.FTZ R5, R49, UR14 ;  /* 0x0000000e31057c20 */ /* 0x001fe20008410000 */
[----:B------:R-:W-:Y:S01]  /*09e0*/  FMUL.FTZ R47, R47, UR14 ;  /* 0x0000000e2f2f7c20 */ /* 0x000fe20008410000 */
[----:B------:R-:W-:Y:S01]  /*09f0*/  FMUL.FTZ R41, R41, UR14 ;  /* 0x0000000e29297c20 */ /* 0x000fe20008410000 */
[----:B------:R-:W-:Y:S01]  /*0a00*/  FMUL.FTZ R42, R42, UR14 ;  /* 0x0000000e2a2a7c20 */ /* 0x000fe20008410000 */
[----:B------:R-:W-:Y:S01]  /*0a10*/  FMUL.FTZ R8, R8, UR14 ;  /* 0x0000000e08087c20 */ /* 0x000fe20008410000 */
[----:B------:R-:W-:Y:S01]  /*0a20*/  FMUL.FTZ R9, R9, UR14 ;  /* 0x0000000e09097c20 */ /* 0x000fe20008410000 */
[----:B------:R-:W-:Y:S01]  /*0a30*/  FMUL.FTZ R10, R10, UR14 ;  /* 0x0000000e0a0a7c20 */ /* 0x000fe20008410000 */
[----:B------:R-:W-:Y:S01]  /*0a40*/  FMUL.FTZ R56, R56, UR14 ;  /* 0x0000000e38387c20 */ /* 0x000fe20008410000 */
[----:B------:R-:W0:Y:S01]  /*0a50*/  F2F.BF16.F32 R5, R5 ;  /* 0x0000000500057304 */ /* 0x000e220000202000 */
[----:B------:R-:W-:-:S07]  /*0a60*/  UISETP.NE.AND UP0, UPT, UR7, 0x1, UPT ;  /* 0x000000010700788c */ /* 0x000fce000bf05270 */
[----:B------:R1:W2:Y:S08]  /*0a70*/  F2F.BF16.F32 R4, R56 ;  /* 0x0000003800047304 */ /* 0x0002b00000202000 */
[----:B------:R-:W3:Y:S08]  /*0a80*/  F2F.BF16.F32 R47, R47 ;  /* 0x0000002f002f7304 */ /* 0x000ef00000202000 */
[----:B------:R-:W4:Y:S08]  /*0a90*/  F2F.BF16.F32 R41, R41 ;  /* 0x0000002900297304 */ /* 0x000f300000202000 */
[----:B------:R-:W0:Y:S08]  /*0aa0*/  F2F.BF16.F32 R42, R42 ;  /* 0x0000002a002a7304 */ /* 0x000e300000202000 */
[----:B------:R-:W0:Y:S08]  /*0ab0*/  F2F.BF16.F32 R8, R8 ;  /* 0x0000000800087304 */ /* 0x000e300000202000 */
[----:B------:R-:W0:Y:S08]  /*0ac0*/  F2F.BF16.F32 R9, R9 ;  /* 0x0000000900097304 */ /* 0x000e300000202000 */
[----:B------:R-:W0:Y:S01]  /*0ad0*/  F2F.BF16.F32 R10, R10 ;  /* 0x0000000a000a7304 */ /* 0x000e220000202000 */
[----:B------:R-:W-:-:S04]  /*0ae0*/  LEA R2, R3, R2, 0xc ;  /* 0x0000000203027211 */ /* 0x000fc800078e60ff */
[----:B------:R-:W-:Y:S01]  /*0af0*/  ISETP.GE.U32.AND P0, PT, R2, UR6, PT ;  /* 0x0000000602007c0c */ /* 0x000fe2000bf06070 */
        /* <DEDUP_REMOVED lines=8> */
[----:B------:R-:W-:-:S03]  /*0b80*/  NOP ;  /* 0x0000000000007918 */ /* 0x000fc60000000000 */
[----:B------:R1:W0:Y:S04]  /*0b90*/  LDS R14, [R54] ;  /* 0x00000000360e7984 */ /* 0x0002280000000800 */
[----:B------:R1:W0:Y:S04]  /*0ba0*/  LDS R15, [R54+0x4] ;  /* 0x00000400360f7984 */ /* 0x0002280000000800 */
[----:B------:R1:W0:Y:S04]  /*0bb0*/  LDS R16, [R54+0x8] ;  /* 0x0000080036107984 */ /* 0x0002280000000800 */
[----:B------:R1:W0:Y:S04]  /*0bc0*/  LDS R17, [R54+0xc] ;  /* 0x00000c0036117984 */ /* 0x0002280000000800 */
[----:B------:R1:W0:Y:S04]  /*0bd0*/  LDS R18, [R54+0x10] ;  /* 0x0000100036127984 */ /* 0x0002280000000800 */
[----:B------:R1:W0:Y:S04]  /*0be0*/  LDS R13, [R54+0x14] ;  /* 0x00001400360d7984 */ /* 0x0002280000000800 */
[----:B------:R1:W0:Y:S04]  /*0bf0*/  LDS R12, [R54+0x18] ;  /* 0x00001800360c7984 */ /* 0x0002280000000800 */
[----:B------:R1:W0:Y:S01]  /*0c00*/  LDS R11, [R54+0x1c] ;  /* 0x00001c00360b7984 */ /* 0x0002220000000800 */
[----:B--234-:R-:W-:Y:S05]  /*0c10*/  BRA.U UP0, `(.L_x_1784) ;  /* 0x0000000100447547 */ /* 0x01cfea000b800000 */
[----:B0-----:R-:W-:Y:S01]  /*0c20*/  SHF.L.U32 R5, R5, 0x10, RZ ;  /* 0x0000001005057819 */ /* 0x001fe200000006ff */
[----:B------:R-:W-:Y:S01]  /*0c30*/  IMAD.U32 R4, R4, 0x10000, RZ ;  /* 0x0001000004047824 */ /* 0x000fe200078e00ff */
[----:B------:R-:W-:Y:S01]  /*0c40*/  SHF.L.U32 R41, R41, 0x10, RZ ;  /* 0x0000001029297819 */ /* 0x000fe200000006ff */
[----:B------:R-:W-:Y:S01]  /*0c50*/  IMAD.U32 R47, R47, 0x10000, RZ ;  /* 0x000100002f2f7824 */ /* 0x000fe200078e00ff */
[----:B------:R-:W-:Y:S01]  /*0c60*/  SHF.L.U32 R8, R8, 0x10, RZ ;  /* 0x0000001008087819 */ /* 0x000fe200000006ff */
[----:B------:R-:W-:Y:S01]  /*0c70*/  IMAD.U32 R42, R42, 0x10000, RZ ;  /* 0x000100002a2a7824 */ /* 0x000fe200078e00ff */
[----:B------:R-:W-:Y:S01]  /*0c80*/  SHF.L.U32 R9, R9, 0x10, RZ ;  /* 0x0000001009097819 */ /* 0x000fe200000006ff */
[----:B------:R-:W-:Y:S02]  /*0c90*/  IMAD.U32 R10, R10, 0x10000, RZ ;  /* 0x000100000a0a7824 */ /* 0x000fe400078e00ff */
[----:B------:R-:W-:Y:S01]  /*0ca0*/  FMUL.FTZ R4, R4, R4 ;  /* 0x0000000404047220 */ /* 0x000fe20000410000 */
[----:B------:R-:W-:Y:S01]  /*0cb0*/  FMUL.FTZ R5, R5, R5 ;  /* 0x0000000505057220 */ /* 0x000fe20000410000 */
[----:B------:R-:W-:Y:S01]  /*0cc0*/  FMUL.FTZ R47, R47, R47 ;  /* 0x0000002f2f2f7220 */ /* 0x000fe20000410000 */
[----:B------:R-:W-:Y:S01]  /*0cd0*/  FMUL.FTZ R41, R41, R41 ;  /* 0x0000002929297220 */ /* 0x000fe20000410000 */
[----:B------:R-:W-:Y:S01]  /*0ce0*/  FMUL.FTZ R42, R42, R42 ;  /* 0x0000002a2a2a7220 */ /* 0x000fe20000410000 */
[----:B------:R-:W-:Y:S01]  /*0cf0*/  FMUL.FTZ R8, R8, R8 ;  /* 0x0000000808087220 */ /* 0x000fe20000410000 */
[----:B------:R-:W-:Y:S01]  /*0d00*/  FMUL.FTZ R9, R9, R9 ;  /* 0x0000000909097220 */ /* 0x000fe20000410000 */
[----:B------:R-:W-:Y:S01]  /*0d10*/  FMUL.FTZ R10, R10, R10 ;  /* 0x0000000a0a0a7220 */ /* 0x000fe20000410000 */
[----:B------:R-:W-:Y:S06]  /*0d20*/  BRA `(.L_x_1785) ;  /* 0x0000000000607947 */ /* 0x000fec0003800000 */
.L_x_1784:
[----:B-1----:R-:W-:Y:S01]  /*0d30*/  SHF.L.U32 R19, R4, 0x10, RZ ;  /* 0x0000001004137819 */ /* 0x002fe200000006ff */
[----:B------:R-:W-:Y:S01]  /*0d40*/  IMAD.U32 R47, R47, 0x10000, RZ ;  /* 0x000100002f2f7824 */ /* 0x000fe200078e00ff */
[----:B0-----:R-:W-:Y:S01]  /*0d50*/  SHF.L.U32 R4, R5, 0x10, RZ ;  /* 0x0000001005047819 */ /* 0x001fe200000006ff */
[----:B------:R-:W-:Y:S01]  /*0d60*/  IMAD.U32 R8, R8, 0x10000, RZ ;  /* 0x0001000008087824 */ /* 0x000fe200078e00ff */
[----:B------:R-:W-:Y:S01]  /*0d70*/  SHF.L.U32 R5, R42, 0x10, RZ ;  /* 0x000000102a057819 */ /* 0x000fe200000006ff */
[----:B------:R-:W-:Y:S01]  /*0d80*/  FFMA.FTZ R14, R14, UR15, R19 ;  /* 0x0000000f0e0e7c23 */ /* 0x000fe20008010013 */
[----:B------:R-:W-:Y:S01]  /*0d90*/  SHF.L.U32 R9, R9, 0x10, RZ ;  /* 0x0000001009097819 */ /* 0x000fe200000006ff */
[----:B------:R-:W-:Y:S01]  /*0da0*/  FFMA.FTZ R15, R15, UR15, R4 ;  /* 0x0000000f0f0f7c23 */ /* 0x000fe20008010004 */
[----:B------:R-:W-:Y:S01]  /*0db0*/  SHF.L.U32 R4, R41, 0x10, RZ ;  /* 0x0000001029047819 */ /* 0x000fe200000006ff */
[----:B------:R-:W-:Y:S01]  /*0dc0*/  FFMA.FTZ R16, R16, UR15, R47 ;  /* 0x0000000f10107c23 */ /* 0x000fe2000801002f */
[----:B------:R-:W-:Y:S01]  /*0dd0*/  SHF.L.U32 R10, R10, 0x10, RZ ;  /* 0x000000100a0a7819 */ /* 0x000fe200000006ff */
[----:B------:R-:W-:Y:S01]  /*0de0*/  FFMA.FTZ R18, R18, UR15, R5 ;  /* 0x0000000f12127c23 */ /* 0x000fe20008010005 */
[----:B------:R-:W-:Y:S01]  /*0df0*/  FFMA.FTZ R13, R13, UR15, R8 ;  /* 0x0000000f0d0d7c23 */ /* 0x000fe20008010008 */
[----:B------:R-:W-:Y:S01]  /*0e00*/  FFMA.FTZ R17, R17, UR15, R4 ;  /* 0x0000000f11117c23 */ /* 0x000fe20008010004 */
[----:B------:R-:W-:Y:S01]  /*0e10*/  FFMA.FTZ R12, R12, UR15, R9 ;  /* 0x0000000f0c0c7c23 */ /* 0x000fe20008010009 */
[----:B------:R-:W-:Y:S01]  /*0e20*/  FFMA.FTZ R11, R11, UR15, R10 ;  /* 0x0000000f0b0b7c23 */ /* 0x000fe2000801000a */
[----:B------:R-:W-:Y:S01]  /*0e30*/  FMUL.FTZ R4, R14, R14 ;  /* 0x0000000e0e047220 */ /* 0x000fe20000410000 */
[----:B------:R-:W-:Y:S01]  /*0e40*/  FMUL.FTZ R5, R15, R15 ;  /* 0x0000000f0f057220 */ /* 0x000fe20000410000 */
[----:B------:R-:W-:Y:S01]  /*0e50*/  FMUL.FTZ R47, R16, R16 ;  /* 0x00000010102f7220 */ /* 0x000fe20000410000 */
[----:B------:R-:W-:Y:S01]  /*0e60*/  FMUL.FTZ R41, R17, R17 ;  /* 0x0000001111297220 */ /* 0x000fe20000410000 */
[----:B------:R-:W-:Y:S01]  /*0e70*/  FMUL.FTZ R42, R18, R18 ;  /* 0x00000012122a7220 */ /* 0x000fe20000410000 */
[----:B------:R-:W-:Y:S01]  /*0e80*/  FMUL.FTZ R8, R13, R13 ;  /* 0x0000000d0d087220 */ /* 0x000fe20000410000 */
[----:B------:R-:W-:Y:S01]  /*0e90*/  FMUL.FTZ R9, R12, R12 ;  /* 0x0000000c0c097220 */ /* 0x000fe20000410000 */
[----:B------:R-:W-:-:S07]  /*0ea0*/  FMUL.FTZ R10, R11, R11 ;  /* 0x0000000b0b0a7220 */ /* 0x000fce0000410000 */
.L_x_1785:
[----:B------:R-:W-:Y:S01]  /*0eb0*/  FADD.FTZ R4, R5, R4 ;  /* 0x0000000405047221 */ /* 0x000fe20000010000 */
[----:B------:R-:W-:Y:S01]  /*0ec0*/  BAR.SYNC.DEFER_BLOCKING 0x0 ;  /* 0x0000000000007b1d */ /* 0x000fe20000010000 */
[----:B------:R-:W-:Y:S02]  /*0ed0*/  ISETP.GE.U32.AND P1, PT, R45, 0x200, PT ;  /* 0x000002002d00780c */ /* 0x000fe40003f26070 */
[----:B------:R-:W-:-:S03]  /*0ee0*/  FADD.FTZ R4, R4, R47 ;  /* 0x0000002f04047221 */ /* 0x000fc60000010000 */
[----:B------:R-:W-:Y:S01]  /*0ef0*/  BSSY.RECONVERGENT B0, `(.L_x_1786) ;  /* 0x0000066000007945 */ /* 0x000fe20003800200 */
[----:B------:R-:W-:-:S04]  /*0f00*/  FADD.FTZ R41, R4, R41 ;  /* 0x0000002904297221 */ /* 0x000fc80000010000 */
[----:B------:R-:W-:-:S04]  /*0f10*/  FADD.FTZ R41, R41, R42 ;  /* 0x0000002a29297221 */ /* 0x000fc80000010000 */
[----:B------:R-:W-:-:S04]  /*0f20*/  FADD.FTZ R8, R41, R8 ;  /* 0x0000000829087221 */ /* 0x000fc80000010000 */
[----:B------:R-:W-:-:S04]  /*0f30*/  FADD.FTZ R9, R8, R9 ;  /* 0x0000000908097221 */ /* 0x000fc80000010000 */
[----:B------:R-:W-:Y:S01]  /*0f40*/  FADD.FTZ R13, R9, R10 ;  /* 0x0000000a090d7221 */ /* 0x000fe20000010000 */
[----:B------:R-:W-:Y:S06]  /*0f50*/  @!P1 BRA `(.L_x_1787) ;  /* 0x00000000009c9947 */ /* 0x000fec0003800000 */
        /* <DEDUP_REMOVED lines=15> */
[----:B------:R-:W0:Y:S01]  /*1050*/  S2UR UR5, SR_CgaCtaId ;  /* 0x00000000000579c3 */ /* 0x000e220000008800 */
[----:B------:R-:W-:Y:S02]  /*1060*/  UMOV UR4, 0x400 ;  /* 0x0000040000047882 */ /* 0x000fe40000000000 */
[----:B0-----:R-:W-:-:S06]  /*1070*/  ULEA UR4, UR5, UR4, 0x18 ;  /* 0x0000000405047291 */ /* 0x001fcc000f8ec0ff */
[----:B------:R-:W-:-:S05]  /*1080*/  IMAD.U32 R22, RZ, RZ, UR4 ;  /* 0x00000004ff167e24 */ /* 0x000fca000f8e00ff */
[----:B------:R-:W0:Y:S04]  /*1090*/  LDS.128 R4, [R22+0x10] ;  /* 0x0000100016047984 */ /* 0x000e280000000c00 */
[----:B-1----:R-:W1:Y:S04]  /*10a0*/  LDS.128 R8, [R22+0x20] ;  /* 0x0000200016087984 */ /* 0x002e680000000c00 */
[----:B------:R-:W3:Y:S04]  /*10b0*/  LDS.128 R12, [R22+0x30] ;  /* 0x00003000160c7984 */ /* 0x000ee80000000c00 */
[----:B------:R-:W4:Y:S01]  /*10c0*/  LDS.128 R16, [R22+0x40] ;  /* 0x0000400016107984 */ /* 0x000f220000000c00 */
[----:B0-----:R-:W-:-:S04]  /*10d0*/  FADD.FTZ R5, R34, R5 ;  /* 0x0000000522057221 */ /* 0x001fc80000010000 */
        /* <DEDUP_REMOVED lines=13> */
[----:B--2---:R-:W-:Y:S01]  /*11b0*/  FADD.FTZ R34, R19, R18 ;  /* 0x0000001213227221 */ /* 0x004fe20000010000 */
[----:B------:R-:W-:Y:S06]  /*11c0*/  BRA `(.L_x_1788) ;  /* 0x0000000000e07947 */ /* 0x000fec0003800000 */
.L_x_1787:
        /* <DEDUP_REMOVED lines=10> */
[----:B-1----:R-:W0:Y:S02]  /*1270*/  SHFL.DOWN P1, R11, R9, 0x8, R6 ;  /* 0x09000000090b7989 */ /* 0x002e240000020006 */
[----:B0-----:R-:W-:-:S05]  /*1280*/  @P1 FADD R11, R9, R11 ;  /* 0x0000000b090b1221 */ /* 0x001fca0000000000 */
[----:B------:R-:W0:Y:S02]  /*1290*/  SHFL.DOWN P1, R34, R11, 0x10, R6 ;  /* 0x0a0000000b227989 */ /* 0x000e240000020006 */
[----:B0-----:R-:W-:Y:S01]  /*12a0*/  @P1 FADD R34, R11, R34 ;  /* 0x000000220b221221 */ /* 0x001fe20000000000 */
[----:B------:R-:W-:-:S04]  /*12b0*/  ISETP.NE.AND P1, PT, R0, RZ, PT ;  /* 0x000000ff0000720c */ /* 0x000fc80003f25270 */
[----:B------:R0:W-:Y:S01]  /*12c0*/  @!P2 STS [R26+0x10], R34 ;  /* 0x000010221a00a388 */ /* 0x0001e20000000800 */
[----:B------:R-:W-:Y:S08]  /*12d0*/  BAR.SYNC.DEFER_BLOCKING 0x0 ;  /* 0x0000000000007b1d */ /* 0x000ff00000010000 */
[----:B------:R-:W-:Y:S05]  /*12e0*/  @P1 BRA `(.L_x_1788) ;  /* 0x0000000000981947 */ /* 0x000fea0003800000 */
[----:B------:R-:W1:Y:S01]  /*12f0*/  S2UR UR5, SR_CgaCtaId ;  /* 0x00000000000579c3 */ /* 0x000e620000008800 */
[----:B------:R-:W-:Y:S01]  /*1300*/  UMOV UR4, 0x400 ;  /* 0x0000040000047882 */ /* 0x000fe20000000000 */
[C---:B------:R-:W-:Y:S02]  /*1310*/  ISETP.GT.U32.AND P3, PT, R45.reuse, 0x20, PT ;  /* 0x000000202d00780c */ /* 0x040fe40003f64070 */
[C---:B------:R-:W-:Y:S02]  /*1320*/  ISETP.GT.U32.AND P4, PT, R45.reuse, 0x40, PT ;  /* 0x000000402d00780c */ /* 0x040fe40003f84070 */
[C---:B------:R-:W-:Y:S02]  /*1330*/  ISETP.GT.U32.AND P2, PT, R45.reuse, 0x60, PT ;  /* 0x000000602d00780c */ /* 0x040fe40003f44070 */
[C---:B------:R-:W-:Y:S02]  /*1340*/  ISETP.GT.U32.AND P6, PT, R45.reuse, 0x80, PT ;  /* 0x000000802d00780c */ /* 0x040fe40003fc4070 */
[----:B------:R-:W-:Y:S01]  /*1350*/  ISETP.GT.U32.AND P5, PT, R45, 0xc0, PT ;  /* 0x000000c02d00780c */ /* 0x000fe20003fa4070 */
[----:B-1----:R-:W-:-:S06]  /*1360*/  ULEA UR4, UR5, UR4, 0x18 ;  /* 0x0000000405047291 */ /* 0x002fcc000f8ec0ff */
[----:B------:R-:W-:-:S05]  /*1370*/  MOV R22, UR4 ;  /* 0x0000000400167c02 */ /* 0x000fca0008000f00 */
[----:B------:R-:W0:Y:S04]  /*1380*/  LDS.128 R4, [R22+0x10] ;  /* 0x0000100016047984 */ /* 0x000e280000000c00 */
[----:B------:R-:W1:Y:S04]  /*1390*/  LDS.128 R8, [R22+0x20] ;  /* 0x0000200016087984 */ /* 0x000e680000000c00 */
[----:B------:R-:W2:Y:S04]  /*13a0*/  LDS.128 R12, [R22+0x30] ;  /* 0x00003000160c7984 */ /* 0x000ea80000000c00 */
[----:B------:R-:W3:Y:S01]  /*13b0*/  LDS.128 R16, [R22+0x40] ;  /* 0x0000400016107984 */ /* 0x000ee20000000c00 */
[----:B0-----:R-:W-:Y:S01]  /*13c0*/  @P3 FADD.FTZ R34, R34, R5 ;  /* 0x0000000522223221 */ /* 0x001fe20000010000 */
[----:B------:R-:W-:-:S03]  /*13d0*/  ISETP.GT.U32.AND P3, PT, R45, 0xe0, PT ;  /* 0x000000e02d00780c */ /* 0x000fc60003f64070 */
[----:B------:R-:W-:Y:S01]  /*13e0*/  @P4 FADD.FTZ R34, R34, R6 ;  /* 0x0000000622224221 */ /* 0x000fe20000010000 */
[----:B------:R-:W-:-:S03]  /*13f0*/  ISETP.GT.U32.AND P4, PT, R45, 0xa0, PT ;  /* 0x000000a02d00780c */ /* 0x000fc60003f84070 */
[----:B------:R-:W-:Y:S01]  /*1400*/  @P2 FADD.FTZ R34, R34, R7 ;  /* 0x0000000722222221 */ /* 0x000fe20000010000 */
[----:B------:R-:W-:-:S03]  /*1410*/  ISETP.GT.U32.AND P2, PT, R45, 0x100, PT ;  /* 0x000001002d00780c */ /* 0x000fc60003f44070 */
[----:B-1----:R-:W-:-:S06]  /*1420*/  @P6 FADD.FTZ R34, R34, R8 ;  /* 0x0000000822226221 */ /* 0x002fcc0000010000 */
        /* <DEDUP_REMOVED lines=18> */
.L_x_1788:
[----:B------:R-:W-:Y:S05]  /*1550*/  BSYNC.RECONVERGENT B0 ;  /* 0x0000000000007941 */ /* 0x000fea0003800200 */
.L_x_1786:
[----:B------:R-:W-:Y:S04]  /*1560*/  BSSY.RECONVERGENT B0, `(.L_x_1789) ;  /* 0x0000004000007945 */ /* 0x000fe80003800200 */
[----:B------:R-:W-:Y:S05]  /*1570*/  @P1 BRA `(.L_x_1790) ;  /* 0x0000000000081947 */ /* 0x000fea0003800000 */
[----:B------:R-:W3:Y:S02]  /*1580*/  LDC.64 R4, c[0x0][0x398] ;  /* 0x0000e600ff047b82 */ /* 0x000ee40000000a00 */
[----:B---3--:R3:W-:Y:S02]  /*1590*/  REDG.E.ADD.F32.FTZ.RN.STRONG.GPU desc[UR8][R4.64], R34 ;  /* 0x00000022040079a6 */ /* 0x0087e4000c12f308 */
.L_x_1790:
[----:B------:R-:W-:Y:S05]  /*15a0*/  BSYNC.RECONVERGENT B0 ;  /* 0x0000000000007941 */ /* 0x000fea0003800200 */
.L_x_1789:
[----:B------:R-:W-:Y:S01]  /*15b0*/  NOP ;  /* 0x0000000000007918 */ /* 0x000fe20000000000 */
[----:B------:R-:W-:Y:S05]  /*15c0*/  @!P0 BRA `(.L_x_1791) ;  /* 0xffffffec00388947 */ /* 0x000fea000383ffff */
[----:B------:R-:W-:Y:S05]  /*15d0*/  EXIT ;  /* 0x000000000000794d */ /* 0x000fea0003800000 */
.L_x_1792:
        /* <DEDUP_REMOVED lines=10> */
.L_x_2079:


//--------------------- .text._Z33kPreconditionOptimizer32bit1StateIfLi1ELi4096ELi8EEvPT_S1_PfS2_ffffiffi --------------------------
	.section	.text._Z33kPreconditionOptimizer32bit1StateIfLi1ELi4096ELi8EEvPT_S1_PfS2_ffffiffi,"ax",@progbits
	.align	128
        .global         _Z33kPreconditionOptimizer32bit1StateIfLi1ELi4096ELi8EEvPT_S1_PfS2_ffffiffi
        .type           _Z33kPreconditionOptimizer32bit1StateIfLi1ELi4096ELi8EEvPT_S1_PfS2_ffffiffi,@function
        .size           _Z33kPreconditionOptimizer32bit1StateIfLi1ELi4096ELi8EEvPT_S1_PfS2_ffffiffi,(.L_x_2080 - _Z33kPreconditionOptimizer32bit1StateIfLi1ELi4096ELi8EEvPT_S1_PfS2_ffffiffi)
        .other          _Z33kPreconditionOptimizer32bit1StateIfLi1ELi4096ELi8EEvPT_S1_PfS2_ffffiffi,@"STO_CUDA_ENTRY STV_DEFAULT"
_Z33kPreconditionOptimizer32bit1StateIfLi1ELi4096ELi8EEvPT_S1_PfS2_ffffiffi:
.text._Z33kPreconditionOptimizer32bit1StateIfLi1ELi4096ELi8EEvPT_S1_PfS2_ffffiffi:
        /* <DEDUP_REMOVED lines=34> */
[----:B------:R-:W-:-:S02]  /*0220*/  IADD3 R24, PT, PT, R3, R28, RZ ;  /* 0x0000001c03187210 */ /* 0x000fc40007ffe0ff */
[----:B------:R-:W-:Y:S02]  /*0230*/  LOP3.LUT R25, RZ, R29, RZ, 0x33, !PT ;  /* 0x0000001dff197212 */ /* 0x000fe400078e33ff */
[C---:B------:R-:W-:Y:S02]  /*0240*/  LOP3.LUT R23, R27.reuse, 0x20, RZ, 0xfc, !PT ;  /* 0x000000201b177812 */ /* 0x040fe400078efcff */
[C---:B------:R-:W-:Y:S02]  /*0250*/  LOP3.LUT R22, R27.reuse, 0x40, RZ, 0xfc, !PT ;  /* 0x000000401b167812 */ /* 0x040fe400078efcff */
[C---:B------:R-:W-:Y:S02]  /*0260*/  LOP3.LUT R21, R27.reuse, 0x60, RZ, 0xfc, !PT ;  /* 0x000000601b157812 */ /* 0x040fe400078efcff */
[C---:B------:R-:W-:Y:S02]  /*0270*/  LOP3.LUT R20, R27.reuse, 0x80, RZ, 0xfc, !PT ;  /* 0x000000801b147812 */ /* 0x040fe400078efcff */
[----:B------:R-:W-:-:S02]  /*0280*/  LOP3.LUT R3, R27, 0xa0, RZ, 0xfc, !PT ;  /* 0x000000a01b037812 */ /* 0x000fc400078efcff */
[C---:B------:R-:W-:Y:S02]  /*0290*/  LOP3.LUT R2, R27.reuse, 0xc0, RZ, 0xfc, !PT ;  /* 0x000000c01b027812 */ /* 0x040fe400078efcff */
[----:B-1234-:R-:W-:-:S07]  /*02a0*/  LOP3.LUT R0, R27, 0xe0, RZ, 0xfc, !PT ;  /* 0x000000e01b007812 */ /* 0x01efce00078efcff */
.L_x_1800:
[----:B--2---:R-:W-:Y:S01]  /*02b0*/  IADD3 R4, P0, PT, R27, R32, RZ ;  /* 0x000000201b047210 */ /* 0x004fe20007f1e0ff */
[----:B------:R-:W-:Y:S01]  /*02c0*/  BAR.SYNC.DEFER_BLOCKING 0x0 ;  /* 0x0000000000007b1d */ /* 0x000fe20000010000 */
[----:B------:R-:W-:Y:S02]  /*02d0*/  IADD3 R35, PT, PT, -R32, UR16, RZ ;  /* 0x0000001020237c10 */ /* 0x000fe4000fffe1ff */
[----:B------:R-:W-:Y:S01]  /*02e0*/  CS2R R36, SRZ ;  /* 0x0000000000247805 */ /* 0x000fe2000001ff00 */
[----:B01----:R-:W-:Y:S02]  /*02f0*/  HFMA2 R34, -RZ, RZ, 0, 0 ;  /* 0x00000000ff227431 */ /* 0x003fe400000001ff */
[----:B------:R-:W-:Y:S01]  /*0300*/  IMAD.X R5, RZ, RZ, RZ, P0 ;  /* 0x000000ffff057224 */ /* 0x000fe200000e06ff */
[----:B------:R-:W-:Y:S01]  /*0310*/  VIMNMX.U32 R8, PT, PT, R35, 0x1000, PT ;  /* 0x0000100023087848 */ /* 0x000fe20003fe0000 */
[----:B------:R-:W-:Y:S01]  /*0320*/  IMAD.MOV.U32 R39, RZ, RZ, RZ ;  /* 0x000000ffff277224 */ /* 0x000fe200078e00ff */
[----:B------:R-:W-:-:S02]  /*0330*/  CS2R R10, SRZ ;  /* 0x00000000000a7805 */ /* 0x000fc4000001ff00 */
[----:B------:R-:W-:Y:S02]  /*0340*/  CS2R R12, SRZ ;  /* 0x00000000000c7805 */ /* 0x000fe4000001ff00 */
[C---:B------:R-:W-:Y:S02]  /*0350*/  SHF.L.U64.HI R5, R4.reuse, 0x2, R5 ;  /* 0x0000000204057819 */ /* 0x040fe40000010205 */
[----:B------:R-:W-:Y:S02]  /*0360*/  SHF.L.U32 R4, R4, 0x2, RZ ;  /* 0x0000000204047819 */ /* 0x000fe400000006ff */
[-C--:B------:R-:W-:Y:S02]  /*0370*/  ISETP.GE.U32.AND P6, PT, R27, R8.reuse, PT ;  /* 0x000000081b00720c */ /* 0x080fe40003fc6070 */
[----:B------:R-:W-:Y:S02]  /*0380*/  IADD3 R6, P4, PT, R4, UR10, RZ ;  /* 0x0000000a04067c10 */ /* 0x000fe4000ff9e0ff */
[----:B------:R-:W-:-:S02]  /*0390*/  ISETP.GE.U32.AND P0, PT, R23, R8, PT ;  /* 0x000000081700720c */ /* 0x000fc40003f06070 */
[----:B------:R-:W-:Y:S02]  /*03a0*/  IADD3 R4, P5, PT, R4, UR12, RZ ;  /* 0x0000000c04047c10 */ /* 0x000fe4000ffbe0ff */
        /* <DEDUP_REMOVED lines=17> */
[----:B-1----:R-:W-:-:S02]  /*04c0*/  IADD3 R16, PT, PT, R30, R9, RZ ;  /* 0x000000091e107210 */ /* 0x002fc40007ffe0ff */
[----:B------:R-:W-:Y:S02]  /*04d0*/  IADD3 R40, PT, PT, R29, R9, RZ ;  /* 0x000000091d287210 */ /* 0x000fe40007ffe0ff */
[C---:B------:R-:W-:Y:S01]  /*04e0*/  IADD3 R19, PT, PT, R16.reuse, 0x40, RZ ;  /* 0x0000004010137810 */ /* 0x040fe20007ffe0ff */
[C---:B------:R-:W-:Y:S01]  /*04f0*/  VIADD R17, R16.reuse, 0x20 ;  /* 0x0000002010117836 */ /* 0x040fe20000000000 */
[CC--:B------:R-:W-:Y:S01]  /*0500*/  LEA.HI.SX32 R15, R16.reuse, R16.reuse, 0x1b ;  /* 0x00000010100f7211 */ /* 0x0c0fe200078fdaff */
[C---:B------:R-:W-:Y:S01]  /*0510*/  VIADD R43, R16.reuse, 0x80 ;  /* 0x00000080102b7836 */ /* 0x040fe20000000000 */
[C---:B------:R-:W-:Y:S01]  /*0520*/  IADD3 R41, PT, PT, R16.reuse, 0x60, RZ ;  /* 0x0000006010297810 */ /* 0x040fe20007ffe0ff */
[C---:B------:R-:W-:Y:S01]  /*0530*/  VIADD R49, R16.reuse, 0xe0 ;  /* 0x000000e010317836 */ /* 0x040fe20000000000 */
[----:B------:R-:W-:Y:S02]  /*0540*/  IADD3 R45, PT, PT, R16, 0xa0, RZ ;  /* 0x000000a0102d7810 */ /* 0x000fe40007ffe0ff */
[----:B0-----:R-:W-:-:S02]  /*0550*/  LEA.HI.SX32 R7, R17, R16, 0x1b ;  /* 0x0000001011077211 */ /* 0x001fc400078fdaff */
[----:B------:R-:W-:Y:S01]  /*0560*/  LEA.HI.SX32 R19, R19, R16, 0x1b ;  /* 0x0000001013137211 */ /* 0x000fe200078fdaff */
[----:B------:R-:W-:Y:S01]  /*0570*/  IMAD.SHL.U32 R40, R40, 0x8, RZ ;  /* 0x0000000828287824 */ /* 0x000fe200078e00ff */
[----:B------:R-:W-:Y:S02]  /*0580*/  IADD3 R47, PT, PT, R16, 0xc0, RZ ;  /* 0x000000c0102f7810 */ /* 0x000fe40007ffe0ff */
[----:B------:R-:W-:Y:S02]  /*0590*/  LEA R6, R15, R28, 0x2 ;  /* 0x0000001c0f067211 */ /* 0x000fe400078e10ff */
[-C--:B------:R-:W-:Y:S02]  /*05a0*/  LEA.HI.SX32 R15, R41, R16.reuse, 0x1b ;  /* 0x00000010290f7211 */ /* 0x080fe400078fdaff */
[-C--:B------:R-:W-:Y:S01]  /*05b0*/  LEA.HI.SX32 R43, R43, R16.reuse, 0x1b ;  /* 0x000000102b2b7211 */ /* 0x080fe200078fdaff */
[----:B------:R-:W-:Y:S01]  /*05c0*/  IMAD R14, R19, 0x4, R28 ;  /* 0x00000004130e7824 */ /* 0x000fe200078e021c */
[----:B------:R-:W-:-:S02]  /*05d0*/  LEA.HI.SX32 R45, R45, R16, 0x1b ;  /* 0x000000102d2d7211 */ /* 0x000fc400078fdaff */
[----:B------:R-:W-:Y:S02]  /*05e0*/  LEA R7, R7, R28, 0x2 ;  /* 0x0000001c07077211 */ /* 0x000fe400078e10ff */
[----:B------:R-:W-:Y:S02]  /*05f0*/  LEA.HI.SX32 R17, R47, R16, 0x1b ;  /* 0x000000102f117211 */ /* 0x000fe400078fdaff */
[----:B------:R-:W-:Y:S02]  /*0600*/  LEA R15, R15, R28, 0x2 ;  /* 0x0000001c0f0f7211 */ /* 0x000fe400078e10ff */
[----:B------:R-:W-:Y:S01]  /*0610*/  LEA.HI.SX32 R19, R49, R16, 0x1b ;  /* 0x0000001031137211 */ /* 0x000fe200078fdaff */
[----:B------:R-:W-:Y:S01]  /*0620*/  IMAD R16, R43, 0x4, R28 ;  /* 0x000000042b107824 */ /* 0x000fe200078e021c */
[-C--:B------:R-:W-:Y:S02]  /*0630*/  LEA R18, R45, R28.reuse, 0x2 ;  /* 0x0000001c2d127211 */ /* 0x080fe400078e10ff */
[----:B------:R-:W-:-:S02]  /*0640*/  LEA R17, R17, R28, 0x2 ;  /* 0x0000001c11117211 */ /* 0x000fc400078e10ff */
[----:B------:R-:W-:Y:S02]  /*0650*/  LEA R19, R19, R28, 0x2 ;  /* 0x0000001c13137211 */ /* 0x000fe400078e10ff */
[----:B------:R-:W-:Y:S02]  /*0660*/  P2R R38, PR, RZ, 0x1 ;  /* 0x00000001ff267803 */ /* 0x000fe40000000000 */
[----:B------:R-:W-:Y:S02]  /*0670*/  ISETP.GE.U32.AND P0, PT, R27, R8, PT ;  /* 0x000000081b00720c */ /* 0x000fe40003f06070 */
[----:B------:R-:W-:Y:S02]  /*0680*/  MOV R41, RZ ;  /* 0x000000ff00297202 */ /* 0x000fe40000000f00 */
[----:B------:R-:W-:Y:S02]  /*0690*/  CS2R R42, SRZ ;  /* 0x00000000002a7805 */ /* 0x000fe4000001ff00 */
[----:B------:R-:W-:-:S02]  /*06a0*/  CS2R R44, SRZ ;  /* 0x00000000002c7805 */ /* 0x000fc4000001ff00 */
[----:B------:R-:W-:Y:S01]  /*06b0*/  CS2R R46, SRZ ;  /* 0x00000000002e7805 */ /* 0x000fe2000001ff00 */
[----:B--2---:R0:W-:Y:S04]  /*06c0*/  STS [R6], R37 ;  /* 0x0000002506007388 */ /* 0x0041e80000000800 */
[----:B---3--:R1:W-:Y:S01]  /*06d0*/  STS [R7+0x80], R34 ;  /* 0x0000802207007388 */ /* 0x0083e20000000800 */
[----:B0-----:R-:W-:-:S03]  /*06e0*/  LEA.HI.SX32 R37, R40, R40, 0x1b ;  /* 0x0000002828257211 */ /* 0x001fc600078fdaff */
[----:B----4-:R-:W-:Y:S04]  /*06f0*/  STS [R14+0x100], R39 ;  /* 0x000100270e007388 */ /* 0x010fe80000000800 */
[----:B-----5:R-:W-:Y:S01]  /*0700*/  STS [R15+0x180], R36 ;  /* 0x000180240f007388 */ /* 0x020fe20000000800 */
[----:B-1----:R-:W-:-:S03]  /*0710*/  IMAD R34, R37, 0x4, R28 ;  /* 0x0000000425227824 */ /* 0x002fc600078e021c */
        /* <DEDUP_REMOVED lines=24> */
[----:B------:R-:W-:Y:S01]  /*08a0*/  UISETP.NE.AND UP0, UPT, UR7, 0x1, UPT ;  /* 0x000000010700788c */ /* 0x000fe2000bf05270 */
[----:B------:R-:W-:Y:S01]  /*08b0*/  LEA R32, R31, R32, 0xc ;  /* 0x000000201f207211 */ /* 0x000fe200078e60ff */
[----:B0-----:R-:W-:Y:S01]  /*08c0*/  FMUL.FTZ R36, R36, UR14 ;  /* 0x0000000e24247c20 */ /* 0x001fe20008410000 */
[----:B-1----:R-:W-:Y:S01]  /*08d0*/  FMUL.FTZ R37, R37, UR14 ;  /* 0x0000000e25257c20 */ /* 0x002fe20008410000 */
[----:B--2---:R-:W-:Y:S01]  /*08e0*/  FMUL.FTZ R39, R39, UR14 ;  /* 0x0000000e27277c20 */ /* 0x004fe20008410000 */
[----:B------:R-:W-:Y:S01]  /*08f0*/  ISETP.GE.U32.AND P0, PT, R32, UR6, PT ;  /* 0x0000000620007c0c */ /* 0x000fe2000bf06070 */
[----:B---3--:R-:W-:Y:S01]  /*0900*/  FMUL.FTZ R40, R40, UR14 ;  /* 0x0000000e28287c20 */ /* 0x008fe20008410000 */
[----:B----4-:R-:W-:Y:S01]  /*0910*/  FMUL.FTZ R13, R13, UR14 ;  /* 0x0000000e0d0d7c20 */ /* 0x010fe20008410000 */
[----:B-----5:R-:W-:Y:S01]  /*0920*/  FMUL.FTZ R12, R12, UR14 ;  /* 0x0000000e0c0c7c20 */ /* 0x020fe20008410000 */
[----:B------:R-:W-:Y:S01]  /*0930*/  FMUL.FTZ R11, R11, UR14 ;  /* 0x0000000e0b0b7c20 */ /* 0x000fe20008410000 */
[----:B------:R-:W-:Y:S01]  /*0940*/  FMUL.FTZ R10, R10, UR14 ;  /* 0x0000000e0a0a7c20 */ /* 0x000fe20008410000 */
        /* <DEDUP_REMOVED lines=9> */
[----:B------:R-:W-:Y:S05]  /*09e0*/  BRA.U UP0, `(.L_x_1793) ;  /* 0x0000000100247547 */ /* 0x000fea000b800000 */
        /* <DEDUP_REMOVED lines=9> */
.L_x_1793:
[----:B------:R-:W1:Y:S04]  /*0a80*/  LDS R4, [R34+0x18] ;  /* 0x0000180022047984 */ /* 0x000e680000000800 */
[----:B0-----:R-:W0:Y:S04]  /*0a90*/  LDS R7, [R34+0x14] ;  /* 0x0000140022077984 */ /* 0x001e280000000800 */
[----:B------:R-:W2:Y:S04]  /*0aa0*/  LDS R6, [R34+0x10] ;  /* 0x0000100022067984 */ /* 0x000ea80000000800 */
[----:B------:R-:W3:Y:S04]  /*0ab0*/  LDS R15, [R34+0xc] ;  /* 0x00000c00220f7984 */ /* 0x000ee80000000800 */
[----:B------:R-:W4:Y:S04]  /*0ac0*/  LDS R14, [R34+0x8] ;  /* 0x00000800220e7984 */ /* 0x000f280000000800 */
[----:B------:R-:W5:Y:S04]  /*0ad0*/  LDS R16, [R34+0x4] ;  /* 0x0000040022107984 */ /* 0x000f680000000800 */
[----:B------:R-:W5:Y:S04]  /*0ae0*/  LDS R5, [R34+0x1c] ;  /* 0x00001c0022057984 */ /* 0x000f680000000800 */
[----:B------:R-:W5:Y:S01]  /*0af0*/  LDS R17, [R34] ;  /* 0x0000000022117984 */ /* 0x000f620000000800 */
[----:B-1----:R-:W-:Y:S01]  /*0b00*/  FFMA.FTZ R4, R4, UR15, R11 ;  /* 0x0000000f04047c23 */ /* 0x002fe2000801000b */
[----:B0-----:R-:W-:-:S03]  /*0b10*/  FFMA.FTZ R7, R7, UR15, R12 ;  /* 0x0000000f07077c23 */ /* 0x001fc6000801000c */
[----:B------:R-:W-:Y:S01]  /*0b20*/  FMUL.FTZ R11, R4, R4 ;  /* 0x00000004040b7220 */ /* 0x000fe20000410000 */
[----:B--2---:R-:W-:Y:S01]  /*0b30*/  FFMA.FTZ R6, R6, UR15, R13 ;  /* 0x0000000f06067c23 */ /* 0x004fe2000801000d */
[----:B------:R-:W-:Y:S01]  /*0b40*/  FMUL.FTZ R12, R7, R7 ;  /* 0x00000007070c7220 */ /* 0x000fe20000410000 */
[----:B---3--:R-:W-:Y:S02]  /*0b50*/  FFMA.FTZ R15, R15, UR15, R40 ;  /* 0x0000000f0f0f7c23 */ /* 0x008fe40008010028 */
[----:B------:R-:W-:Y:S01]  /*0b60*/  FMUL.FTZ R13, R6, R6 ;  /* 0x00000006060d7220 */ /* 0x000fe20000410000 */
[----:B----4-:R-:W-:Y:S01]  /*0b70*/  FFMA.FTZ R14, R14, UR15, R39 ;  /* 0x0000000f0e0e7c23 */ /* 0x010fe20008010027 */
[----:B------:R-:W-:Y:S01]  /*0b80*/  FMUL.FTZ R40, R15, R15 ;  /* 0x0000000f0f287220 */ /* 0x000fe20000410000 */
[----:B-----5:R-:W-:Y:S02]  /*0b90*/  FFMA.FTZ R16, R16, UR15, R37 ;  /* 0x0000000f10107c23 */ /* 0x020fe40008010025 */
[----:B------:R-:W-:Y:S01]  /*0ba0*/  FMUL.FTZ R39, R14, R14 ;  /* 0x0000000e0e277220 */ /* 0x000fe20000410000 */
[----:B------:R-:W-:Y:S01]  /*0bb0*/  FFMA.FTZ R5, R5, UR15, R10 ;  /* 0x0000000f05057c23 */ /* 0x000fe2000801000a */
[----:B------:R-:W-:Y:S01]  /*0bc0*/  FMUL.FTZ R37, R16, R16 ;  /* 0x0000001010257220 */ /* 0x000fe20000410000 */
[----:B------:R-:W-:-:S02]  /*0bd0*/  FFMA.FTZ R17, R17, UR15, R36 ;  /* 0x0000000f11117c23 */ /* 0x000fc40008010024 */
[----:B------:R-:W-:Y:S02]  /*0be0*/  FMUL.FTZ R10, R5, R5 ;  /* 0x00000005050a7220 */ /* 0x000fe40000410000 */
[----:B------:R-:W-:-:S07]  /*0bf0*/  FMUL.FTZ R36, R17, R17 ;  /* 0x0000001111247220 */ /* 0x000fce0000410000 */
.L_x_1794:
        /* <DEDUP_REMOVED lines=11> */
[----:B------:R-:W1:Y:S01]  /*0cb0*/  SHFL.DOWN P1, R4, R13, 0x1, 0x1f ;  /* 0x08201f000d047f89 */ /* 0x000e620000020000 */
[----:B------:R-:W-:Y:S01]  /*0cc0*/  ISETP.NE.AND P2, PT, R9, RZ, PT ;  /* 0x000000ff0900720c */ /* 0x000fe20003f45270 */
[----:B-1----:R-:W-:-:S05]  /*0cd0*/  @P1 FADD R4, R13, R4 ;  /* 0x000000040d041221 */ /* 0x002fca0000000000 */
[----:B------:R-:W1:Y:S02]  /*0ce0*/  SHFL.DOWN P1, R5, R4, 0x2, 0x1f ;  /* 0x08401f0004057f89 */ /* 0x000e640000020000 */
[----:B-1----:R-:W-:-:S05]  /*0cf0*/  @P1 FADD R5, R4, R5 ;  /* 0x0000000504051221 */ /* 0x002fca0000000000 */
[----:B0-----:R-:W0:Y:S02]  /*0d00*/  SHFL.DOWN P1, R6, R5, 0x4, 0x1f ;  /* 0x08801f0005067f89 */ /* 0x001e240000020000 */
        /* <DEDUP_REMOVED lines=14> */
[----:B------:R-:W2:Y:S04]  /*0df0*/  LDS.128 R8, [R28+0x20] ;  /* 0x000020001c087984 */ /* 0x000ea80000000c00 */
[----:B------:R-:W3:Y:S04]  /*0e00*/  LDS.128 R12, [R28+0x30] ;  /* 0x000030001c0c7984 */ /* 0x000ee80000000c00 */
[----:B------:R-:W4:Y:S01]  /*0e10*/  LDS.128 R16, [R28+0x40] ;  /* 0x000040001c107984 */ /* 0x000f220000000c00 */
[----:B0-----:R-:W-:-:S04]  /*0e20*/  FADD.FTZ R5, R34, R5 ;  /* 0x0000000522057221 */ /* 0x001fc80000010000 */
        /* <DEDUP_REMOVED lines=13> */
[----:B-1----:R-:W-:Y:S01]  /*0f00*/  FADD.FTZ R34, R19, R18 ;  /* 0x0000001213227221 */ /* 0x002fe20000010000 */
[----:B------:R-:W-:Y:S06]  /*0f10*/  BRA `(.L_x_1797) ;  /* 0x0000000000e07947 */ /* 0x000fec0003800000 */
.L_x_1796:
[-C--:B------:R-:W-:Y:S02]  /*0f20*/  ISETP.GT.U32.AND P1, PT, R26, R8.reuse, PT ;  /* 0x000000081a00720c */ /* 0x080fe40003f24070 */
[----:B------:R-:W-:Y:S02]  /*0f30*/  IADD3 R8, PT, PT, R25, R8, RZ ;  /* 0x0000000819087210 */ /* 0x000fe40007ffe0ff */
[----:B------:R-:W-:Y:S02]  /*0f40*/  ISETP.NE.AND P2, PT, R9, RZ, PT ;  /* 0x000000ff0900720c */ /* 0x000fe40003f45270 */
[----:B------:R-:W-:-:S06]  /*0f50*/  SEL R8, R8, 0x1f, P1 ;  /* 0x0000001f08087807 */ /* 0x000fcc0000800000 */
[----:B------:R-:W1:Y:S02]  /*0f60*/  SHFL.DOWN P1, R5, R13, 0x1, R8 ;  /* 0x082000000d057989 */ /* 0x000e640000020008 */
[----:B-1----:R-:W-:-:S05]  /*0f70*/  @P1 FADD R5, R13, R5 ;  /* 0x000000050d051221 */ /* 0x002fca0000000000 */
[----:B------:R-:W1:Y:S02]  /*0f80*/  SHFL.DOWN P1, R4, R5, 0x2, R8 ;  /* 0x0840000005047989 */ /* 0x000e640000020008 */
[----:B-1----:R-:W-:-:S05]  /*0f90*/  @P1 FADD R4, R5, R4 ;  /* 0x0000000405041221 */ /* 0x002fca0000000000 */
[----:B0-----:R-:W0:Y:S02]  /*0fa0*/  SHFL.DOWN P1, R7, R4, 0x4, R8 ;  /* 0x0880000004077989 */ /* 0x001e240000020008 */
        /* <DEDUP_REMOVED lines=47> */
.L_x_1797:
[----:B------:R-:W-:Y:S05]  /*12a0*/  BSYNC.RECONVERGENT B0 ;  /* 0x0000000000007941 */ /* 0x000fea0003800200 */
.L_x_1795:
[----:B------:R-:W-:Y:S04]  /*12b0*/  BSSY.RECONVERGENT B0, `(.L_x_1798) ;  /* 0x0000004000007945 */ /* 0x000fe80003800200 */
[----:B------:R-:W-:Y:S05]  /*12c0*/  @P1 BRA `(.L_x_1799) ;  /* 0x0000000000081947 */ /* 0x000fea0003800000 */
[----:B------:R-:W2:Y:S02]  /*12d0*/  LDC.64 R4, c[0x0][0x398] ;  /* 0x0000e600ff047b82 */ /* 0x000ea40000000a00 */
[----:B--2---:R2:W-:Y:S02]  /*12e0*/  REDG.E.ADD.F32.FTZ.RN.STRONG.GPU desc[UR8][R4.64], R34 ;  /* 0x00000022040079a6 */ /* 0x0045e4000c12f308 */
.L_x_1799:
[----:B------:R-:W-:Y:S05]  /*12f0*/  BSYNC.RECONVERGENT B0 ;  /* 0x0000000000007941 */ /* 0x000fea0003800200 */
.L_x_1798:
[----:B------:R-:W-:Y:S01]  /*1300*/  NOP ;  /* 0x0000000000007918 */ /* 0x000fe20000000000 */
[----:B------:R-:W-:Y:S05]  /*1310*/  @!P0 BRA `(.L_x_1800) ;  /* 0xffffffec00e48947 */ /* 0x000fea000383ffff */
[----:B------:R-:W-:Y:S05]  /*1320*/  EXIT ;  /* 0x000000000000794d */ /* 0x000fea0003800000 */
.L_x_1801:
        /* <DEDUP_REMOVED lines=13> */
.L_x_2080:


//--------------------- .text._Z33kPreconditionOptimizer32bit1StateI6__halfLi1ELi4096ELi8EEvPT_S2_PfS3_ffffiffi --------------------------
	.section	.text._Z33kPreconditionOptimizer32bit1StateI6__halfLi1ELi4096ELi8EEvPT_S2_PfS3_ffffiffi,"ax",@progbits
	.align	128
        .global         _Z33kPreconditionOptimizer32bit1StateI6__halfLi1ELi4096ELi8EEvPT_S2_PfS3_ffffiffi
        .type           _Z33kPreconditionOptimizer32bit1StateI6__halfLi1ELi4096ELi8EEvPT_S2_PfS3_ffffiffi,@function
        .size           _Z33kPreconditionOptimizer32bit1StateI6__halfLi1ELi4096ELi8EEvPT_S2_PfS3_ffffiffi,(.L_x_2081 - _Z33kPreconditionOptimizer32bit1StateI6__halfLi1ELi4096ELi8EEvPT_S2_PfS3_ffffiffi)
        .other          _Z33kPreconditionOptimizer32bit1StateI6__halfLi1ELi4096ELi8EEvPT_S2_PfS3_ffffiffi,@"STO_CUDA_ENTRY STV_DEFAULT"
_Z33kPreconditionOptimizer32bit1StateI6__halfLi1ELi4096ELi8EEvPT_S2_PfS3_ffffiffi:
.text._Z33kPreconditionOptimizer32bit1StateI6__halfLi1ELi4096ELi8EEvPT_S2_PfS3_ffffiffi:
        /* <DEDUP_REMOVED lines=26> */
[----:B0-----:R-:W-:-:S02]  /*01a0*/  SHF.L.U32 R3, R0, 0x3, RZ ;  /* 0x0000000300037819 */ /* 0x001fc400000006ff */
[--C-:B------:R-:W-:Y:S02]  /*01b0*/  SHF.R.U32.HI R5, RZ, 0x3, R0.reuse ;  /* 0x00000003ff057819 */ /* 0x100fe40000011600 */
[----:B------:R-:W-:Y:S02]  /*01c0*/  LOP3.LUT R3, R3, 0x1f00, RZ, 0xc0, !PT ;  /* 0x00001f0003037812 */ /* 0x000fe400078ec0ff */
[----:B------:R-:W-:Y:S02]  /*01d0*/  LOP3.LUT R10, R5, 0x7c, RZ, 0xc0, !PT ;  /* 0x0000007c050a7812 */ /* 0x000fe400078ec0ff */
[----:B------:R-:W-:Y:S02]  /*01e0*/  MOV R5, UR4 ;  /* 0x0000000400057c02 */ /* 0x000fe40008000f00 */
[----:B------:R-:W-:Y:S02]  /*01f0*/  LOP3.LUT R4, R0, 0x3e0, RZ, 0xc0, !PT ;  /* 0x000003e000047812 */ /* 0x000fe400078ec0ff */
[----:B------:R-:W-:Y:S01]  /*0200*/  LOP3.LUT R6, R3, 0x1f, R0, 0xf8, !PT ;  /* 0x0000001f03067812 */ /* 0x000fe200078ef800 */
[----:B------:R-:W-:Y:S01]  /*0210*/  IMAD.IADD R9, R10, 0x1, R5 ;  /* 0x000000010a097824 */ /* 0x000fe200078e0205 */
[----:B------:R-:W-:-:S02]  /*0220*/  IADD3 R7, PT, PT, R4, 0x20, RZ ;  /* 0x0000002004077810 */ /* 0x000fc40007ffe0ff */
        /* <DEDUP_REMOVED lines=8> */
.L_x_1809:
        /* <DEDUP_REMOVED lines=9> */
[----:B01----:R-:W-:Y:S02]  /*0340*/  PRMT R36, RZ, 0x7610, R36 ;  /* 0x00007610ff247816 */ /* 0x003fe40000000024 */
        /* <DEDUP_REMOVED lines=11> */
[----:B------:R-:W-:Y:S02]  /*0400*/  PRMT R50, RZ, 0x7610, R50 ;  /* 0x00007610ff327816 */ /* 0x000fe40000000032 */
        /* <DEDUP_REMOVED lines=15> */
[C---:B------:R-:W-:Y:S02]  /*0500*/  IADD3 R19, PT, PT, R26.reuse, 0x40, RZ ;  /* 0x000000401a137810 */ /* 0x040fe40007ffe0ff */
[C---:B------:R-:W-:Y:S02]  /*0510*/  IADD3 R23, PT, PT, R26.reuse, 0x80, RZ ;  /* 0x000000801a177810 */ /* 0x040fe40007ffe0ff */
[C---:B------:R-:W-:Y:S02]  /*0520*/  IADD3 R25, PT, PT, R26.reuse, 0xa0, RZ ;  /* 0x000000a01a197810 */ /* 0x040fe40007ffe0ff */
[C---:B------:R-:W-:Y:S02]  /*0530*/  IADD3 R27, PT, PT, R26.reuse, 0xc0, RZ ;  /* 0x000000c01a1b7810 */ /* 0x040fe40007ffe0ff */
[----:B------:R-:W-:-:S02]  /*0540*/  IADD3 R35, PT, PT, R26, 0xe0, RZ ;  /* 0x000000e01a237810 */ /* 0x000fc40007ffe0ff */
[-C--:B------:R-:W-:Y:S02]  /*0550*/  LEA.HI.SX32 R54, R26, R26.reuse, 0x1b ;  /* 0x0000001a1a367211 */ /* 0x080fe400078fdaff */
[-C--:B0-----:R-:W-:Y:S02]  /*0560*/  LEA.HI.SX32 R14, R17, R26.reuse, 0x1b ;  /* 0x0000001a110e7211 */ /* 0x081fe400078fdaff */
[-C--:B------:R-:W-:Y:S02]  /*0570*/  LEA.HI.SX32 R16, R19, R26.reuse, 0x1b ;  /* 0x0000001a13107211 */ /* 0x080fe400078fdaff */
[-C--:B------:R-:W-:Y:S02]  /*0580*/  LEA.HI.SX32 R18, R21, R26.reuse, 0x1b ;  /* 0x0000001a15127211 */ /* 0x080fe400078fdaff */
[-C--:B------:R-:W-:Y:S02]  /*0590*/  LEA.HI.SX32 R20, R23, R26.reuse, 0x1b ;  /* 0x0000001a17147211 */ /* 0x080fe400078fdaff */
[----:B------:R-:W-:-:S02]  /*05a0*/  LEA.HI.SX32 R22, R25, R26, 0x1b ;  /* 0x0000001a19167211 */ /* 0x000fc400078fdaff */
[-C--:B------:R-:W-:Y:S02]  /*05b0*/  LEA.HI.SX32 R24, R27, R26.reuse, 0x1b ;  /* 0x0000001a1b187211 */ /* 0x080fe400078fdaff */
[----:B------:R-:W-:Y:S02]  /*05c0*/  LEA.HI.SX32 R26, R35, R26, 0x1b ;  /* 0x0000001a231a7211 */ /* 0x000fe400078fdaff */
[----:B------:R-:W-:Y:S01]  /*05d0*/  IADD3 R35, PT, PT, R4, R12, RZ ;  /* 0x0000000c04237210 */ /* 0x000fe20007ffe0ff */
[--C-:B------:R-:W-:Y:S01]  /*05e0*/  IMAD R15, R54, 0x2, R5.reuse ;  /* 0x00000002360f7824 */ /* 0x100fe200078e0205 */
[-C--:B------:R-:W-:Y:S02]  /*05f0*/  LEA R17, R14, R5.reuse, 0x1 ;  /* 0x000000050e117211 */ /* 0x080fe400078e08ff */
[----:B------:R-:W-:Y:S02]  /*0600*/  SHF.L.U32 R37, R35, 0x3, RZ ;  /* 0x0000000323257819 */ /* 0x000fe400000006ff */
[-C--:B------:R-:W-:Y:S01]  /*0610*/  LEA R19, R16, R5.reuse, 0x1 ;  /* 0x0000000510137211 */ /* 0x080fe200078e08ff */
[----:B------:R-:W-:Y:S01]  /*0620*/  IMAD R23, R20, 0x2, R5 ;  /* 0x0000000214177824 */ /* 0x000fe200078e0205 */
[----:B------:R-:W-:-:S02]  /*0630*/  LEA R21, R18, R5, 0x1 ;  /* 0x0000000512157211 */ /* 0x000fc400078e08ff */
[-C--:B------:R-:W-:Y:S02]  /*0640*/  LEA R25, R22, R5.reuse, 0x1 ;  /* 0x0000000516197211 */ /* 0x080fe400078e08ff */
[-C--:B------:R-:W-:Y:S02]  /*0650*/  LEA R27, R24, R5.reuse, 0x1 ;  /* 0x00000005181b7211 */ /* 0x080fe400078e08ff */
[----:B------:R-:W-:Y:S02]  /*0660*/  LEA R35, R26, R5, 0x1 ;  /* 0x000000051a237211 */ /* 0x000fe400078e08ff */
[----:B------:R-:W-:Y:S02]  /*0670*/  P2R R47, PR, RZ, 0x1 ;  /* 0x00000001ff2f7803 */ /* 0x000fe40000000000 */
[----:B------:R-:W-:Y:S02]  /*0680*/  ISETP.GE.U32.AND P0, PT, R6, R13, PT ;  /* 0x0000000d0600720c */ /* 0x000fe40003f06070 */
[----:B------:R-:W-:Y:S01]  /*0690*/  CS2R R52, SRZ ;  /* 0x0000000000347805 */ /* 0x000fe2000001ff00 */
[----:B--2---:R0:W-:Y:S02]  /*06a0*/  STS.U16 [R15], R36 ;  /* 0x000000240f007388 */ /* 0x0041e40000000400 */
[----:B0-----:R-:W-:-:S02]  /*06b0*/  LEA.HI.SX32 R36, R37, R37, 0x1b ;  /* 0x0000002525247211 */ /* 0x001fc400078fdaff */
[----:B---3--:R-:W-:Y:S04]  /*06c0*/  STS.U16 [R17+0x40], R38 ;  /* 0x0000402611007388 */ /* 0x008fe80000000400 */
        /* <DEDUP_REMOVED lines=35> */
[----:B------:R-:W-:Y:S01]  /*0900*/  LEA R22, R22, R25, 0x1 ;  /* 0x0000001916167211 */ /* 0x000fe200078e08ff */
[----:B------:R-:W-:Y:S01]  /*0910*/  IMAD R26, R26, 0x2, R35 ;  /* 0x000000021a1a7824 */ /* 0x000fe200078e0223 */
[----:B-1----:R-:W-:Y:S02]  /*0920*/  LEA R27, R24, R27, 0x1 ;  /* 0x0000001b181b7211 */ /* 0x002fe400078e08ff */
[----:B------:R-:W-:Y:S01]  /*0930*/  LEA R36, R36, R39, 0x1 ;  /* 0x0000002724247211 */ /* 0x000fe200078e08ff */
[----:B------:R-:W-:Y:S01]  /*0940*/  UISETP.NE.AND UP0, UPT, UR7, 0x1, UPT ;  /* 0x000000010700788c */ /* 0x000fe2000bf05270 */
[----:B--2---:R-:W-:-:S02]  /*0950*/  HADD2.F32 R38, -RZ, R38.H0_H0 ;  /* 0x20000026ff267230 */ /* 0x004fc40000004100 */
[----:B---3--:R-:W-:Y:S02]  /*0960*/  HADD2.F32 R40, -RZ, R40.H0_H0 ;  /* 0x20000028ff287230 */ /* 0x008fe40000004100 */
[----:B----4-:R-:W-:Y:S02]  /*0970*/  HADD2.F32 R41, -RZ, R41.H0_H0 ;  /* 0x20000029ff297230 */ /* 0x010fe40000004100 */
[----:B-----5:R-:W-:Y:S02]  /*0980*/  HADD2.F32 R42, -RZ, R42.H0_H0 ;  /* 0x2000002aff2a7230 */ /* 0x020fe40000004100 */
[----:B------:R-:W-:Y:S02]  /*0990*/  HADD2.F32 R43, -RZ, R43.H0_H0 ;  /* 0x2000002bff2b7230 */ /* 0x000fe40000004100 */
[----:B------:R-:W-:Y:S02]  /*09a0*/  HADD2.F32 R44, -RZ, R44.H0_H0 ;  /* 0x2000002cff2c7230 */ /* 0x000fe40000004100 */
[----:B------:R-:W-:-:S02]  /*09b0*/  HADD2.F32 R45, -RZ, R45.H0_H0 ;  /* 0x2000002dff2d7230 */ /* 0x000fc40000004100 */
[----:B------:R-:W-:Y:S02]  /*09c0*/  HADD2.F32 R46, -RZ, R46.H0_H0 ;  /* 0x2000002eff2e7230 */ /* 0x000fe40000004100 */
[----:B------:R-:W-:Y:S01]  /*09d0*/  FMUL.FTZ R38, R38, UR14 ;  /* 0x0000000e26267c20 */ /* 0x000fe20008410000 */
[----:B------:R-:W-:Y:S01]  /*09e0*/  FMUL.FTZ R41, R41, UR14 ;  /* 0x0000000e29297c20 */ /* 0x000fe20008410000 */
[----:B------:R-:W-:Y:S01]  /*09f0*/  FMUL.FTZ R42, R42, UR14 ;  /* 0x0000000e2a2a7c20 */ /* 0x000fe20008410000 */
[----:B------:R-:W-:Y:S01]  /*0a00*/  FMUL.FTZ R43, R43, UR14 ;  /* 0x0000000e2b2b7c20 */ /* 0x000fe20008410000 */
[----:B------:R-:W-:Y:S01]  /*0a10*/  FMUL.FTZ R44, R44, UR14 ;  /* 0x0000000e2c2c7c20 */ /* 0x000fe20008410000 */
[----:B------:R-:W-:Y:S01]  /*0a20*/  FMUL.FTZ R45, R45, UR14 ;  /* 0x0000000e2d2d7c20 */ /* 0x000fe20008410000 */
[----:B------:R-:W-:Y:S01]  /*0a30*/  FMUL.FTZ R46, R46, UR14 ;  /* 0x0000000e2e2e7c20 */ /* 0x000fe20008410000 */
[----:B------:R-:W-:Y:S02]  /*0a40*/  LEA R33, R2, R33, 0xc ;  /* 0x0000002102217211 */ /* 0x000fe400078e60ff */
[----:B------:R-:W-:-:S02]  /*0a50*/  F2FP.F16.F32.PACK_AB R41, R42, R41 ;  /* 0x000000292a29723e */ /* 0x000fc400000000ff */
[----:B------:R-:W-:Y:S02]  /*0a60*/  ISETP.GE.U32.AND P0, PT, R33, UR6, PT ;  /* 0x0000000621007c0c */ /* 0x000fe4000bf06070 */
[----:B------:R-:W-:Y:S02]  /*0a70*/  F2FP.F16.F32.PACK_AB R43, R44, R43 ;  /* 0x0000002b2c2b723e */ /* 0x000fe400000000ff */
[----:B------:R-:W-:Y:S01]  /*0a80*/  F2FP.F16.F32.PACK_AB R45, R46, R45 ;  /* 0x0000002d2e2d723e */ /* 0x000fe200000000ff */
[----:B------:R-:W-:Y:S04]  /*0a90*/  STS [R54], R37 ;  /* 0x0000002536007388 */ /* 0x000fe80000000800 */
[----:B------:R-:W-:Y:S04]  /*0aa0*/  STS [R14+0x80], R47 ;  /* 0x0000802f0e007388 */ /* 0x000fe80000000800 */
[----:B------:R-:W-:Y:S04]  /*0ab0*/  STS [R19+0x100], R48 ;  /* 0x0001003013007388 */ /* 0x000fe80000000800 */
[----:B------:R-:W-:Y:S04]  /*0ac0*/  STS [R18+0x180], R49 ;  /* 0x0001803112007388 */ /* 0x000fe80000000800 */
[----:B------:R0:W-:Y:S04]  /*0ad0*/  STS [R23+0x200], R50 ;  /* 0x0002003217007388 */ /* 0x0001e80000000800 */
[----:B------:R1:W-:Y:S04]  /*0ae0*/  STS [R22+0x280], R51 ;  /* 0x0002803316007388 */ /* 0x0003e80000000800 */
[----:B------:R1:W-:Y:S04]  /*0af0*/  STS [R27+0x300], R52 ;  /* 0x000300341b007388 */ /* 0x0003e80000000800 */
[----:B------:R1:W-:Y:S01]  /*0b00*/  STS [R26+0x380], R53 ;  /* 0x000380351a007388 */ /* 0x0003e20000000800 */
[----:B------:R-:W-:-:S03]  /*0b10*/  NOP ;  /* 0x0000000000007918 */ /* 0x000fc60000000000 */
[----:B------:R1:W2:Y:S04]  /*0b20*/  LDS R15, [R36] ;  /* 0x00000000240f7984 */ /* 0x0002a80000000800 */
[----:B------:R1:W3:Y:S04]  /*0b30*/  LDS R16, [R36+0x4] ;  /* 0x0000040024107984 */ /* 0x0002e80000000800 */
[----:B------:R1:W4:Y:S04]  /*0b40*/  LDS R17, [R36+0x8] ;  /* 0x0000080024117984 */ /* 0x0003280000000800 */
[----:B------:R1:W1:Y:S04]  /*0b50*/  LDS R14, [R36+0xc] ;  /* 0x00000c00240e7984 */ /* 0x0002680000000800 */
[----:B------:R0:W1:Y:S04]  /*0b60*/  LDS R19, [R36+0x10] ;  /* 0x0000100024137984 */ /* 0x0000680000000800 */
[----:B------:R0:W1:Y:S04]  /*0b70*/  LDS R18, [R36+0x14] ;  /* 0x0000140024127984 */ /* 0x0000680000000800 */
[----:B------:R1:W1:Y:S04]  /*0b80*/  LDS R20, [R36+0x18] ;  /* 0x0000180024147984 */ /* 0x0002680000000800 */
[----:B------:R1:W1:Y:S01]  /*0b90*/  LDS R21, [R36+0x1c] ;  /* 0x00001c0024157984 */ /* 0x0002620000000800 */
[----:B0-----:R-:W-:-:S05]  /*0ba0*/  FMUL.FTZ R23, R40, UR14 ;  /* 0x0000000e28177c20 */ /* 0x001fca0008410000 */
[----:B------:R-:W-:Y:S01]  /*0bb0*/  F2FP.F16.F32.PACK_AB R38, R23, R38 ;  /* 0x000000261726723e */ /* 0x000fe200000000ff */
[----:B------:R-:W-:Y:S06]  /*0bc0*/  BRA.U UP0, `(.L_x_1802) ;  /* 0x0000000100447547 */ /* 0x000fec000b800000 */
[--C-:B-1----:R-:W-:Y:S02]  /*0bd0*/  HADD2.F32 R14, -RZ, R38.reuse.H0_H0 ;  /* 0x20000026ff0e7230 */ /* 0x102fe40000004100 */
[----:B--2---:R-:W-:Y:S02]  /*0be0*/  HADD2.F32 R15, -RZ, R41.H0_H0 ;  /* 0x20000029ff0f7230 */ /* 0x004fe40000004100 */
[----:B---3--:R-:W-:Y:S02]  /*0bf0*/  HADD2.F32 R16, -RZ, R43.H0_H0 ;  /* 0x2000002bff107230 */ /* 0x008fe40000004100 */
[----:B------:R-:W-:Y:S01]  /*0c00*/  FMUL.FTZ R14, R14, R14 ;  /* 0x0000000e0e0e7220 */ /* 0x000fe20000410000 */
[----:B----4-:R-:W-:Y:S02]  /*0c10*/  HADD2.F32 R17, -RZ, R45.H0_H0 ;  /* 0x2000002dff117230 */ /* 0x010fe40000004100 */
[----:B------:R-:W-:Y:S01]  /*0c20*/  FMUL.FTZ R15, R15, R15 ;  /* 0x0000000f0f0f7220 */ /* 0x000fe20000410000 */
[----:B------:R-:W-:-:S02]  /*0c30*/  HADD2.F32 R38, -RZ, R38.H1_H1 ;  /* 0x30000026ff267230 */ /* 0x000fc40000004100 */
[----:B------:R-:W-:Y:S01]  /*0c40*/  FMUL.FTZ R16, R16, R16 ;  /* 0x0000001010107220 */ /* 0x000fe20000410000 */
[----:B------:R-:W-:Y:S02]  /*0c50*/  HADD2.F32 R41, -RZ, R41.H1_H1 ;  /* 0x30000029ff297230 */ /* 0x000fe40000004100 */
[----:B------:R-:W-:Y:S01]  /*0c60*/  FMUL.FTZ R17, R17, R17 ;  /* 0x0000001111117220 */ /* 0x000fe20000410000 */
[----:B------:R-:W-:Y:S02]  /*0c70*/  HADD2.F32 R43, -RZ, R43.H1_H1 ;  /* 0x3000002bff2b7230 */ /* 0x000fe40000004100 */
[----:B------:R-:W-:Y:S01]  /*0c80*/  FMUL.FTZ R19, R38, R38 ;  /* 0x0000002626137220 */ /* 0x000fe20000410000 */
[----:B------:R-:W-:Y:S02]  /*0c90*/  HADD2.F32 R45, -RZ, R45.H1_H1 ;  /* 0x3000002dff2d7230 */ /* 0x000fe40000004100 */
[----:B------:R-:W-:Y:S01]  /*0ca0*/  FMUL.FTZ R41, R41, R41 ;  /* 0x0000002929297220 */ /* 0x000fe20000410000 */
[----:B------:R-:W-:-:S02]  /*0cb0*/  FMUL.FTZ R43, R43, R43 ;  /* 0x0000002b2b2b7220 */ /* 0x000fc40000410000 */
[----:B------:R-:W-:Y:S01]  /*0cc0*/  FMUL.FTZ R45, R45, R45 ;  /* 0x0000002d2d2d7220 */ /* 0x000fe20000410000 */
[----:B------:R-:W-:Y:S06]  /*0cd0*/  BRA `(.L_x_1803) ;  /* 0x0000000000607947 */ /* 0x000fec0003800000 */
.L_x_1802:
[--C-:B-1----:R-:W-:Y:S02]  /*0ce0*/  HADD2.F32 R22, -RZ, R38.reuse.H0_H0 ;  /* 0x20000026ff167230 */ /* 0x102fe40000004100 */
[----:B------:R-:W-:Y:S02]  /*0cf0*/  HADD2.F32 R23, -RZ, R38.H1_H1 ;  /* 0x30000026ff177230 */ /* 0x000fe40000004100 */
[----:B------:R-:W-:Y:S02]  /*0d00*/  HADD2.F32 R24, -RZ, R41.H0_H0 ;  /* 0x20000029ff187230 */ /* 0x000fe40000004100 */
[----:B--2---:R-:W-:Y:S01]  /*0d10*/  FFMA.FTZ R15, R15, UR15, R22 ;  /* 0x0000000f0f0f7c23 */ /* 0x004fe20008010016 */
[----:B------:R-:W-:Y:S02]  /*0d20*/  HADD2.F32 R22, -RZ, R43.H0_H0 ;  /* 0x2000002bff167230 */ /* 0x000fe40000004100 */
[----:B---3--:R-:W-:Y:S01]  /*0d30*/  FFMA.FTZ R16, R16, UR15, R23 ;  /* 0x0000000f10107c23 */ /* 0x008fe20008010017 */
[----:B------:R-:W-:-:S02]  /*0d40*/  HADD2.F32 R41, -RZ, R41.H1_H1 ;  /* 0x30000029ff297230 */ /* 0x000fc40000004100 */
[----:B----4-:R-:W-:Y:S01]  /*0d50*/  FFMA.FTZ R17, R17, UR15, R24 ;  /* 0x0000000f11117c23 */ /* 0x010fe20008010018 */
[----:B------:R-:W-:Y:S02]  /*0d60*/  HADD2.F32 R43, -RZ, R43.H1_H1 ;  /* 0x3000002bff2b7230 */ /* 0x000fe40000004100 */
[----:B------:R-:W-:Y:S01]  /*0d70*/  FFMA.FTZ R22, R19, UR15, R22 ;  /* 0x0000000f13167c23 */ /* 0x000fe20008010016 */
[--C-:B------:R-:W-:Y:S02]  /*0d80*/  HADD2.F32 R23, -RZ, R45.reuse.H0_H0 ;  /* 0x2000002dff177230 */ /* 0x100fe40000004100 */
[----:B------:R-:W-:Y:S01]  /*0d90*/  FFMA.FTZ R41, R14, UR15, R41 ;  /* 0x0000000f0e297c23 */ /* 0x000fe20008010029 */
[----:B------:R-:W-:Y:S02]  /*0da0*/  HADD2.F32 R24, -RZ, R45.H1_H1 ;  /* 0x3000002dff187230 */ /* 0x000fe40000004100 */
[----:B------:R-:W-:Y:S01]  /*0db0*/  FFMA.FTZ R18, R18, UR15, R43 ;  /* 0x0000000f12127c23 */ /* 0x000fe2000801002b */
[----:B------:R-:W-:Y:S01]  /*0dc0*/  FMUL.FTZ R14, R15, R15 ;  /* 0x0000000f0f0e7220 */ /* 0x000fe20000410000 */
[----:B------:R-:W-:Y:S01]  /*0dd0*/  FFMA.FTZ R20, R20, UR15, R23 ;  /* 0x0000000f14147c23 */ /* 0x000fe20008010017 */
[----:B------:R-:W-:Y:S01]  /*0de0*/  FMUL.FTZ R19, R16, R16 ;  /* 0x0000001010137220 */ /* 0x000fe20000410000 */
[----:B------:R-:W-:Y:S01]  /*0df0*/  FFMA.FTZ R21, R21, UR15, R24 ;  /* 0x0000000f15157c23 */ /* 0x000fe20008010018 */
[----:B------:R-:W-:Y:S01]  /*0e00*/  FMUL.FTZ R15, R17, R17 ;  /* 0x00000011110f7220 */ /* 0x000fe20000410000 */
[----:B------:R-:W-:Y:S01]  /*0e10*/  FMUL.FTZ R41, R41, R41 ;  /* 0x0000002929297220 */ /* 0x000fe20000410000 */
[----:B------:R-:W-:Y:S01]  /*0e20*/  FMUL.FTZ R16, R22, R22 ;  /* 0x0000001616107220 */ /* 0x000fe20000410000 */
[----:B------:R-:W-:Y:S01]  /*0e30*/  FMUL.FTZ R43, R18, R18 ;  /* 0x00000012122b7220 */ /* 0x000fe20000410000 */
[----:B------:R-:W-:Y:S01]  /*0e40*/  FMUL.FTZ R17, R20, R20 ;  /* 0x0000001414117220 */ /* 0x000fe20000410000 */
[----:B------:R-:W-:-:S07]  /*0e50*/  FMUL.FTZ R45, R21, R21 ;  /* 0x00000015152d7220 */ /* 0x000fce0000410000 */
.L_x_1803:
        /* <DEDUP_REMOVED lines=29> */
[----:B------:R-:W-:-:S05]  /*1030*/  MOV R5, UR4 ;  /* 0x0000000400057c02 */ /* 0x000fca0008000f00 */
        /* <DEDUP_REMOVED lines=20> */
.L_x_1805:
        /* <DEDUP_REMOVED lines=56> */
.L_x_1806:
[----:B------:R-:W-:Y:S05]  /*1500*/  BSYNC.RECONVERGENT B0 ;  /* 0x0000000000007941 */ /* 0x000fea0003800200 */
.L_x_1804:
[----:B------:R-:W-:Y:S04]  /*1510*/  BSSY.RECONVERGENT B0, `(.L_x_1807) ;  /* 0x0000004000007945 */ /* 0x000fe80003800200 */
[----:B------:R-:W-:Y:S05]  /*1520*/  @P1 BRA `(.L_x_1808) ;  /* 0x0000000000081947 */ /* 0x000fea0003800000 */
[----:B------:R-:W2:Y:S02]  /*1530*/  LDC.64 R12, c[0x0][0x398] ;  /* 0x0000e600ff0c7b82 */ /* 0x000ea40000000a00 */
[----:B--2---:R2:W-:Y:S02]  /*1540*/  REDG.E.ADD.F32.FTZ.RN.STRONG.GPU desc[UR8][R12.64], R36 ;  /* 0x000000240c0079a6 */ /* 0x0045e4000c12f308 */
.L_x_1808:
[----:B------:R-:W-:Y:S05]  /*1550*/  BSYNC.RECONVERGENT B0 ;  /* 0x0000000000007941 */ /* 0x000fea0003800200 */
.L_x_1807:
[----:B------:R-:W-:Y:S01]  /*1560*/  NOP ;  /* 0x0000000000007918 */ /* 0x000fe20000000000 */
[----:B------:R-:W-:Y:S05]  /*1570*/  @!P0 BRA `(.L_x_1809) ;  /* 0xffffffec004c8947 */ /* 0x000fea000383ffff */
[----:B------:R-:W-:Y:S05]  /*1580*/  EXIT ;  /* 0x000000000000794d */ /* 0x000fea0003800000 */
.L_x_1810:
        /* <DEDUP_REMOVED lines=15> */
.L_x_2081:


//--------------------- .text._Z22kdequant_mm_int32_fp16ILi4ELi512EEvPiPfS1_P6__halfS3_iii --------------------------
	.section	.text._Z22kdequant_mm_int32_fp16ILi4ELi512EEvPiPfS1_P6__halfS3_iii,"ax",@progbits
	.align	128
        .global         _Z22kdequant_mm_int32_fp16ILi4ELi512EEvPiPfS1_P6__halfS3_iii
        .type           _Z22kdequant_mm_int32_fp16ILi4ELi512EEvPiPfS1_P6__halfS3_iii,@function
        .size           _Z22kdequant_mm_int32_fp16ILi4ELi512EEvPiPfS1_P6__halfS3_iii,(.L_x_2082 - _Z22kdequant_mm_int32_fp16ILi4ELi512EEvPiPfS1_P6__halfS3_iii)
        .other          _Z22kdequant_mm_int32_fp16ILi4ELi512EEvPiPfS1_P6__halfS3_iii,@"STO_CUDA_ENTRY STV_DEFAULT"
_Z22kdequant_mm_int32_fp16ILi4ELi512EEvPiPfS1_P6__halfS3_iii:
.text._Z22kdequant_mm_int32_fp16ILi4ELi512EEvPiPfS1_P6__halfS3_iii:
[----:B------:R-:W-:Y:S08]  /*0000*/  LDC R1, c[0x0][0x37c] ;  /* 0x0000df00ff017b82 */ /* 0x000ff00000000800 */
[----:B------:R-:W0:Y:S01]  /*0010*/  LDC R0, c[0x0][0x3ac] ;  /* 0x0000eb00ff007b82 */ /* 0x000e220000000800 */
[----:B------:R-:W1:Y:S01]  /*0020*/  S2R R2, SR_CTAID.X ;  /* 0x0000000000027919 */ /* 0x000e620000002500 */
[----:B------:R-:W2:Y:S01]  /*0030*/  LDCU UR6, c[0x0][0x3a8] ;  /* 0x00007500ff0677ac */ /* 0x000ea20008000800 */
[----:B------:R-:W3:Y:S01]  /*0040*/  S2R R11, SR_TID.X ;  /* 0x00000000000b7919 */ /* 0x000ee20000002100 */
[----:B------:R-:W4:Y:S01]  /*0050*/  LDCU.64 UR4, c[0x0][0x358] ;  /* 0x00006b00ff0477ac */ /* 0x000f220008000a00 */
[----:B------:R-:W-:Y:S01]  /*0060*/  IMAD.MOV.U32 R24, RZ, RZ, RZ ;  /* 0x000000ffff187224 */ /* 0x000fe200078e00ff */
[----:B------:R-:W5:Y:S01]  /*0070*/  LDCU.64 UR8, c[0x0][0x380] ;  /* 0x00007000ff0877ac */ /* 0x000f620008000a00 */
[----:B0-----:R-:W-:-:S04]  /*0080*/  IABS R4, R0 ;  /* 0x0000000000047213 */ /* 0x001fc80000000000 */
[----:B------:R-:W0:Y:S01]  /*0090*/  I2F.RP R3, R4 ;  /* 0x0000000400037306 */ /* 0x000e220000209400 */
[----:B-1----:R-:W-:Y:S01]  /*00a0*/  SHF.L.U32 R2, R2, 0xb, RZ ;  /* 0x0000000b02027819 */ /* 0x002fe200000006ff */
[----:B---3--:R-:W-:-:S04]  /*00b0*/  IMAD.SHL.U32 R11, R11, 0x4, RZ ;  /* 0x000000040b0b7824 */ /* 0x008fc800078e00ff */
[----:B------:R-:W-:Y:S02]  /*00c0*/  IMAD.IADD R7, R2, 0x1, R11 ;  /* 0x0000000102077824 */ /* 0x000fe400078e020b */
[----:B0-----:R-:W0:Y:S03]  /*00d0*/  MUFU.RCP R3, R3 ;  /* 0x0000000300037308 */ /* 0x001e260000001000 */
[----:B------:R-:W-:Y:S02]  /*00e0*/  IABS R15, R7 ;  /* 0x00000007000f7213 */ /* 0x000fe40000000000 */
[----:B------:R-:W-:-:S04]  /*00f0*/  IADD3 R5, PT, PT, R7, 0x3, RZ ;  /* 0x0000000307057810 */ /* 0x000fc80007ffe0ff */
[----:B------:R-:W-:Y:S01]  /*0100*/  IABS R19, R5 ;  /* 0x0000000500137213 */ /* 0x000fe20000000000 */
[----:B0-----:R-:W-:Y:S01]  /*0110*/  VIADD R8, R3, 0xffffffe ;  /* 0x0ffffffe03087836 */ /* 0x001fe20000000000 */
[----:B------:R-:W-:-:S03]  /*0120*/  IADD3 R3, PT, PT, R7, 0x1, RZ ;  /* 0x0000000107037810 */ /* 0x000fc60007ffe0ff */
[----:B------:R0:W1:Y:S01]  /*0130*/  F2I.FTZ.U32.TRUNC.NTZ R9, R8 ;  /* 0x0000000800097305 */ /* 0x000062000021f000 */
[----:B------:R-:W-:Y:S01]  /*0140*/  IABS R14, R3 ;  /* 0x00000003000e7213 */ /* 0x000fe20000000000 */
[----:B0-----:R-:W-:Y:S02]  /*0150*/  IMAD.MOV.U32 R8, RZ, RZ, RZ ;  /* 0x000000ffff087224 */ /* 0x001fe400078e00ff */
[----:B-1----:R-:W-:-:S04]  /*0160*/  IMAD.MOV R13, RZ, RZ, -R9 ;  /* 0x000000ffff0d7224 */ /* 0x002fc800078e0a09 */
[----:B------:R-:W-:-:S04]  /*0170*/  IMAD R13, R13, R4, RZ ;  /* 0x000000040d0d7224 */ /* 0x000fc800078e02ff */
[----:B------:R-:W-:-:S04]  /*0180*/  IMAD.HI.U32 R13, R9, R13, R8 ;  /* 0x0000000d090d7227 */ /* 0x000fc800078e0008 */
[----:B------:R-:W-:Y:S02]  /*0190*/  VIADD R9, R7, 0x2 ;  /* 0x0000000207097836 */ /* 0x000fe40000000000 */
[----:B------:R-:W-:-:S03]  /*01a0*/  IMAD.HI.U32 R6, R13, R15, RZ ;  /* 0x0000000f0d067227 */ /* 0x000fc600078e00ff */
[----:B------:R-:W-:Y:S01]  /*01b0*/  IABS R16, R9 ;  /* 0x0000000900107213 */ /* 0x000fe20000000000 */
[----:B------:R-:W-:Y:S02]  /*01c0*/  IMAD.MOV R8, RZ, RZ, -R6 ;  /* 0x000000ffff087224 */ /* 0x000fe400078e0a06 */
[----:B------:R-:W-:-:S04]  /*01d0*/  IMAD.HI.U32 R10, R13, R14, RZ ;  /* 0x0000000e0d0a7227 */ /* 0x000fc800078e00ff */
[C---:B------:R-:W-:Y:S02]  /*01e0*/  IMAD R15, R4.reuse, R8, R15 ;  /* 0x00000008040f7224 */ /* 0x040fe400078e020f */
[----:B------:R-:W-:Y:S02]  /*01f0*/  IMAD.MOV R17, RZ, RZ, -R10 ;  /* 0x000000ffff117224 */ /* 0x000fe400078e0a0a */
[----:B------:R-:W-:Y:S01]  /*0200*/  IMAD.HI.U32 R8, R13, R19, RZ ;  /* 0x000000130d087227 */ /* 0x000fe200078e00ff */
[----:B------:R-:W-:-:S03]  /*0210*/  ISETP.GT.U32.AND P3, PT, R4, R15, PT ;  /* 0x0000000f0400720c */ /* 0x000fc60003f64070 */
[----:B------:R-:W-:-:S04]  /*0220*/  IMAD.HI.U32 R12, R13, R16, RZ ;  /* 0x000000100d0c7227 */ /* 0x000fc800078e00ff */
[----:B------:R-:W-:Y:S01]  /*0230*/  IMAD R13, R4, R17, R14 ;  /* 0x00000011040d7224 */ /* 0x000fe200078e020e */
[----:B------:R-:W-:Y:S01]  /*0240*/  IADD3 R17, PT, PT, -R12, RZ, RZ ;  /* 0x000000ff0c117210 */ /* 0x000fe20007ffe1ff */
[----:B------:R-:W-:-:S03]  /*0250*/  IMAD.MOV R14, RZ, RZ, -R8 ;  /* 0x000000ffff0e7224 */ /* 0x000fc600078e0a08 */
[C---:B------:R-:W-:Y:S01]  /*0260*/  ISETP.GT.U32.AND P1, PT, R4.reuse, R13, PT ;  /* 0x0000000d0400720c */ /* 0x040fe20003f24070 */
[C---:B------:R-:W-:Y:S01]  /*0270*/  IMAD R19, R4.reuse, R14, R19 ;  /* 0x0000000e04137224 */ /* 0x040fe200078e0213 */
[----:B------:R-:W-:Y:S01]  /*0280*/  LOP3.LUT R14, R7, R0, RZ, 0x3c, !PT ;  /* 0x00000000070e7212 */ /* 0x000fe200078e3cff */
[----:B------:R-:W-:Y:S02]  /*0290*/  @!P3 IMAD.IADD R15, R15, 0x1, -R4 ;  /* 0x000000010f0fb824 */ /* 0x000fe400078e0a04 */
[C---:B------:R-:W-:Y:S01]  /*02a0*/  IMAD R17, R4.reuse, R17, R16 ;  /* 0x0000001104117224 */ /* 0x040fe200078e0210 */
[----:B------:R-:W-:Y:S01]  /*02b0*/  ISETP.GT.U32.AND P0, PT, R4, R19, PT ;  /* 0x000000130400720c */ /* 0x000fe20003f04070 */
[----:B------:R-:W-:Y:S01]  /*02c0*/  @!P3 VIADD R6, R6, 0x1 ;  /* 0x000000010606b836 */ /* 0x000fe20000000000 */
[----:B------:R-:W-:Y:S02]  /*02d0*/  ISETP.GE.U32.AND P2, PT, R15, R4, PT ;  /* 0x000000040f00720c */ /* 0x000fe40003f46070 */
[----:B------:R-:W-:-:S02]  /*02e0*/  ISETP.GE.AND P5, PT, R14, RZ, PT ;  /* 0x000000ff0e00720c */ /* 0x000fc40003fa6270 */
[----:B------:R-:W-:Y:S01]  /*02f0*/  ISETP.GT.U32.AND P4, PT, R4, R17, PT ;  /* 0x000000110400720c */ /* 0x000fe20003f84070 */
[----:B------:R-:W-:Y:S01]  /*0300*/  @!P1 VIADD R10, R10, 0x1 ;  /* 0x000000010a0a9836 */ /* 0x000fe20000000000 */
[----:B------:R-:W-:Y:S02]  /*0310*/  @!P1 IADD3 R13, PT, PT, R13, -R4, RZ ;  /* 0x800000040d0d9210 */ /* 0x000fe40007ffe0ff */
[----:B------:R-:W-:Y:S02]  /*0320*/  LOP3.LUT R14, R3, R0, RZ, 0x3c, !PT ;  /* 0x00000000030e7212 */ /* 0x000fe400078e3cff */
[-C--:B------:R-:W-:Y:S02]  /*0330*/  ISETP.GE.U32.AND P6, PT, R13, R4.reuse, PT ;  /* 0x000000040d00720c */ /* 0x080fe40003fc6070 */
[----:B------:R-:W-:Y:S01]  /*0340*/  @!P0 IADD3 R19, PT, PT, R19, -R4, RZ ;  /* 0x8000000413138210 */ /* 0x000fe20007ffe0ff */
[----:B------:R-:W-:Y:S01]  /*0350*/  @P2 VIADD R6, R6, 0x1 ;  /* 0x0000000106062836 */ /* 0x000fe20000000000 */
[----:B------:R-:W-:-:S02]  /*0360*/  LOP3.LUT R13, R5, R0, RZ, 0x3c, !PT ;  /* 0x00000000050d7212 */ /* 0x000fc400078e3cff */
[-C--:B------:R-:W-:Y:S01]  /*0370*/  ISETP.GE.U32.AND P1, PT, R19, R4.reuse, PT ;  /* 0x000000041300720c */ /* 0x080fe20003f26070 */
[----:B------:R-:W-:Y:S01]  /*0380*/  @!P5 IMAD.MOV R6, RZ, RZ, -R6 ;  /* 0x000000ffff06d224 */ /* 0x000fe200078e0a06 */
[----:B------:R-:W-:Y:S01]  /*0390*/  ISETP.GE.AND P5, PT, R13, RZ, PT ;  /* 0x000000ff0d00720c */ /* 0x000fe20003fa6270 */
[----:B------:R-:W-:Y:S01]  /*03a0*/  @!P4 IMAD.IADD R17, R17, 0x1, -R4 ;  /* 0x000000011111c824 */ /* 0x000fe200078e0a04 */
[----:B------:R-:W-:Y:S01]  /*03b0*/  @!P0 IADD3 R8, PT, PT, R8, 0x1, RZ ;  /* 0x0000000108088810 */ /* 0x000fe20007ffe0ff */
[----:B------:R-:W-:Y:S01]  /*03c0*/  @!P4 VIADD R12, R12, 0x1 ;  /* 0x000000010c0cc836 */ /* 0x000fe20000000000 */
[----:B------:R-:W-:Y:S02]  /*03d0*/  ISETP.GE.AND P3, PT, R14, RZ, PT ;  /* 0x000000ff0e00720c */ /* 0x000fe40003f66270 */
[----:B------:R-:W-:Y:S01]  /*03e0*/  ISETP.GE.U32.AND P2, PT, R17, R4, PT ;  /* 0x000000041100720c */ /* 0x000fe20003f46070 */
[----:B------:R-:W0:Y:S01]  /*03f0*/  LDC.64 R14, c[0x0][0x3a0] ;  /* 0x0000e800ff0e7b82 */ /* 0x000e220000000a00 */
[----:B------:R-:W-:-:S02]  /*0400*/  LOP3.LUT R4, R9, R0, RZ, 0x3c, !PT ;  /* 0x0000000009047212 */ /* 0x000fc400078e3cff */
[----:B------:R-:W-:Y:S02]  /*0410*/  @P6 IADD3 R10, PT, PT, R10, 0x1, RZ ;  /* 0x000000010a0a6810 */ /* 0x000fe40007ffe0ff */
[----:B------:R-:W-:Y:S02]  /*0420*/  @P1 IADD3 R8, PT, PT, R8, 0x1, RZ ;  /* 0x0000000108081810 */ /* 0x000fe40007ffe0ff */
[----:B------:R-:W-:Y:S02]  /*0430*/  ISETP.NE.AND P4, PT, R0, RZ, PT ;  /* 0x000000ff0000720c */ /* 0x000fe40003f85270 */
[----:B------:R-:W-:Y:S01]  /*0440*/  LOP3.LUT R13, RZ, R0, RZ, 0x33, !PT ;  /* 0x00000000ff0d7212 */ /* 0x000fe200078e33ff */
[----:B------:R-:W-:Y:S01]  /*0450*/  @!P5 IMAD.MOV R8, RZ, RZ, -R8 ;  /* 0x000000ffff08d224 */ /* 0x000fe200078e0a08 */
[----:B------:R-:W-:Y:S01]  /*0460*/  ISETP.GE.AND P6, PT, R4, RZ, PT ;  /* 0x000000ff0400720c */ /* 0x000fe20003fc6270 */
[----:B------:R-:W-:Y:S01]  /*0470*/  @!P3 IMAD.MOV R10, RZ, RZ, -R10 ;  /* 0x000000ffff0ab224 */ /* 0x000fe200078e0a0a */
[C---:B------:R-:W-:Y:S01]  /*0480*/  SEL R19, R13.reuse, R6, !P4 ;  /* 0x000000060d137207 */ /* 0x040fe20006000000 */
[----:B------:R-:W-:Y:S01]  /*0490*/  @P2 VIADD R12, R12, 0x1 ;  /* 0x000000010c0c2836 */ /* 0x000fe20000000000 */
[C---:B------:R-:W-:Y:S01]  /*04a0*/  SEL R4, R13.reuse, R8, !P4 ;  /* 0x000000080d047207 */ /* 0x040fe20006000000 */
[----:B------:R-:W-:Y:S01]  /*04b0*/  HFMA2 R6, -RZ, RZ, 0, 0 ;  /* 0x00000000ff067431 */ /* 0x000fe200000001ff */
[----:B------:R-:W-:Y:S01]  /*04c0*/  SEL R18, R13, R10, !P4 ;  /* 0x0000000a0d127207 */ /* 0x000fe20006000000 */
[----:B------:R-:W-:Y:S01]  /*04d0*/  IMAD.MOV.U32 R8, RZ, RZ, RZ ;  /* 0x000000ffff087224 */ /* 0x000fe200078e00ff */
[----:B--2---:R-:W-:-:S02]  /*04e0*/  ISETP.GE.AND P5, PT, R4, UR6, PT ;  /* 0x0000000604007c0c */ /* 0x004fc4000bfa6270 */
[----:B------:R-:W-:Y:S02]  /*04f0*/  ISETP.GE.AND P3, PT, R19, UR6, PT ;  /* 0x0000000613007c0c */ /* 0x000fe4000bf66270 */
[----:B------:R-:W-:Y:S01]  /*0500*/  ISETP.GE.AND P2, PT, R18, UR6, PT ;  /* 0x0000000612007c0c */ /* 0x000fe2000bf46270 */
[----:B------:R-:W-:Y:S01]  /*0510*/  @!P6 IMAD.MOV R12, RZ, RZ, -R12 ;  /* 0x000000ffff0ce224 */ /* 0x000fe200078e0a0c */
[----:B------:R-:W-:Y:S02]  /*0520*/  ISETP.GE.AND P1, PT, R0, RZ, PT ;  /* 0x000000ff0000720c */ /* 0x000fe40003f26270 */
[----:B0-----:R-:W-:Y:S02]  /*0530*/  ISETP.EQ.U32.AND P0, PT, R14, RZ, PT ;  /* 0x000000ff0e00720c */ /* 0x001fe40003f02070 */
[----:B------:R-:W-:-:S03]  /*0540*/  SEL R22, R13, R12, !P4 ;  /* 0x0000000c0d167207 */ /* 0x000fc60006000000 */
[----:B------:R-:W0:Y:S01]  /*0550*/  @!P5 LDC.64 R16, c[0x0][0x388] ;  /* 0x0000e200ff10db82 */ /* 0x000e220000000a00 */
[----:B------:R-:W-:-:S07]  /*0560*/  ISETP.GE.AND P4, PT, R22, UR6, PT ;  /* 0x0000000616007c0c */ /* 0x000fce000bf86270 */
[----:B------:R-:W1:Y:S01]  /*0570*/  @!P3 LDC.64 R28, c[0x0][0x388] ;  /* 0x0000e200ff1cbb82 */ /* 0x000e620000000a00 */
[----:B------:R-:W-:-:S07]  /*0580*/  ISETP.EQ.OR.EX P0, PT, R15, RZ, !P1, P0 ;  /* 0x000000ff0f00720c */ /* 0x000fce0004f02700 */
[----:B------:R-:W2:Y:S08]  /*0590*/  @!P2 LDC.64 R12, c[0x0][0x388] ;  /* 0x0000e200ff0cab82 */ /* 0x000eb00000000a00 */
[----:B------:R-:W3:Y:S01]  /*05a0*/  @!P4 LDC.64 R26, c[0x0][0x388] ;  /* 0x0000e200ff1acb82 */ /* 0x000ee20000000a00 */
[----:B0-----:R-:W-:-:S05]  /*05b0*/  @!P5 IMAD.WIDE R16, R4, 0x4, R16 ;  /* 0x000000040410d825 */ /* 0x001fca00078e0210 */
[----:B----4-:R0:W4:Y:S02]  /*05c0*/  @!P5 LDG.E.CONSTANT R24, desc[UR4][R16.64] ;  /* 0x000000041018d981 */ /* 0x010124000c1e9900 */
[----:B------:R-:W5:Y:S01]  /*05d0*/  @P1 LDC.64 R20, c[0x0][0x390] ;  /* 0x0000e400ff141b82 */ /* 0x000f620000000a00 */
[C---:B-1----:R-:W-:Y:S01]  /*05e0*/  @!P3 IMAD.WIDE R28, R19.reuse, 0x4, R28 ;  /* 0x00000004131cb825 */ /* 0x042fe200078e021c */
[----:B------:R-:W-:-:S04]  /*05f0*/  IADD3 R25, PT, PT, -R19, RZ, RZ ;  /* 0x000000ff13197210 */ /* 0x000fc80007ffe1ff */
[----:B------:R3:W4:Y:S02]  /*0600*/  @!P3 LDG.E.CONSTANT R6, desc[UR4][R28.64] ;  /* 0x000000041c06b981 */ /* 0x000724000c1e9900 */
[----:B0-----:R-:W0:Y:S01]  /*0610*/  @!P0 LDC.64 R16, c[0x0][0x3a0] ;  /* 0x0000e800ff108b82 */ /* 0x001e220000000a00 */
[----:B--2---:R-:W-:Y:S01]  /*0620*/  @!P2 IMAD.WIDE R12, R18, 0x4, R12 ;  /* 0x00000004120ca825 */ /* 0x004fe200078e020c */
[----:B------:R-:W-:-:S03]  /*0630*/  MOV R10, RZ ;  /* 0x000000ff000a7202 */ /* 0x000fc60000000f00 */
[----:B------:R-:W-:Y:S01]  /*0640*/  IMAD R25, R0, R25, R7 ;  /* 0x0000001900197224 */ /* 0x000fe200078e0207 */
[----:B------:R1:W2:Y:S01]  /*0650*/  @!P2 LDG.E.CONSTANT R8, desc[UR4][R12.64] ;  /* 0x000000040c08a981 */ /* 0x0002a2000c1e9900 */
[----:B---3--:R-:W-:Y:S01]  /*0660*/  @!P4 IMAD.WIDE R28, R22, 0x4, R26 ;  /* 0x00000004161cc825 */ /* 0x008fe200078e021a */
[----:B------:R-:W-:Y:S01]  /*0670*/  IADD3 R27, PT, PT, -R18, RZ, RZ ;  /* 0x000000ff121b7210 */ /* 0x000fe20007ffe1ff */
[----:B------:R-:W3:Y:S02]  /*0680*/  @P1 LDC.64 R14, c[0x0][0x390] ;  /* 0x0000e400ff0e1b82 */ /* 0x000ee40000000a00 */
[----:B------:R-:W-:Y:S01]  /*0690*/  IMAD.MOV.U32 R26, RZ, RZ, RZ ;  /* 0x000000ffff1a7224 */ /* 0x000fe200078e00ff */
[----:B------:R5:W2:Y:S05]  /*06a0*/  @!P4 LDG.E.CONSTANT R10, desc[UR4][R28.64] ;  /* 0x000000041c0ac981 */ /* 0x000aaa000c1e9900 */
[----:B-1----:R-:W1:Y:S01]  /*06b0*/  @P1 LDC.64 R12, c[0x0][0x390] ;  /* 0x0000e400ff0c1b82 */ /* 0x002e620000000a00 */
[----:B-----5:R-:W-:-:S07]  /*06c0*/  @P1 IMAD.WIDE R20, R25, 0x4, R20 ;  /* 0x0000000419141825 */ /* 0x020fce00078e0214 */
[----:B------:R-:W5:Y:S01]  /*06d0*/  @!P0 LDC.64 R18, c[0x0][0x3a0] ;  /* 0x0000e800ff128b82 */ /* 0x000f620000000a00 */
[----:B------:R3:W2:Y:S01]  /*06e0*/  @P1 LDG.E.CONSTANT R26, desc[UR4][R20.64] ;  /* 0x00000004141a1981 */ /* 0x0006a2000c1e9900 */
[----:B------:R-:W-:Y:S01]  /*06f0*/  IADD3 R29, PT, PT, -R22, RZ, RZ ;  /* 0x000000ff161d7210 */ /* 0x000fe20007ffe1ff */
[----:B0-----:R-:W-:Y:S01]  /*0700*/  @!P0 IMAD.WIDE R16, R25, 0x2, R16 ;  /* 0x0000000219108825 */ /* 0x001fe200078e0210 */
[----:B---3--:R-:W-:-:S03]  /*0710*/  IADD3 R21, PT, PT, -R4, RZ, RZ ;  /* 0x000000ff04157210 */ /* 0x008fc60007ffe1ff */
[C---:B------:R-:W-:Y:S02]  /*0720*/  IMAD R27, R0.reuse, R27, R3 ;  /* 0x0000001b001b7224 */ /* 0x040fe400078e0203 */
[----:B------:R0:W3:Y:S01]  /*0730*/  @!P0 LDG.E.U16.CONSTANT R16, desc[UR4][R16.64] ;  /* 0x0000000410108981 */ /* 0x0000e2000c1e9500 */
[C---:B------:R-:W-:Y:S01]  /*0740*/  IMAD R29, R0.reuse, R29, R9 ;  /* 0x0000001d001d7224 */ /* 0x040fe200078e0209 */
[----:B------:R-:W5:Y:S01]  /*0750*/  @!P0 LDC.64 R22, c[0x0][0x3a0] ;  /* 0x0000e800ff168b82 */ /* 0x000f620000000a00 */
[C---:B------:R-:W-:Y:S02]  /*0760*/  IMAD R21, R0.reuse, R21, R5 ;  /* 0x0000001500157224 */ /* 0x040fe400078e0205 */
[----:B------:R-:W-:Y:S02]  /*0770*/  IMAD R0, R0, UR6, RZ ;  /* 0x0000000600007c24 */ /* 0x000fe4000f8e02ff */
[----:B------:R-:W-:-:S03]  /*0780*/  VIADD R25, R2, 0x800 ;  /* 0x0000080002197836 */ /* 0x000fc60000000000 */
[-C--:B0-----:R-:W-:Y:S02]  /*0790*/  IADD3 R17, PT, PT, -R2, R0.reuse, RZ ;  /* 0x0000000002117210 */ /* 0x081fe40007ffe1ff */
[----:B------:R-:W-:Y:S01]  /*07a0*/  ISETP.GE.AND P2, PT, R25, R0, PT ;  /* 0x000000001900720c */ /* 0x000fe20003f46270 */
[----:B------:R-:W-:Y:S02]  /*07b0*/  VIADD R25, R11, 0x1 ;  /* 0x000000010b197836 */ /* 0x000fe40000000000 */
[----:B-1----:R-:W-:Y:S01]  /*07c0*/  @P1 IMAD.WIDE R12, R27, 0x4, R12 ;  /* 0x000000041b0c1825 */ /* 0x002fe200078e020c */
[----:B------:R-:W-:-:S03]  /*07d0*/  SEL R17, R17, 0x800, P2 ;  /* 0x0000080011117807 */ /* 0x000fc60001000000 */
[----:B-----5:R-:W-:Y:S01]  /*07e0*/  @!P0 IMAD.WIDE R18, R27, 0x2, R18 ;  /* 0x000000021b128825 */ /* 0x020fe200078e0212 */
[C---:B------:R-:W-:Y:S02]  /*07f0*/  IADD3 R27, P2, PT, R2.reuse, R11, RZ ;  /* 0x0000000b021b7210 */ /* 0x040fe40007f5e0ff */
[-C--:B------:R-:W-:Y:S02]  /*0800*/  ISETP.GE.AND P3, PT, R25, R17.reuse, PT ;  /* 0x000000111900720c */ /* 0x080fe40003f66270 */
[C---:B------:R-:W-:Y:S01]  /*0810*/  ISETP.GE.AND P5, PT, R11.reuse, R17, PT ;  /* 0x000000110b00720c */ /* 0x040fe20003fa6270 */
[----:B------:R0:W5:Y:S01]  /*0820*/  @!P0 LDG.E.U16.CONSTANT R4, desc[UR4][R18.64] ;  /* 0x0000000412048981 */ /* 0x000162000c1e9500 */
[----:B------:R-:W-:Y:S01]  /*0830*/  LEA.HI.X.SX32 R25, R2, RZ, 0x1, P2 ;  /* 0x000000ff02197211 */ /* 0x000fe200010f0eff */
[----:B------:R-:W-:Y:S01]  /*0840*/  IMAD.MOV.U32 R28, RZ, RZ, RZ ;  /* 0x000000ffff1c7224 */ /* 0x000fe200078e00ff */
[----:B------:R-:W-:Y:S01]  /*0850*/  IADD3 R2, PT, PT, R11, 0x2, RZ ;  /* 0x000000020b027810 */ /* 0x000fe20007ffe0ff */
[----:B------:R-:W-:-:S02]  /*0860*/  IMAD.MOV.U32 R20, RZ, RZ, RZ ;  /* 0x000000ffff147224 */ /* 0x000fc400078e00ff */
[----:B------:R-:W-:Y:S02]  /*0870*/  @P1 IMAD.WIDE R14, R29, 0x4, R14 ;  /* 0x000000041d0e1825 */ /* 0x000fe400078e020e */
[----:B------:R1:W2:Y:S01]  /*0880*/  @P1 LDG.E.CONSTANT R28, desc[UR4][R12.64] ;  /* 0x000000040c1c1981 */ /* 0x0002a2000c1e9900 */
[----:B0-----:R-:W-:-:S03]  /*0890*/  LEA R18, P2, R27, UR8, 0x2 ;  /* 0x000000081b127c11 */ /* 0x001fc6000f8410ff */
[----:B------:R0:W2:Y:S01]  /*08a0*/  @P1 LDG.E.CONSTANT R20, desc[UR4][R14.64] ;  /* 0x000000040e141981 */ /* 0x0000a2000c1e9900 */
[----:B------:R-:W-:Y:S02]  /*08b0*/  LEA.HI.X R19, R27, UR9, R25, 0x2, P2 ;  /* 0x000000091b137c11 */ /* 0x000fe400090f1419 */
[----:B------:R-:W-:Y:S01]  /*08c0*/  ISETP.GE.AND P2, PT, R2, R17, PT ;  /* 0x000000110200720c */ /* 0x000fe20003f46270 */
[----:B-1----:R-:W1:Y:S02]  /*08d0*/  @!P0 LDC.64 R12, c[0x0][0x3a0] ;  /* 0x0000e800ff0c8b82 */ /* 0x002e640000000a00 */
[----:B------:R-:W4:Y:S01]  /*08e0*/  @!P5 LDG.E.CONSTANT R2, desc[UR4][R18.64] ;  /* 0x000000041202d981 */ /* 0x000f22000c1e9900 */
[----:B------:R-:W-:-:S03]  /*08f0*/  VIADD R11, R11, 0x3 ;  /* 0x000000030b0b7836 */ /* 0x000fc60000000000 */
[----:B------:R-:W2:Y:S02]  /*0900*/  @!P3 LDG.E.CONSTANT R25, desc[UR4][R18.64+0x4] ;  /* 0x000004041219b981 */ /* 0x000ea4000c1e9900 */
[----:B0-----:R-:W0:Y:S01]  /*0910*/  @P1 LDC.64 R14, c[0x0][0x390] ;  /* 0x0000e400ff0e1b82 */ /* 0x001e220000000a00 */
[----:B------:R-:W-:-:S03]  /*0920*/  ISETP.GE.AND P4, PT, R11, R17, PT ;  /* 0x000000110b00720c */ /* 0x000fc60003f86270 */
[----:B------:R-:W2:Y:S01]  /*0930*/  @!P2 LDG.E.CONSTANT R11, desc[UR4][R18.64+0x8] ;  /* 0x00000804120ba981 */ /* 0x000ea2000c1e9900 */
[----:B------:R-:W-:-:S06]  /*0940*/  @!P0 IMAD.WIDE R22, R29, 0x2, R22 ;  /* 0x000000021d168825 */ /* 0x000fcc00078e0216 */
[----:B------:R-:W2:Y:S04]  /*0950*/  @!P0 LDG.E.U16.CONSTANT R22, desc[UR4][R22.64] ;  /* 0x0000000416168981 */ /* 0x000ea8000c1e9500 */
[----:B------:R-:W2:Y:S01]  /*0960*/  @!P4 LDG.E.CONSTANT R17, desc[UR4][R18.64+0xc] ;  /* 0x00000c041211c981 */ /* 0x000ea2000c1e9900 */
[----:B-1----:R-:W-:-:S06]  /*0970*/  @!P0 IMAD.WIDE R12, R21, 0x2, R12 ;  /* 0x00000002150c8825 */ /* 0x002fcc00078e020c */
[----:B------:R-:W2:Y:S01]  /*0980*/  @!P0 LDG.E.U16.CONSTANT R12, desc[UR4][R12.64] ;  /* 0x000000040c0c8981 */ /* 0x000ea2000c1e9500 */
[----:B0-----:R-:W-:-:S04]  /*0990*/  @P1 IMAD.WIDE R14, R21, 0x4, R14 ;  /* 0x00000004150e1825 */ /* 0x001fc800078e020e */
[----:B------:R-:W-:-:S06]  /*09a0*/  HFMA2 R21, -RZ, RZ, 0, 0 ;  /* 0x00000000ff157431 */ /* 0x000fcc00000001ff */
[----:B------:R0:W2:Y:S01]  /*09b0*/  @P1 LDG.E.CONSTANT R21, desc[UR4][R14.64] ;  /* 0x000000040e151981 */ /* 0x0000a2000c1e9900 */
[----:B------:R-:W-:Y:S01]  /*09c0*/  IMAD.MOV.U32 R29, RZ, RZ, RZ ;  /* 0x000000ffff1d7224 */ /* 0x000fe200078e00ff */
[-C--:B------:R-:W-:Y:S02]  /*09d0*/  ISETP.GE.AND P6, PT, R3, R0.reuse, PT ;  /* 0x000000000300720c */ /* 0x080fe40003fc6270 */
[----:B------:R-:W-:Y:S02]  /*09e0*/  MOV R27, RZ ;  /* 0x000000ff001b7202 */ /* 0x000fe40000000f00 */
[----:B0-----:R-:W-:Y:S01]  /*09f0*/  MOV R15, RZ ;  /* 0x000000ff000f7202 */ /* 0x001fe20000000f00 */
[----:B------:R-:W-:Y:S01]  /*0a00*/  IMAD.MOV.U32 R23, RZ, RZ, RZ ;  /* 0x000000ffff177224 */ /* 0x000fe200078e00ff */
[----:B------:R-:W-:Y:S01]  /*0a10*/  ISETP.GE.AND P1, PT, R9, R0, PT ;  /* 0x000000000900720c */ /* 0x000fe20003f26270 */
[----:B------:R-:W-:Y:S02]  /*0a20*/  HFMA2 R13, -RZ, RZ, 0, 0 ;  /* 0x00000000ff0d7431 */ /* 0x000fe400000001ff */
[----:B------:R-:W-:-:S02]  /*0a30*/  IMAD.MOV.U32 R9, RZ, RZ, RZ ;  /* 0x000000ffff097224 */ /* 0x000fc400078e00ff */
[----:B---3--:R-:W-:Y:S02]  /*0a40*/  @!P0 HADD2.F32 R23, -RZ, R16.H0_H0 ;  /* 0x20000010ff178230 */ /* 0x008fe40000004100 */
[----:B-----5:R-:W-:Y:S01]  /*0a50*/  @!P0 HADD2.F32 R13, -RZ, R4.H0_H0 ;  /* 0x20000004ff0d8230 */ /* 0x020fe20000004100 */
[----:B----4-:R-:W-:Y:S02]  /*0a60*/  @!P5 I2FP.F32.S32 R29, R2 ;  /* 0x00000002001dd245 */ /* 0x010fe40000201400 */
[----:B------:R-:W0:Y:S01]  /*0a70*/  LDC.64 R2, c[0x0][0x398] ;  /* 0x0000e600ff027b82 */ /* 0x000e220000000a00 */
[----:B--2---:R-:W-:Y:S02]  /*0a80*/  @!P3 I2FP.F32.S32 R27, R25 ;  /* 0x00000019001bb245 */ /* 0x004fe40000201400 */
[----:B------:R-:W-:Y:S01]  /*0a90*/  FMUL.FTZ R29, R29, R6 ;  /* 0x000000061d1d7220 */ /* 0x000fe20000410000 */
[----:B------:R-:W-:Y:S02]  /*0aa0*/  @!P2 I2FP.F32.S32 R15, R11 ;  /* 0x0000000b000fa245 */ /* 0x000fe40000201400 */
[----:B------:R-:W-:-:S03]  /*0ab0*/  FMUL.FTZ R27, R27, R8 ;  /* 0x000000081b1b7220 */ /* 0x000fc60000410000 */
[----:B------:R-:W-:Y:S01]  /*0ac0*/  FMUL.FTZ R15, R15, R10 ;  /* 0x0000000a0f0f7220 */ /* 0x000fe20000410000 */
[----:B------:R-:W-:Y:S01]  /*0ad0*/  FMUL.FTZ R26, R29, R26 ;  /* 0x0000001a1d1a7220 */ /* 0x000fe20000410000 */
[----:B------:R-:W-:Y:S02]  /*0ae0*/  @!P0 HADD2.F32 R9, -RZ, R22.H0_H0 ;  /* 0x20000016ff098230 */ /* 0x000fe40000004100 */
[----:B------:R-:W-:Y:S01]  /*0af0*/  FMUL.FTZ R28, R27, R28 ;  /* 0x0000001c1b1c7220 */ /* 0x000fe20000410000 */
[----:B------:R-:W-:Y:S01]  /*0b00*/  FMUL.FTZ R20, R15, R20 ;  /* 0x000000140f147220 */ /* 0x000fe20000410000 */
[-C--:B------:R-:W-:Y:S02]  /*0b10*/  ISETP.GE.AND P3, PT, R7, R0.reuse, PT ;  /* 0x000000000700720c */ /* 0x080fe40003f66270 */
[----:B------:R-:W-:Y:S01]  /*0b20*/  ISETP.GE.AND P5, PT, R5, R0, PT ;  /* 0x000000000500720c */ /* 0x000fe20003fa6270 */
[----:B------:R-:W-:Y:S01]  /*0b30*/  IMAD.MOV.U32 R5, RZ, RZ, RZ ;  /* 0x000000ffff057224 */ /* 0x000fe200078e00ff */
[----:B------:R-:W-:Y:S01]  /*0b40*/  @!P4 I2FP.F32.S32 R5, R17 ;  /* 0x000000110005c245 */ /* 0x000fe20000201400 */
[----:B------:R-:W-:Y:S01]  /*0b50*/  FFMA.FTZ R23, R26, 6.2000122852623462677e-05, R23 ;  /* 0x388206101a177823 */ /* 0x000fe20000010017 */
[----:B------:R-:W-:Y:S01]  /*0b60*/  FFMA.FTZ R13, R28, 6.2000122852623462677e-05, R13 ;  /* 0x388206101c0d7823 */ /* 0x000fe2000001000d */
[----:B------:R-:W-:Y:S01]  /*0b70*/  FFMA.FTZ R9, R20, 6.2000122852623462677e-05, R9 ;  /* 0x3882061014097823 */ /* 0x000fe20000010009 */
[----:B0-----:R-:W-:-:S04]  /*0b80*/  IMAD.WIDE R2, R7, 0x2, R2 ;  /* 0x0000000207027825 */ /* 0x001fc800078e0202 */
[----:B------:R-:W-:Y:S01]  /*0b90*/  FMUL.FTZ R24, R5, R24 ;  /* 0x0000001805187220 */ /* 0x000fe20000410000 */
[----:B------:R-:W-:Y:S02]  /*0ba0*/  F2FP.F16.F32.PACK_AB R23, RZ, R23 ;  /* 0x00000017ff17723e */ /* 0x000fe400000000ff */
[----:B------:R-:W-:Y:S02]  /*0bb0*/  F2FP.F16.F32.PACK_AB R13, RZ, R13 ;  /* 0x0000000dff0d723e */ /* 0x000fe400000000ff */
[----:B------:R-:W-:Y:S01]  /*0bc0*/  F2FP.F16.F32.PACK_AB R9, RZ, R9 ;  /* 0x00000009ff09723e */ /* 0x000fe200000000ff */
[----:B------:R-:W-:Y:S02]  /*0bd0*/  HFMA2 R0, -RZ, RZ, 0, 0 ;  /* 0x00000000ff007431 */ /* 0x000fe400000001ff */
[----:B------:R-:W-:Y:S01]  /*0be0*/  @!P0 HADD2.F32 R0, -RZ, R12.H0_H0 ;  /* 0x2000000cff008230 */ /* 0x000fe20000004100 */
[----:B------:R0:W-:Y:S01]  /*0bf0*/  @!P3 STG.E.U16 desc[UR4][R2.64], R23 ;  /* 0x000000170200b986 */ /* 0x0001e2000c101504 */
[----:B------:R-:W-:-:S03]  /*0c00*/  FMUL.FTZ R21, R24, R21 ;  /* 0x0000001518157220 */ /* 0x000fc60000410000 */
[----:B------:R0:W-:Y:S01]  /*0c10*/  @!P6 STG.E.U16 desc[UR4][R2.64+0x2], R13 ;  /* 0x0000020d0200e986 */ /* 0x0001e2000c101504 */
[----:B------:R-:W-:-:S03]  /*0c20*/  FFMA.FTZ R0, R21, 6.2000122852623462677e-05, R0 ;  /* 0x3882061015007823 */ /* 0x000fc60000010000 */
[----:B------:R0:W-:Y:S01]  /*0c30*/  @!P1 STG.E.U16 desc[UR4][R2.64+0x4], R9 ;  /* 0x0000040902009986 */ /* 0x0001e2000c101504 */
[----:B------:R-:W-:Y:S05]  /*0c40*/  @P5 EXIT ;  /* 0x000000000000594d */ /* 0x000fea0003800000 */
[----:B------:R-:W-:-:S05]  /*0c50*/  F2FP.F16.F32.PACK_AB R0, RZ, R0 ;  /* 0x00000000ff00723e */ /* 0x000fca00000000ff */
[----:B------:R-:W-:Y:S01]  /*0c60*/  STG.E.U16 desc[UR4][R2.64+0x6], R0 ;  /* 0x0000060002007986 */ /* 0x000fe2000c101504 */
[----:B------:R-:W-:Y:S05]  /*0c70*/  EXIT ;  /* 0x000000000000794d */ /* 0x000fea0003800000 */
.L_x_1811:
        /* <DEDUP_REMOVED lines=16> */
.L_x_2082:


//--------------------- .text._Z26kgemm_4bit_inference_naiveIfLi128ELi32EEviiiPT_PhPfPKfS1_iiii --------------------------
	.section	.text._Z26kgemm_4bit_inference_naiveIfLi128ELi32EEviiiPT_PhPfPKfS1_iiii,"ax",@progbits
	.align	128
        .global         _Z26kgemm_4bit_inference_naiveIfLi128ELi32EEviiiPT_PhPfPKfS1_iiii
        .type           _Z26kgemm_4bit_inference_naiveIfLi128ELi32EEviiiPT_PhPfPKfS1_iiii,@function
        .size           _Z26kgemm_4bit_inference_naiveIfLi128ELi32EEviiiPT_PhPfPKfS1_iiii,(.L_x_2083 - _Z26kgemm_4bit_inference_naiveIfLi128ELi32EEviiiPT_PhPfPKfS1_iiii)
        .other          _Z26kgemm_4bit_inference_naiveIfLi128ELi32EEviiiPT_PhPfPKfS1_iiii,@"STO_CUDA_ENTRY STV_DEFAULT"
_Z26kgemm_4bit_inference_naiveIfLi128ELi32EEviiiPT_PhPfPKfS1_iiii:
.text._Z26kgemm_4bit_inference_naiveIfLi128ELi32EEviiiPT_PhPfPKfS1_iiii:
[----:B------:R-:W-:Y:S01]  /*0000*/  LDC R1, c[0x0][0x37c] ;  /* 0x0000df00ff017b82 */ /* 0x000fe20000000800 */
[----:B------:R-:W0:Y:S01]  /*0010*/  S2R R7, SR_TID.X ;  /* 0x0000000000077919 */ /* 0x000e220000002100 */
[----:B------:R-:W1:Y:S06]  /*0020*/  LDCU.64 UR4, c[0x0][0x358] ;  /* 0x00006b00ff0477ac */ /* 0x000e6c0008000a00 */
[----:B------:R-:W2:Y:S01]  /*0030*/  LDC R11, c[0x0][0x388] ;  /* 0x0000e200ff0b7b82 */ /* 0x000ea20000000800 */
[----:B------:R-:W3:Y:S01]  /*0040*/  S2R R9, SR_CTAID.X ;  /* 0x0000000000097919 */ /* 0x000ee20000002500 */
[----:B------:R-:W4:Y:S01]  /*0050*/  LDCU.64 UR10, c[0x0][0x398] ;  /* 0x00007300ff0a77ac */ /* 0x000f220008000a00 */
[----:B0-----:R-:W-:-:S13]  /*0060*/  ISETP.GT.U32.AND P0, PT, R7, 0xf, PT ;  /* 0x0000000f0700780c */ /* 0x001fda0003f04070 */
[----:B------:R-:W0:Y:S02]  /*0070*/  @!P0 LDC.64 R2, c[0x0][0x3a8] ;  /* 0x0000ea00ff028b82 */ /* 0x000e240000000a00 */
[----:B0-----:R-:W-:-:S06]  /*0080*/  @!P0 IMAD.WIDE.U32 R2, R7, 0x4, R2 ;  /* 0x0000000407028825 */ /* 0x001fcc00078e0002 */
[----:B-1----:R-:W5:Y:S01]  /*0090*/  @!P0 LDG.E.CONSTANT R2, desc[UR4][R2.64] ;  /* 0x0000000402028981 */ /* 0x002f62000c1e9900 */
[----:B------:R-:W-:Y:S01]  /*00a0*/  @!P0 MOV R0, 0x400 ;  /* 0x0000040000008802 */ /* 0x000fe20000000f00 */
[----:B------:R-:W-:Y:S01]  /*00b0*/  BSSY.RECONVERGENT B0, `(.L_x_1812) ;  /* 0x00001e6000007945 */ /* 0x000fe20003800200 */
[----:B------:R-:W-:Y:S01]  /*00c0*/  SHF.R.U32.HI R6, RZ, 0x5, R7 ;  /* 0x00000005ff067819 */ /* 0x000fe20000011607 */
[----:B------:R-:W0:Y:S01]  /*00d0*/  @!P0 S2R R5, SR_CgaCtaId ;  /* 0x0000000000058919 */ /* 0x000e220000008800 */
[----:B------:R-:W-:-:S03]  /*00e0*/  IMAD.MOV.U32 R29, RZ, RZ, RZ ;  /* 0x000000ffff1d7224 */ /* 0x000fc600078e00ff */
[----:B---3--:R-:W-:Y:S01]  /*00f0*/  IMAD R6, R9, 0x4, R6 ;  /* 0x0000000409067824 */ /* 0x008fe200078e0206 */
[----:B0-----:R-:W-:-:S05]  /*0100*/  @!P0 LEA R0, R5, R0, 0x18 ;  /* 0x0000000005008211 */ /* 0x001fca00078ec0ff */
[C---:B------:R-:W-:Y:S01]  /*0110*/  @!P0 IMAD R5, R7.reuse, 0x4, R0 ;  /* 0x0000000407058824 */ /* 0x040fe200078e0200 */
[----:B------:R-:W-:-:S05]  /*0120*/  LOP3.LUT R0, R7, 0x1f, RZ, 0xc0, !PT ;  /* 0x0000001f07007812 */ /* 0x000fca00078ec0ff */
[----:B------:R-:W-:Y:S01]  /*0130*/  IMAD.SHL.U32 R0, R0, 0x20, RZ ;  /* 0x0000002000007824 */ /* 0x000fe200078e00ff */
[----:B-----5:R0:W-:Y:S01]  /*0140*/  @!P0 STS [R5], R2 ;  /* 0x0000000205008388 */ /* 0x0201e20000000800 */
[----:B------:R-:W-:Y:S03]  /*0150*/  BAR.SYNC.DEFER_BLOCKING 0x0 ;  /* 0x0000000000007b1d */ /* 0x000fe60000010000 */
[----:B--2---:R-:W-:-:S13]  /*0160*/  ISETP.GE.AND P0, PT, R0, R11, PT ;  /* 0x0000000b0000720c */ /* 0x004fda0003f06270 */
[----:B0---4-:R-:W-:Y:S05]  /*0170*/  @P0 BRA `(.L_x_1813) ;  /* 0x0000001c00640947 */ /* 0x011fea0003800000 */
[----:B------:R-:W0:Y:S01]  /*0180*/  LDCU UR7, c[0x0][0x3c4] ;  /* 0x00007880ff0777ac */ /* 0x000e220008000800 */
[----:B------:R-:W-:Y:S01]  /*0190*/  IMAD.MOV.U32 R5, RZ, RZ, R0 ;  /* 0x000000ffff057224 */ /* 0x000fe200078e0000 */
[----:B------:R-:W-:Y:S01]  /*01a0*/  SHF.R.U32.HI R3, RZ, 0x1, R11 ;  /* 0x00000001ff037819 */ /* 0x000fe2000001160b */
[----:B------:R-:W-:Y:S01]  /*01b0*/  IMAD.MOV.U32 R29, RZ, RZ, RZ ;  /* 0x000000ffff1d7224 */ /* 0x000fe200078e00ff */
[----:B------:R-:W1:Y:S01]  /*01c0*/  LDCU UR8, c[0x0][0x380] ;  /* 0x00007000ff0877ac */ /* 0x000e620008000800 */
[----:B------:R-:W2:Y:S01]  /*01d0*/  LDCU UR6, c[0x0][0x3bc] ;  /* 0x00007780ff0677ac */ /* 0x000ea20008000800 */
[----:B0-----:R-:W0:Y:S01]  /*01e0*/  FLO.U32 R4, UR7 ;  /* 0x0000000700047d00 */ /* 0x001e2200080e0000 */
[C---:B-1----:R-:W-:Y:S01]  /*01f0*/  ISETP.GE.AND P0, PT, R6.reuse, UR8, PT ;  /* 0x0000000806007c0c */ /* 0x042fe2000bf06270 */
[----:B--2---:R-:W-:-:S12]  /*0200*/  IMAD R2, R6, UR6, RZ ;  /* 0x0000000606027c24 */ /* 0x004fd8000f8e02ff */
.L_x_1828:
[----:B01----:R-:W1:Y:S01]  /*0210*/  LDC.64 R8, c[0x0][0x3a0] ;  /* 0x0000e800ff087b82 */ /* 0x003e620000000a00 */
[----:B------:R-:W-:-:S05]  /*0220*/  IMAD R7, R2, 0x2, R5 ;  /* 0x0000000202077824 */ /* 0x000fca00078e0205 */
[----:B0-----:R-:W-:-:S05]  /*0230*/  SHF.R.S32.HI R7, RZ, R4, R7 ;  /* 0x00000004ff077219 */ /* 0x001fca0000011407 */
[----:B-1----:R-:W-:-:S05]  /*0240*/  IMAD.WIDE R8, R7, 0x4, R8 ;  /* 0x0000000407087825 */ /* 0x002fca00078e0208 */
[----:B------:R0:W5:Y:S01]  /*0250*/  LDG.E.CONSTANT R28, desc[UR4][R8.64] ;  /* 0x00000004081c7981 */ /* 0x000162000c1e9900 */
[----:B------:R-:W-:Y:S01]  /*0260*/  BSSY.RECONVERGENT B1, `(.L_x_1814) ;  /* 0x0000065000017945 */ /* 0x000fe20003800200 */
[----:B------:R-:W-:Y:S02]  /*0270*/  IMAD.MOV.U32 R15, RZ, RZ, 0x77777777 ;  /* 0x77777777ff0f7424 */ /* 0x000fe400078e00ff */
[----:B------:R-:W-:Y:S02]  /*0280*/  IMAD.MOV.U32 R14, RZ, RZ, 0x77777777 ;  /* 0x77777777ff0e7424 */ /* 0x000fe400078e00ff */
[----:B------:R-:W-:Y:S02]  /*0290*/  IMAD.MOV.U32 R13, RZ, RZ, 0x77777777 ;  /* 0x77777777ff0d7424 */ /* 0x000fe400078e00ff */
[----:B------:R-:W-:Y:S01]  /*02a0*/  IMAD.MOV.U32 R12, RZ, RZ, 0x77777777 ;  /* 0x77777777ff0c7424 */ /* 0x000fe200078e00ff */
[----:B------:R-:W-:Y:S06]  /*02b0*/  @P0 BRA `(.L_x_1815) ;  /* 0x00000004007c0947 */ /* 0x000fec0003800000 */
[----:B------:R-:W-:Y:S01]  /*02c0*/  VIADD R0, R3, 0xfffffff0 ;  /* 0xfffffff003007836 */ /* 0x000fe20000000000 */
[----:B------:R-:W-:-:S04]  /*02d0*/  SHF.R.U32.HI R7, RZ, 0x1, R5 ;  /* 0x00000001ff077819 */ /* 0x000fc80000011605 */
[----:B------:R-:W-:-:S13]  /*02e0*/  ISETP.GE.AND P1, PT, R7, R0, PT ;  /* 0x000000000700720c */ /* 0x000fda0003f26270 */
[----:B------:R-:W-:Y:S05]  /*02f0*/  @P1 BRA `(.L_x_1816) ;  /* 0x0000000000201947 */ /* 0x000fea0003800000 */
[----:B------:R-:W1:Y:S01]  /*0300*/  LDC.64 R12, c[0x0][0x398] ;  /* 0x0000e600ff0c7b82 */ /* 0x000e620000000a00 */
[----:B------:R-:W-:-:S05]  /*0310*/  IMAD.IADD R0, R2, 0x1, R7 ;  /* 0x0000000102007824 */ /* 0x000fca00078e0207 */
[----:B------:R-:W-:-:S04]  /*0320*/  SHF.R.S32.HI R7, RZ, 0x1f, R0 ;  /* 0x0000001fff077819 */ /* 0x000fc80000011400 */
[----:B------:R-:W-:-:S04]  /*0330*/  LEA.HI R7, R7, R0, RZ, 0x4 ;  /* 0x0000000007077211 */ /* 0x000fc800078f20ff */
[----:B------:R-:W-:-:S05]  /*0340*/  SHF.R.S32.HI R7, RZ, 0x4, R7 ;  /* 0x00000004ff077819 */ /* 0x000fca0000011407 */
[----:B-1----:R-:W-:-:S06]  /*0350*/  IMAD.WIDE R12, R7, 0x10, R12 ;  /* 0x00000010070c7825 */ /* 0x002fcc00078e020c */
[----:B------:R-:W5:Y:S01]  /*0360*/  LDG.E.128 R12, desc[UR4][R12.64] ;  /* 0x000000040c0c7981 */ /* 0x000f62000c1e1d00 */
[----:B------:R-:W-:Y:S05]  /*0370*/  BRA `(.L_x_1815) ;  /* 0x00000004004c7947 */ /* 0x000fea0003800000 */
.L_x_1816:
[----:B------:R-:W-:Y:S01]  /*0380*/  IMAD.IADD R20, R3, 0x1, -R7 ;  /* 0x0000000103147824 */ /* 0x000fe200078e0a07 */
[----:B------:R-:W-:-:S04]  /*0390*/  IADD3 R7, PT, PT, R2, R7, RZ ;  /* 0x0000000702077210 */ /* 0x000fc80007ffe0ff */
[C---:B------:R-:W-:Y:S02]  /*03a0*/  ISETP.GT.AND P1, PT, R20.reuse, RZ, PT ;  /* 0x000000ff1400720c */ /* 0x040fe40003f24270 */
[C---:B------:R-:W-:Y:S02]  /*03b0*/  ISETP.GT.AND P3, PT, R20.reuse, 0x4, PT ;  /* 0x000000041400780c */ /* 0x040fe40003f64270 */
[C---:B0-----:R-:W-:Y:S02]  /*03c0*/  IADD3 R8, P2, PT, R7.reuse, UR10, RZ ;  /* 0x0000000a07087c10 */ /* 0x041fe4000ff5e0ff */
[C---:B------:R-:W-:Y:S02]  /*03d0*/  ISETP.GT.AND P4, PT, R20.reuse, 0x5, PT ;  /* 0x000000051400780c */ /* 0x040fe40003f84270 */
[----:B------:R-:W-:Y:S01]  /*03e0*/  LEA.HI.X.SX32 R9, R7, UR11, 0x1, P2 ;  /* 0x0000000b07097c11 */ /* 0x000fe200090f0eff */
[----:B------:R-:W-:Y:S01]  /*03f0*/  IMAD.MOV.U32 R7, RZ, RZ, 0x77 ;  /* 0x00000077ff077424 */ /* 0x000fe200078e00ff */
[----:B------:R-:W-:-:S05]  /*0400*/  ISETP.GT.AND P2, PT, R20, 0x1, PT ;  /* 0x000000011400780c */ /* 0x000fca0003f44270 */
[----:B------:R-:W2:Y:S04]  /*0410*/  @P1 LDG.E.U8 R7, desc[UR4][R8.64] ;  /* 0x0000000408071981 */ /* 0x000ea8000c1e1100 */
[----:B------:R-:W3:Y:S04]  /*0420*/  @P3 LDG.E.U8 R12, desc[UR4][R8.64+0x4] ;  /* 0x00000404080c3981 */ /* 0x000ee8000c1e1100 */
[----:B------:R-:W4:Y:S04]  /*0430*/  @P2 LDG.E.U8 R11, desc[UR4][R8.64+0x1] ;  /* 0x00000104080b2981 */ /* 0x000f28000c1e1100 */
[----:B------:R-:W4:Y:S01]  /*0440*/  @P4 LDG.E.U8 R13, desc[UR4][R8.64+0x5] ;  /* 0x00000504080d4981 */ /* 0x000f22000c1e1100 */
[----:B------:R-:W-:-:S02]  /*0450*/  @!P3 LOP3.LUT R0, R27, 0xffffff00, RZ, 0xc0, !PT ;  /* 0xffffff001b00b812 */ /* 0x000fc400078ec0ff */
[----:B------:R-:W-:Y:S02]  /*0460*/  ISETP.GT.AND P5, PT, R20, 0x8, PT ;  /* 0x000000081400780c */ /* 0x000fe40003fa4270 */
[----:B------:R-:W-:Y:S02]  /*0470*/  @!P3 LOP3.LUT R10, R0, 0x77, RZ, 0xfc, !PT ;  /* 0x00000077000ab812 */ /* 0x000fe400078efcff */
[C---:B------:R-:W-:Y:S02]  /*0480*/  ISETP.GT.AND P6, PT, R20.reuse, 0xc, PT ;  /* 0x0000000c1400780c */ /* 0x040fe40003fc4270 */
[----:B------:R-:W-:-:S07]  /*0490*/  ISETP.GT.AND P1, PT, R20, 0x2, PT ;  /* 0x000000021400780c */ /* 0x000fce0003f24270 */
[----:B------:R-:W4:Y:S04]  /*04a0*/  @P5 LDG.E.U8 R14, desc[UR4][R8.64+0x8] ;  /* 0x00000804080e5981 */ /* 0x000f28000c1e1100 */
[----:B------:R-:W4:Y:S01]  /*04b0*/  @P6 LDG.E.U8 R15, desc[UR4][R8.64+0xc] ;  /* 0x00000c04080f6981 */ /* 0x000f22000c1e1100 */
[----:B--2---:R-:W-:Y:S02]  /*04c0*/  LOP3.LUT R0, R7, 0xffffff00, R26, 0xf8, !PT ;  /* 0xffffff0007007812 */ /* 0x004fe400078ef81a */
[----:B---3--:R-:W-:Y:S02]  /*04d0*/  @P3 LOP3.LUT R10, R12, 0xffffff00, R27, 0xf8, !PT ;  /* 0xffffff000c0a3812 */ /* 0x008fe400078ef81b */
[----:B------:R-:W-:Y:S02]  /*04e0*/  LOP3.LUT R0, R0, 0xffff00ff, RZ, 0xc0, !PT ;  /* 0xffff00ff00007812 */ /* 0x000fe400078ec0ff */
[----:B------:R-:W-:-:S02]  /*04f0*/  LOP3.LUT R10, R10, 0xffff00ff, RZ, 0xc0, !PT ;  /* 0xffff00ff0a0a7812 */ /* 0x000fc400078ec0ff */
[----:B------:R-:W-:Y:S01]  /*0500*/  @!P2 LOP3.LUT R7, R0, 0x7700, RZ, 0xfc, !PT ;  /* 0x000077000007a812 */ /* 0x000fe200078efcff */
[----:B----4-:R-:W-:Y:S01]  /*0510*/  @P2 IMAD R7, R11, 0x100, R0 ;  /* 0x000001000b072824 */ /* 0x010fe200078e0200 */
[----:B------:R-:W-:Y:S01]  /*0520*/  @!P4 LOP3.LUT R12, R10, 0x7700, RZ, 0xfc, !PT ;  /* 0x000077000a0cc812 */ /* 0x000fe200078efcff */
[----:B------:R-:W-:Y:S01]  /*0530*/  @P4 IMAD R12, R13, 0x100, R10 ;  /* 0x000001000d0c4824 */ /* 0x000fe200078e020a */
[C---:B------:R-:W-:Y:S01]  /*0540*/  ISETP.GT.AND P4, PT, R20.reuse, 0x6, PT ;  /* 0x000000061400780c */ /* 0x040fe20003f84270 */
[----:B------:R-:W2:Y:S01]  /*0550*/  @P1 LDG.E.U8 R10, desc[UR4][R8.64+0x2] ;  /* 0x00000204080a1981 */ /* 0x000ea2000c1e1100 */
[C---:B------:R-:W-:Y:S02]  /*0560*/  ISETP.GT.AND P3, PT, R20.reuse, 0x9, PT ;  /* 0x000000091400780c */ /* 0x040fe40003f64270 */
[----:B------:R-:W-:-:S09]  /*0570*/  ISETP.GT.AND P2, PT, R20, 0xd, PT ;  /* 0x0000000d1400780c */ /* 0x000fd20003f44270 */
[----:B------:R-:W3:Y:S04]  /*0580*/  @P4 LDG.E.U8 R13, desc[UR4][R8.64+0x6] ;  /* 0x00000604080d4981 */ /* 0x000ee8000c1e1100 */
[----:B------:R-:W4:Y:S04]  /*0590*/  @P3 LDG.E.U8 R17, desc[UR4][R8.64+0x9] ;  /* 0x0000090408113981 */ /* 0x000f28000c1e1100 */
[----:B------:R-:W4:Y:S01]  /*05a0*/  @P2 LDG.E.U8 R19, desc[UR4][R8.64+0xd] ;  /* 0x00000d0408132981 */ /* 0x000f22000c1e1100 */
[----:B------:R-:W-:Y:S02]  /*05b0*/  @!P5 LOP3.LUT R0, R25, 0xffffff00, RZ, 0xc0, !PT ;  /* 0xffffff001900d812 */ /* 0x000fe400078ec0ff */
[----:B------:R-:W-:-:S02]  /*05c0*/  @!P6 LOP3.LUT R11, R24, 0xffffff00, RZ, 0xc0, !PT ;  /* 0xffffff00180be812 */ /* 0x000fc400078ec0ff */
[----:B------:R-:W-:Y:S02]  /*05d0*/  @!P5 LOP3.LUT R0, R0, 0x77, RZ, 0xfc, !PT ;  /* 0x000000770000d812 */ /* 0x000fe400078efcff */
[----:B------:R-:W-:Y:S02]  /*05e0*/  @!P6 LOP3.LUT R11, R11, 0x77, RZ, 0xfc, !PT ;  /* 0x000000770b0be812 */ /* 0x000fe400078efcff */
[----:B------:R-:W-:Y:S02]  /*05f0*/  @P5 LOP3.LUT R0, R14, 0xffffff00, R25, 0xf8, !PT ;  /* 0xffffff000e005812 */ /* 0x000fe400078ef819 */
[----:B------:R-:W-:Y:S02]  /*0600*/  @P6 LOP3.LUT R11, R15, 0xffffff00, R24, 0xf8, !PT ;  /* 0xffffff000f0b6812 */ /* 0x000fe400078ef818 */
[C---:B------:R-:W-:Y:S02]  /*0610*/  ISETP.GT.AND P5, PT, R20.reuse, 0xa, PT ;  /* 0x0000000a1400780c */ /* 0x040fe40003fa4270 */
[----:B------:R-:W-:-:S02]  /*0620*/  ISETP.GT.AND P6, PT, R20, 0xe, PT ;  /* 0x0000000e1400780c */ /* 0x000fc40003fc4270 */
[----:B------:R-:W-:Y:S02]  /*0630*/  LOP3.LUT R7, R7, 0xff00ffff, RZ, 0xc0, !PT ;  /* 0xff00ffff07077812 */ /* 0x000fe400078ec0ff */
[----:B------:R-:W-:Y:S02]  /*0640*/  LOP3.LUT R12, R12, 0xff00ffff, RZ, 0xc0, !PT ;  /* 0xff00ffff0c0c7812 */ /* 0x000fe400078ec0ff */
[----:B------:R-:W-:Y:S02]  /*0650*/  LOP3.LUT R14, R0, 0xffff00ff, RZ, 0xc0, !PT ;  /* 0xffff00ff000e7812 */ /* 0x000fe400078ec0ff */
[----:B------:R-:W-:Y:S02]  /*0660*/  LOP3.LUT R16, R11, 0xffff00ff, RZ, 0xc0, !PT ;  /* 0xffff00ff0b107812 */ /* 0x000fe400078ec0ff */
[----:B------:R-:W-:Y:S02]  /*0670*/  @!P1 LOP3.LUT R0, R7, 0x770000, RZ, 0xfc, !PT ;  /* 0x0077000007009812 */ /* 0x000fe400078efcff */
[----:B------:R-:W-:-:S02]  /*0680*/  @!P4 LOP3.LUT R11, R12, 0x770000, RZ, 0xfc, !PT ;  /* 0x007700000c0bc812 */ /* 0x000fc400078efcff */
[----:B------:R-:W-:Y:S02]  /*0690*/  @!P3 LOP3.LUT R15, R14, 0x7700, RZ, 0xfc, !PT ;  /* 0x000077000e0fb812 */ /* 0x000fe400078efcff */
[----:B------:R-:W-:Y:S01]  /*06a0*/  @!P2 LOP3.LUT R18, R16, 0x7700, RZ, 0xfc, !PT ;  /* 0x000077001012a812 */ /* 0x000fe200078efcff */
[----:B--2---:R-:W-:Y:S01]  /*06b0*/  @P1 IMAD R0, R10, 0x10000, R7 ;  /* 0x000100000a001824 */ /* 0x004fe200078e0207 */
[C---:B------:R-:W-:Y:S01]  /*06c0*/  ISETP.GT.AND P1, PT, R20.reuse, 0x3, PT ;  /* 0x000000031400780c */ /* 0x040fe20003f24270 */
[----:B---3--:R-:W-:Y:S01]  /*06d0*/  @P4 IMAD R11, R13, 0x10000, R12 ;  /* 0x000100000d0b4824 */ /* 0x008fe200078e020c */
[----:B------:R-:W-:-:S11]  /*06e0*/  ISETP.GT.AND P4, PT, R20, 0xf, PT ;  /* 0x0000000f1400780c */ /* 0x000fd60003f84270 */
[----:B------:R-:W2:Y:S01]  /*06f0*/  @P1 LDG.E.U8 R7, desc[UR4][R8.64+0x3] ;  /* 0x0000030408071981 */ /* 0x000ea2000c1e1100 */
[----:B----4-:R-:W-:Y:S01]  /*0700*/  @P3 IMAD R15, R17, 0x100, R14 ;  /* 0x00000100110f3824 */ /* 0x010fe200078e020e */
[C---:B------:R-:W-:Y:S02]  /*0710*/  ISETP.GT.AND P3, PT, R20.reuse, 0xb, PT ;  /* 0x0000000b1400780c */ /* 0x040fe40003f64270 */
[----:B------:R-:W3:Y:S01]  /*0720*/  @P5 LDG.E.U8 R14, desc[UR4][R8.64+0xa] ;  /* 0x00000a04080e5981 */ /* 0x000ee2000c1e1100 */
[----:B------:R-:W-:Y:S01]  /*0730*/  @P2 IMAD R18, R19, 0x100, R16 ;  /* 0x0000010013122824 */ /* 0x000fe200078e0210 */
[----:B------:R-:W-:Y:S02]  /*0740*/  ISETP.GT.AND P2, PT, R20, 0x7, PT ;  /* 0x000000071400780c */ /* 0x000fe40003f44270 */
[----:B------:R-:W4:Y:S04]  /*0750*/  @P6 LDG.E.U8 R19, desc[UR4][R8.64+0xe] ;  /* 0x00000e0408136981 */ /* 0x000f28000c1e1100 */
[----:B------:R-:W2:Y:S04]  /*0760*/  @P4 LDG.E.U8 R21, desc[UR4][R8.64+0xf] ;  /* 0x00000f0408154981 */ /* 0x000ea8000c1e1100 */
[----:B------:R-:W2:Y:S04]  /*0770*/  @P3 LDG.E.U8 R17, desc[UR4][R8.64+0xb] ;  /* 0x00000b0408113981 */ /* 0x000ea8000c1e1100 */
[----:B------:R-:W2:Y:S01]  /*0780*/  @P2 LDG.E.U8 R10, desc[UR4][R8.64+0x7] ;  /* 0x00000704080a2981 */ /* 0x000ea2000c1e1100 */
[----:B------:R-:W-:-:S02]  /*0790*/  LOP3.LUT R15, R15, 0xff00ffff, RZ, 0xc0, !PT ;  /* 0xff00ffff0f0f7812 */ /* 0x000fc400078ec0ff */
[----:B------:R-:W-:Y:S02]  /*07a0*/  LOP3.LUT R18, R18, 0xff00ffff, RZ, 0xc0, !PT ;  /* 0xff00ffff12127812 */ /* 0x000fe400078ec0ff */
[----:B------:R-:W-:Y:S02]  /*07b0*/  @!P5 LOP3.LUT R12, R15, 0x770000, RZ, 0xfc, !PT ;  /* 0x007700000f0cd812 */ /* 0x000fe400078efcff */
[----:B------:R-:W-:Y:S02]  /*07c0*/  @!P6 LOP3.LUT R13, R18, 0x770000, RZ, 0xfc, !PT ;  /* 0x00770000120de812 */ /* 0x000fe400078efcff */
[----:B------:R-:W-:Y:S02]  /*07d0*/  LOP3.LUT R0, R0, 0xffffff, RZ, 0xc0, !PT ;  /* 0x00ffffff00007812 */ /* 0x000fe400078ec0ff */
[----:B------:R-:W-:Y:S01]  /*07e0*/  LOP3.LUT R11, R11, 0xffffff, RZ, 0xc0, !PT ;  /* 0x00ffffff0b0b7812 */ /* 0x000fe200078ec0ff */
[----:B---3--:R-:W-:Y:S02]  /*07f0*/  @P5 IMAD R12, R14, 0x10000, R15 ;  /* 0x000100000e0c5824 */ /* 0x008fe400078e020f */
[----:B----4-:R-:W-:-:S03]  /*0800*/  @P6 IMAD R13, R19, 0x10000, R18 ;  /* 0x00010000130d6824 */ /* 0x010fc600078e0212 */
[----:B------:R-:W-:Y:S02]  /*0810*/  LOP3.LUT R16, R12, 0xffffff, RZ, 0xc0, !PT ;  /* 0x00ffffff0c107812 */ /* 0x000fe400078ec0ff */
[----:B------:R-:W-:Y:S02]  /*0820*/  LOP3.LUT R18, R13, 0xffffff, RZ, 0xc0, !PT ;  /* 0x00ffffff0d127812 */ /* 0x000fe400078ec0ff */
[----:B------:R-:W-:Y:S01]  /*0830*/  @!P1 LOP3.LUT R12, R0, 0x77000000, RZ, 0xfc, !PT ;  /* 0x77000000000c9812 */ /* 0x000fe200078efcff */
[----:B--2---:R-:W-:Y:S01]  /*0840*/  @P1 IMAD R12, R7, 0x1000000, R0 ;  /* 0x01000000070c1824 */ /* 0x004fe200078e0200 */
[----:B------:R-:W-:Y:S02]  /*0850*/  @!P2 LOP3.LUT R13, R11, 0x77000000, RZ, 0xfc, !PT ;  /* 0x770000000b0da812 */ /* 0x000fe400078efcff */
[----:B------:R-:W-:Y:S01]  /*0860*/  @!P3 LOP3.LUT R14, R16, 0x77000000, RZ, 0xfc, !PT ;  /* 0x77000000100eb812 */ /* 0x000fe200078efcff */
[----:B------:R-:W-:Y:S01]  /*0870*/  @P2 IMAD R13, R10, 0x1000000, R11 ;  /* 0x010000000a0d2824 */ /* 0x000fe200078e020b */
[----:B------:R-:W-:Y:S01]  /*0880*/  @!P4 LOP3.LUT R15, R18, 0x77000000, RZ, 0xfc, !PT ;  /* 0x77000000120fc812 */ /* 0x000fe200078efcff */
[----:B------:R-:W-:Y:S01]  /*0890*/  @P3 IMAD R14, R17, 0x1000000, R16 ;  /* 0x01000000110e3824 */ /* 0x000fe200078e0210 */
[----:B------:R-:W-:-:S07]  /*08a0*/  @P4 LEA R15, R21, R18, 0x18 ;  /* 0x00000012150f4211 */ /* 0x000fce00078ec0ff */
.L_x_1815:
[----:B------:R-:W-:Y:S05]  /*08b0*/  BSYNC.RECONVERGENT B1 ;  /* 0x0000000000017941 */ /* 0x000fea0003800200 */
.L_x_1814:
[----:B------:R-:W1:Y:S01]  /*08c0*/  LDC R0, c[0x0][0x388] ;  /* 0x0000e200ff007b82 */ /* 0x000e620000000800 */
[----:B------:R-:W-:Y:S01]  /*08d0*/  VIADD R7, R5, 0x8 ;  /* 0x0000000805077836 */ /* 0x000fe20000000000 */
[----:B0-----:R-:W-:-:S06]  /*08e0*/  SHF.R.U32.HI R9, RZ, 0x2, R5 ;  /* 0x00000002ff097819 */ /* 0x001fcc0000011605 */
[----:B------:R-:W0:Y:S01]  /*08f0*/  LDC.64 R10, c[0x0][0x390] ;  /* 0x0000e400ff0a7b82 */ /* 0x000e220000000a00 */
[----:B-1----:R-:W-:Y:S01]  /*0900*/  ISETP.GE.AND P1, PT, R7, R0, PT ;  /* 0x000000000700720c */ /* 0x002fe20003f26270 */
[----:B0-----:R-:W-:-:S12]  /*0910*/  IMAD.WIDE.U32 R8, R9, 0x10, R10 ;  /* 0x0000001009087825 */ /* 0x001fd800078e000a */
[----:B------:R0:W5:Y:S04]  /*0920*/  @!P1 LDG.E.128.CONSTANT R16, desc[UR4][R8.64] ;  /* 0x0000000408109981 */ /* 0x000168000c1e9d00 */
[----:B------:R0:W5:Y:S01]  /*0930*/  @!P1 LDG.E.128.CONSTANT R20, desc[UR4][R8.64+0x10] ;  /* 0x0000100408149981 */ /* 0x000162000c1e9d00 */
[----:B------:R-:W-:Y:S01]  /*0940*/  MOV R7, 0x400 ;  /* 0x0000040000077802 */ /* 0x000fe20000000f00 */
[----:B-----5:R-:W-:Y:S01]  /*0950*/  IMAD.SHL.U32 R25, R12, 0x4, RZ ;  /* 0x000000040c197824 */ /* 0x020fe200078e00ff */
[----:B------:R-:W-:Y:S01]  /*0960*/  SHF.R.U32.HI R24, RZ, 0x2, R12 ;  /* 0x00000002ff187819 */ /* 0x000fe2000001160c */
[----:B------:R-:W1:Y:S01]  /*0970*/  S2R R26, SR_CgaCtaId ;  /* 0x00000000001a7919 */ /* 0x000e620000008800 */
[----:B------:R-:W-:Y:S02]  /*0980*/  BSSY.RECONVERGENT B1, `(.L_x_1817) ;  /* 0x0000028000017945 */ /* 0x000fe40003800200 */
[----:B------:R-:W-:-:S02]  /*0990*/  LOP3.LUT R24, R24, 0x3c, RZ, 0xc0, !PT ;  /* 0x0000003c18187812 */ /* 0x000fc400078ec0ff */
[----:B-1----:R-:W-:Y:S02]  /*09a0*/  LEA R7, R26, R7, 0x18 ;  /* 0x000000071a077211 */ /* 0x002fe400078ec0ff */
[----:B------:R-:W-:-:S03]  /*09b0*/  LOP3.LUT R26, R25, 0x3c, RZ, 0xc0, !PT ;  /* 0x0000003c191a7812 */ /* 0x000fc600078ec0ff */
[C---:B------:R-:W-:Y:S02]  /*09c0*/  IMAD.IADD R24, R7.reuse, 0x1, R24 ;  /* 0x0000000107187824 */ /* 0x040fe400078e0218 */
[----:B------:R-:W-:-:S03]  /*09d0*/  IMAD.IADD R26, R7, 0x1, R26 ;  /* 0x00000001071a7824 */ /* 0x000fc600078e021a */
[----:B------:R-:W1:Y:S04]  /*09e0*/  LDS R25, [R24] ;  /* 0x0000000018197984 */ /* 0x000e680000000800 */
[----:B------:R-:W2:Y:S01]  /*09f0*/  LDS R27, [R26] ;  /* 0x000000001a1b7984 */ /* 0x000ea20000000800 */
[C---:B-1----:R-:W-:Y:S01]  /*0a00*/  FMUL.FTZ R30, R28.reuse, R25 ;  /* 0x000000191c1e7220 */ /* 0x042fe20000410000 */
[----:B--2---:R-:W-:Y:S01]  /*0a10*/  FMUL.FTZ R27, R28, R27 ;  /* 0x0000001b1c1b7220 */ /* 0x004fe20000410000 */
[----:B0-----:R-:W-:Y:S06]  /*0a20*/  @!P1 BRA `(.L_x_1818) ;  /* 0x0000000000749947 */ /* 0x001fec0003800000 */
[CC--:B------:R-:W-:Y:S01]  /*0a30*/  ISETP.GE.AND P3, PT, R5.reuse, R0.reuse, PT ;  /* 0x000000000500720c */ /* 0x0c0fe20003f66270 */
[C---:B------:R-:W-:Y:S02]  /*0a40*/  VIADD R17, R5.reuse, 0x1 ;  /* 0x0000000105117836 */ /* 0x040fe40000000000 */
[C---:B------:R-:W-:Y:S02]  /*0a50*/  VIADD R19, R5.reuse, 0x2 ;  /* 0x0000000205137836 */ /* 0x040fe40000000000 */
[----:B------:R-:W-:Y:S01]  /*0a60*/  IMAD.WIDE.U32 R24, R5, 0x4, R10 ;  /* 0x0000000405187825 */ /* 0x000fe200078e000a */
[-C--:B------:R-:W-:Y:S02]  /*0a70*/  ISETP.GE.AND P6, PT, R17, R0.reuse, PT ;  /* 0x000000001100720c */ /* 0x080fe40003fc6270 */
[----:B------:R-:W-:Y:S02]  /*0a80*/  CS2R R16, SRZ ;  /* 0x0000000000107805 */ /* 0x000fe4000001ff00 */
[----:B------:R-:W-:Y:S01]  /*0a90*/  ISETP.GE.AND P5, PT, R19, R0, PT ;  /* 0x000000001300720c */ /* 0x000fe20003fa6270 */
[----:B------:R-:W-:-:S02]  /*0aa0*/  VIADD R21, R5, 0x3 ;  /* 0x0000000305157836 */ /* 0x000fc40000000000 */
[----:B------:R-:W-:Y:S02]  /*0ab0*/  VIADD R19, R5, 0x5 ;  /* 0x0000000505137836 */ /* 0x000fe40000000000 */
[----:B------:R-:W-:Y:S01]  /*0ac0*/  IMAD.MOV.U32 R18, RZ, RZ, RZ ;  /* 0x000000ffff127224 */ /* 0x000fe200078e00ff */
[----:B------:R0:W5:Y:S01]  /*0ad0*/  @!P3 LDG.E.CONSTANT R16, desc[UR4][R24.64] ;  /* 0x000000041810b981 */ /* 0x000162000c1e9900 */
[-C--:B------:R-:W-:Y:S01]  /*0ae0*/  ISETP.GE.AND P2, PT, R21, R0.reuse, PT ;  /* 0x000000001500720c */ /* 0x080fe20003f46270 */
[----:B------:R-:W-:Y:S01]  /*0af0*/  VIADD R23, R5, 0x4 ;  /* 0x0000000405177836 */ /* 0x000fe20000000000 */
[-C--:B------:R-:W-:Y:S01]  /*0b00*/  ISETP.GE.AND P3, PT, R19, R0.reuse, PT ;  /* 0x000000001300720c */ /* 0x080fe20003f66270 */
[C---:B------:R-:W-:Y:S01]  /*0b10*/  VIADD R21, R5.reuse, 0x6 ;  /* 0x0000000605157836 */ /* 0x040fe20000000000 */
[----:B------:R0:W5:Y:S01]  /*0b20*/  @!P6 LDG.E.CONSTANT R17, desc[UR4][R24.64+0x4] ;  /* 0x000004041811e981 */ /* 0x000162000c1e9900 */
[----:B------:R-:W-:Y:S01]  /*0b30*/  VIADD R19, R5, 0x7 ;  /* 0x0000000705137836 */ /* 0x000fe20000000000 */
[----:B------:R-:W-:-:S02]  /*0b40*/  ISETP.GE.AND P4, PT, R23, R0, PT ;  /* 0x000000001700720c */ /* 0x000fc40003f86270 */
[----:B------:R0:W5:Y:S01]  /*0b50*/  @!P5 LDG.E.CONSTANT R18, desc[UR4][R24.64+0x8] ;  /* 0x000008041812d981 */ /* 0x000162000c1e9900 */
[-C--:B------:R-:W-:Y:S02]  /*0b60*/  ISETP.GE.AND P6, PT, R21, R0.reuse, PT ;  /* 0x000000001500720c */ /* 0x080fe40003fc6270 */
[----:B------:R-:W-:Y:S01]  /*0b70*/  ISETP.GE.AND P5, PT, R19, R0, PT ;  /* 0x000000001300720c */ /* 0x000fe20003fa6270 */
[----:B------:R-:W-:Y:S01]  /*0b80*/  HFMA2 R19, -RZ, RZ, 0, 0 ;  /* 0x00000000ff137431 */ /* 0x000fe200000001ff */
[----:B------:R-:W-:Y:S02]  /*0b90*/  CS2R R20, SRZ ;  /* 0x0000000000147805 */ /* 0x000fe4000001ff00 */
[----:B------:R-:W-:-:S03]  /*0ba0*/  CS2R R22, SRZ ;  /* 0x0000000000167805 */ /* 0x000fc6000001ff00 */
[----:B------:R0:W5:Y:S04]  /*0bb0*/  @!P2 LDG.E.CONSTANT R19, desc[UR4][R24.64+0xc] ;  /* 0x00000c041813a981 */ /* 0x000168000c1e9900 */
[----:B------:R0:W5:Y:S04]  /*0bc0*/  @!P4 LDG.E.CONSTANT R20, desc[UR4][R24.64+0x10] ;  /* 0x000010041814c981 */ /* 0x000168000c1e9900 */
[----:B------:R0:W5:Y:S04]  /*0bd0*/  @!P3 LDG.E.CONSTANT R21, desc[UR4][R24.64+0x14] ;  /* 0x000014041815b981 */ /* 0x000168000c1e9900 */
[----:B------:R0:W5:Y:S04]  /*0be0*/  @!P6 LDG.E.CONSTANT R22, desc[UR4][R24.64+0x18] ;  /* 0x000018041816e981 */ /* 0x000168000c1e9900 */
[----:B------:R0:W5:Y:S02]  /*0bf0*/  @!P5 LDG.E.CONSTANT R23, desc[UR4][R24.64+0x1c] ;  /* 0x00001c041817d981 */ /* 0x000164000c1e9900 */
.L_x_1818:
[----:B------:R-:W-:Y:S05]  /*0c00*/  BSYNC.RECONVERGENT B1 ;  /* 0x0000000000017941 */ /* 0x000fea0003800200 */
.L_x_1817:
[----:B-----5:R-:W-:Y:S01]  /*0c10*/  FFMA.FTZ R30, R30, R16, R29 ;  /* 0x000000101e1e7223 */ /* 0x020fe2000001001d */
[--C-:B------:R-:W-:Y:S01]  /*0c20*/  SHF.R.U32.HI R16, RZ, 0xa, R12.reuse ;  /* 0x0000000aff107819 */ /* 0x100fe2000001160c */
[----:B------:R-:W-:Y:S01]  /*0c30*/  IMAD.SHL.U32 R31, R13, 0x4, RZ ;  /* 0x000000040d1f7824 */ /* 0x000fe200078e00ff */
[----:B0-----:R-:W-:Y:S01]  /*0c40*/  SHF.R.U32.HI R25, RZ, 0x6, R12 ;  /* 0x00000006ff197819 */ /* 0x001fe2000001160c */
[----:B------:R-:W-:Y:S01]  /*0c50*/  FFMA.FTZ R27, R27, R17, R30 ;  /* 0x000000111b1b7223 */ /* 0x000fe2000001001e */
[----:B------:R-:W-:Y:S01]  /*0c60*/  LOP3.LUT R24, R16, 0x3c, RZ, 0xc0, !PT ;  /* 0x0000003c10187812 */ /* 0x000fe200078ec0ff */
[----:B------:R-:W-:Y:S01]  /*0c70*/  BSSY.RECONVERGENT B1, `(.L_x_1819) ;  /* 0x0000069000017945 */ /* 0x000fe20003800200 */
[----:B------:R-:W-:Y:S02]  /*0c80*/  LOP3.LUT R30, R25, 0x3c, RZ, 0xc0, !PT ;  /* 0x0000003c191e7812 */ /* 0x000fe400078ec0ff */
[----:B------:R-:W-:Y:S01]  /*0c90*/  SHF.R.U32.HI R33, RZ, 0x12, R12 ;  /* 0x00000012ff217819 */ /* 0x000fe2000001160c */
[C---:B------:R-:W-:Y:S01]  /*0ca0*/  IMAD.IADD R17, R7.reuse, 0x1, R24 ;  /* 0x0000000107117824 */ /* 0x040fe200078e0218 */
[----:B------:R-:W-:Y:S01]  /*0cb0*/  SHF.R.U32.HI R37, RZ, 0xe, R12 ;  /* 0x0000000eff257819 */ /* 0x000fe2000001160c */
[----:B------:R-:W-:Y:S01]  /*0cc0*/  IMAD.IADD R25, R7, 0x1, R30 ;  /* 0x0000000107197824 */ /* 0x000fe200078e021e */
[----:B------:R-:W-:-:S02]  /*0cd0*/  LOP3.LUT R36, R33, 0x3c, RZ, 0xc0, !PT ;  /* 0x0000003c21247812 */ /* 0x000fc400078ec0ff */
[--C-:B------:R-:W-:Y:S01]  /*0ce0*/  SHF.R.U32.HI R34, RZ, 0x1a, R12.reuse ;  /* 0x0000001aff227819 */ /* 0x100fe2000001160c */
[----:B------:R-:W0:Y:S01]  /*0cf0*/  LDS R17, [R17] ;  /* 0x0000000011117984 */ /* 0x000e220000000800 */
[----:B------:R-:W-:Y:S01]  /*0d00*/  SHF.R.U32.HI R35, RZ, 0x16, R12 ;  /* 0x00000016ff237819 */ /* 0x000fe2000001160c */
[----:B------:R-:W-:Y:S01]  /*0d10*/  IMAD.IADD R45, R7, 0x1, R36 ;  /* 0x00000001072d7824 */ /* 0x000fe200078e0224 */
[----:B------:R-:W-:Y:S01]  /*0d20*/  LOP3.LUT R38, R37, 0x3c, RZ, 0xc0, !PT ;  /* 0x0000003c25267812 */ /* 0x000fe200078ec0ff */
[----:B------:R-:W1:Y:S01]  /*0d30*/  LDS R25, [R25] ;  /* 0x0000000019197984 */ /* 0x000e620000000800 */
[----:B------:R-:W-:Y:S02]  /*0d40*/  LOP3.LUT R40, R34, 0x3c, RZ, 0xc0, !PT ;  /* 0x0000003c22287812 */ /* 0x000fe400078ec0ff */
[--C-:B------:R-:W-:Y:S01]  /*0d50*/  SHF.R.U32.HI R16, RZ, 0xa, R13.reuse ;  /* 0x0000000aff107819 */ /* 0x100fe2000001160d */
[----:B------:R-:W2:Y:S01]  /*0d60*/  LDS R45, [R45] ;  /* 0x000000002d2d7984 */ /* 0x000ea20000000800 */
[----:B------:R-:W-:Y:S01]  /*0d70*/  LOP3.LUT R34, R35, 0x3c, RZ, 0xc0, !PT ;  /* 0x0000003c23227812 */ /* 0x000fe200078ec0ff */
[----:B------:R-:W-:Y:S01]  /*0d80*/  IMAD.IADD R35, R7, 0x1, R38 ;  /* 0x0000000107237824 */ /* 0x000fe200078e0226 */
[----:B------:R-:W-:-:S02]  /*0d90*/  SHF.R.U32.HI R26, RZ, 0x12, R13 ;  /* 0x00000012ff1a7819 */ /* 0x000fc4000001160d */
[----:B------:R-:W-:Y:S01]  /*0da0*/  LOP3.LUT R38, R31, 0x3c, RZ, 0xc0, !PT ;  /* 0x0000003c1f267812 */ /* 0x000fe200078ec0ff */
[C---:B------:R-:W-:Y:S01]  /*0db0*/  IMAD.IADD R31, R7.reuse, 0x1, R40 ;  /* 0x00000001071f7824 */ /* 0x040fe200078e0228 */
[----:B------:R-:W-:Y:S01]  /*0dc0*/  LOP3.LUT R36, R16, 0x3c, RZ, 0xc0, !PT ;  /* 0x0000003c10247812 */ /* 0x000fe200078ec0ff */
[C---:B------:R-:W-:Y:S01]  /*0dd0*/  IMAD.IADD R34, R7.reuse, 0x1, R34 ;  /* 0x0000000107227824 */ /* 0x040fe200078e0222 */
[--C-:B------:R-:W-:Y:S01]  /*0de0*/  SHF.R.U32.HI R29, RZ, 0x6, R13.reuse ;  /* 0x00000006ff1d7819 */ /* 0x100fe2000001160d */
[----:B------:R3:W4:Y:S01]  /*0df0*/  LDS R16, [R35] ;  /* 0x0000000023107984 */ /* 0x0007220000000800 */
[--C-:B------:R-:W-:Y:S01]  /*0e00*/  SHF.R.U32.HI R33, RZ, 0x16, R13.reuse ;  /* 0x00000016ff217819 */ /* 0x100fe2000001160d */
[C---:B------:R-:W-:Y:S01]  /*0e10*/  IMAD.IADD R38, R7.reuse, 0x1, R38 ;  /* 0x0000000107267824 */ /* 0x040fe200078e0226 */
[--C-:B------:R-:W-:Y:S01]  /*0e20*/  SHF.R.U32.HI R32, RZ, 0x2, R13.reuse ;  /* 0x00000002ff207819 */ /* 0x100fe2000001160d */
[----:B------:R-:W-:Y:S01]  /*0e30*/  IMAD.IADD R36, R7, 0x1, R36 ;  /* 0x0000000107247824 */ /* 0x000fe200078e0224 */
[----:B------:R-:W-:-:S02]  /*0e40*/  SHF.R.U32.HI R30, RZ, 0xe, R13 ;  /* 0x0000000eff1e7819 */ /* 0x000fc4000001160d */
[----:B------:R-:W-:Y:S01]  /*0e50*/  SHF.R.U32.HI R24, RZ, 0x1a, R13 ;  /* 0x0000001aff187819 */ /* 0x000fe2000001160d */
[----:B------:R-:W-:Y:S01]  /*0e60*/  LDS R41, [R38] ;  /* 0x0000000026297984 */ /* 0x000fe20000000800 */
[----:B------:R-:W-:Y:S02]  /*0e70*/  LOP3.LUT R42, R26, 0x3c, RZ, 0xc0, !PT ;  /* 0x0000003c1a2a7812 */ /* 0x000fe400078ec0ff */
[----:B------:R-:W-:Y:S01]  /*0e80*/  LOP3.LUT R40, R29, 0x3c, RZ, 0xc0, !PT ;  /* 0x0000003c1d287812 */ /* 0x000fe200078ec0ff */
[----:B------:R-:W4:Y:S01]  /*0e90*/  LDS R26, [R31] ;  /* 0x000000001f1a7984 */ /* 0x000f220000000800 */
[----:B------:R-:W-:Y:S01]  /*0ea0*/  LOP3.LUT R29, R33, 0x3c, RZ, 0xc0, !PT ;  /* 0x0000003c211d7812 */ /* 0x000fe200078ec0ff */
[C---:B---3--:R-:W-:Y:S01]  /*0eb0*/  IMAD.IADD R35, R7.reuse, 0x1, R42 ;  /* 0x0000000107237824 */ /* 0x048fe200078e022a */
[----:B------:R-:W-:Y:S01]  /*0ec0*/  LOP3.LUT R32, R32, 0x3c, RZ, 0xc0, !PT ;  /* 0x0000003c20207812 */ /* 0x000fe200078ec0ff */
[C---:B------:R-:W-:Y:S01]  /*0ed0*/  IMAD.IADD R37, R7.reuse, 0x1, R40 ;  /* 0x0000000107257824 */ /* 0x040fe200078e0228 */
[----:B------:R-:W-:Y:S01]  /*0ee0*/  LOP3.LUT R30, R30, 0x3c, RZ, 0xc0, !PT ;  /* 0x0000003c1e1e7812 */ /* 0x000fe200078ec0ff */
[C---:B------:R-:W-:Y:S01]  /*0ef0*/  IMAD.IADD R29, R7.reuse, 0x1, R29 ;  /* 0x00000001071d7824 */ /* 0x040fe200078e021d */
[----:B------:R-:W-:Y:S01]  /*0f00*/  LOP3.LUT R44, R24, 0x3c, RZ, 0xc0, !PT ;  /* 0x0000003c182c7812 */ /* 0x000fe200078ec0ff */
[C---:B------:R-:W-:Y:S01]  /*0f10*/  IMAD.IADD R32, R7.reuse, 0x1, R32 ;  /* 0x0000000107207824 */ /* 0x040fe200078e0220 */
[----:B------:R3:W4:Y:S01]  /*0f20*/  LDS R24, [R34] ;  /* 0x0000000022187984 */ /* 0x0007220000000800 */
[C---:B------:R-:W-:Y:S01]  /*0f30*/  IADD3 R33, PT, PT, R7.reuse, R30, RZ ;  /* 0x0000001e07217210 */ /* 0x040fe20007ffe0ff */
[C---:B0-----:R-:W-:Y:S01]  /*0f40*/  FMUL.FTZ R30, R28.reuse, R17 ;  /* 0x000000111c1e7220 */ /* 0x041fe20000410000 */
[----:B------:R-:W-:Y:S01]  /*0f50*/  IMAD.IADD R44, R7, 0x1, R44 ;  /* 0x00000001072c7824 */ /* 0x000fe200078e022c */
[----:B------:R0:W0:Y:S01]  /*0f60*/  LDS R43, [R32] ;  /* 0x00000000202b7984 */ /* 0x0000220000000800 */
[----:B-1----:R-:W-:Y:S01]  /*0f70*/  FMUL.FTZ R25, R28, R25 ;  /* 0x000000191c197220 */ /* 0x002fe20000410000 */
[----:B------:R-:W-:Y:S01]  /*0f80*/  FFMA.FTZ R18, R30, R18, R27 ;  /* 0x000000121e127223 */ /* 0x000fe2000001001b */
[----:B------:R-:W-:Y:S01]  /*0f90*/  IMAD.MOV.U32 R27, RZ, RZ, R13 ;  /* 0x000000ffff1b7224 */ /* 0x000fe200078e000d */
[----:B------:R1:W0:Y:S01]  /*0fa0*/  LDS R39, [R36] ;  /* 0x0000000024277984 */ /* 0x0002220000000800 */
[----:B---3--:R-:W-:-:S02]  /*0fb0*/  VIADD R34, R5, 0x10 ;  /* 0x0000001005227836 */ /* 0x008fc40000000000 */
[----:B------:R-:W-:Y:S01]  /*0fc0*/  FFMA.FTZ R19, R25, R19, R18 ;  /* 0x0000001319137223 */ /* 0x000fe20000010012 */
[----:B--2---:R-:W-:Y:S01]  /*0fd0*/  FMUL.FTZ R18, R28, R45 ;  /* 0x0000002d1c127220 */ /* 0x004fe20000410000 */
[----:B------:R-:W2:Y:S01]  /*0fe0*/  LDS R37, [R37] ;  /* 0x0000000025257984 */ /* 0x000ea20000000800 */
[----:B------:R-:W-:Y:S01]  /*0ff0*/  IMAD.MOV.U32 R25, RZ, RZ, R14 ;  /* 0x000000ffff197224 */ /* 0x000fe200078e000e */
[----:B------:R-:W-:Y:S01]  /*1000*/  ISETP.GE.AND P2, PT, R34, R0, PT ;  /* 0x000000002200720c */ /* 0x000fe20003f46270 */
[----:B------:R-:W-:Y:S01]  /*1010*/  FFMA.FTZ R18, R18, R20, R19 ;  /* 0x0000001412127223 */ /* 0x000fe20000010013 */
[----:B------:R-:W3:Y:S01]  /*1020*/  LDS R35, [R35] ;  /* 0x0000000023237984 */ /* 0x000ee20000000800 */
[----:B----4-:R-:W-:-:S03]  /*1030*/  FMUL.FTZ R17, R28, R16 ;  /* 0x000000101c117220 */ /* 0x010fc60000410000 */
[----:B------:R-:W4:Y:S01]  /*1040*/  LDS R33, [R33] ;  /* 0x0000000021217984 */ /* 0x000f220000000800 */
[----:B------:R-:W-:-:S03]  /*1050*/  FFMA.FTZ R17, R17, R21, R18 ;  /* 0x0000001511117223 */ /* 0x000fc60000010012 */
[----:B------:R1:W0:Y:S04]  /*1060*/  LDS R31, [R44] ;  /* 0x000000002c1f7984 */ /* 0x0002280000000800 */
[----:B------:R-:W0:Y:S01]  /*1070*/  LDS R29, [R29] ;  /* 0x000000001d1d7984 */ /* 0x000e220000000800 */
[----:B------:R-:W-:-:S04]  /*1080*/  FMUL.FTZ R26, R28, R26 ;  /* 0x0000001a1c1a7220 */ /* 0x000fc80000410000 */
[----:B------:R-:W-:Y:S01]  /*1090*/  FFMA.FTZ R22, R26, R22, R17 ;  /* 0x000000161a167223 */ /* 0x000fe20000010011 */
[----:B------:R-:W-:Y:S02]  /*10a0*/  IMAD.MOV.U32 R26, RZ, RZ, R12 ;  /* 0x000000ffff1a7224 */ /* 0x000fe400078e000c */
[----:B------:R-:W-:Y:S01]  /*10b0*/  FMUL.FTZ R45, R28, R24 ;  /* 0x000000181c2d7220 */ /* 0x000fe20000410000 */
[----:B------:R-:W-:-:S03]  /*10c0*/  IMAD.MOV.U32 R24, RZ, RZ, R15 ;  /* 0x000000ffff187224 */ /* 0x000fc600078e000f */
[----:B------:R-:W-:Y:S01]  /*10d0*/  FFMA.FTZ R45, R45, R23, R22 ;  /* 0x000000172d2d7223 */ /* 0x000fe20000010016 */
[----:B-1----:R-:W-:Y:S06]  /*10e0*/  @!P2 BRA `(.L_x_1820) ;  /* 0x00000000007ca947 */ /* 0x002fec0003800000 */
[C---:B------:R-:W-:Y:S01]  /*10f0*/  VIADD R17, R5.reuse, 0xa ;  /* 0x0000000a05117836 */ /* 0x040fe20000000000 */
[----:B------:R-:W-:Y:S01]  /*1100*/  MOV R16, RZ ;  /* 0x000000ff00107202 */ /* 0x000fe20000000f00 */
[C---:B------:R-:W-:Y:S02]  /*1110*/  VIADD R13, R5.reuse, 0x9 ;  /* 0x00000009050d7836 */ /* 0x040fe40000000000 */
[----:B------:R-:W-:Y:S01]  /*1120*/  VIADD R19, R5, 0xb ;  /* 0x0000000b05137836 */ /* 0x000fe20000000000 */
[-C--:B------:R-:W-:Y:S01]  /*1130*/  ISETP.GE.AND P5, PT, R17, R0.reuse, PT ;  /* 0x000000001100720c */ /* 0x080fe20003fa6270 */
[----:B------:R-:W-:Y:S01]  /*1140*/  VIADD R17, R5, 0xc ;  /* 0x0000000c05117836 */ /* 0x000fe20000000000 */
[-C--:B------:R-:W-:Y:S01]  /*1150*/  ISETP.GE.AND P6, PT, R13, R0.reuse, PT ;  /* 0x000000000d00720c */ /* 0x080fe20003fc6270 */
[----:B------:R-:W-:Y:S01]  /*1160*/  VIADD R21, R5, 0xd ;  /* 0x0000000d05157836 */ /* 0x000fe20000000000 */
[-C--:B------:R-:W-:Y:S01]  /*1170*/  ISETP.GE.AND P4, PT, R19, R0.reuse, PT ;  /* 0x000000001300720c */ /* 0x080fe20003f86270 */
[----:B------:R-:W-:Y:S01]  /*1180*/  IMAD.WIDE.U32 R12, R5, 0x4, R10 ;  /* 0x00000004050c7825 */ /* 0x000fe200078e000a */
[----:B------:R-:W-:-:S02]  /*1190*/  ISETP.GE.AND P3, PT, R17, R0, PT ;  /* 0x000000001100720c */ /* 0x000fc40003f66270 */
[-C--:B------:R-:W-:Y:S01]  /*11a0*/  ISETP.GE.AND P2, PT, R21, R0.reuse, PT ;  /* 0x000000001500720c */ /* 0x080fe20003f46270 */
[----:B------:R-:W-:Y:S01]  /*11b0*/  VIADD R19, R5, 0xe ;  /* 0x0000000e05137836 */ /* 0x000fe20000000000 */
[----:B------:R1:W5:Y:S01]  /*11c0*/  @!P1 LDG.E.CONSTANT R16, desc[UR4][R12.64+0x20] ;  /* 0x000020040c109981 */ /* 0x000362000c1e9900 */
[----:B------:R-:W-:Y:S01]  /*11d0*/  IMAD.MOV.U32 R17, RZ, RZ, RZ ;  /* 0x000000ffff117224 */ /* 0x000fe200078e00ff */
[----:B------:R-:W-:Y:S01]  /*11e0*/  CS2R R20, SRZ ;  /* 0x0000000000147805 */ /* 0x000fe2000001ff00 */
[----:B------:R-:W-:Y:S01]  /*11f0*/  IMAD.MOV.U32 R22, RZ, RZ, RZ ;  /* 0x000000ffff167224 */ /* 0x000fe200078e00ff */
[----:B------:R-:W-:Y:S02]  /*1200*/  ISETP.GE.AND P1, PT, R19, R0, PT ;  /* 0x000000001300720c */ /* 0x000fe40003f26270 */
[----:B------:R-:W-:Y:S01]  /*1210*/  CS2R R18, SRZ ;  /* 0x0000000000127805 */ /* 0x000fe2000001ff00 */
[----:B------:R1:W5:Y:S05]  /*1220*/  @!P6 LDG.E.CONSTANT R17, desc[UR4][R12.64+0x24] ;  /* 0x000024040c11e981 */ /* 0x00036a000c1e9900 */
[----:B------:R1:W5:Y:S04]  /*1230*/  @!P5 LDG.E.CONSTANT R18, desc[UR4][R12.64+0x28] ;  /* 0x000028040c12d981 */ /* 0x000368000c1e9900 */
[----:B------:R1:W5:Y:S04]  /*1240*/  @!P4 LDG.E.CONSTANT R19, desc[UR4][R12.64+0x2c] ;  /* 0x00002c040c13c981 */ /* 0x000368000c1e9900 */
[----:B------:R1:W5:Y:S04]  /*1250*/  @!P3 LDG.E.CONSTANT R20, desc[UR4][R12.64+0x30] ;  /* 0x000030040c14b981 */ /* 0x000368000c1e9900 */
[----:B------:R1:W5:Y:S01]  /*1260*/  @!P2 LDG.E.CONSTANT R21, desc[UR4][R12.64+0x34] ;  /* 0x000034040c15a981 */ /* 0x000362000c1e9900 */
[----:B------:R-:W-:-:S03]  /*1270*/  VIADD R23, R5, 0xf ;  /* 0x0000000f05177836 */ /* 0x000fc60000000000 */
[----:B------:R1:W5:Y:S02]  /*1280*/  @!P1 LDG.E.CONSTANT R22, desc[UR4][R12.64+0x38] ;  /* 0x000038040c169981 */ /* 0x000364000c1e9900 */
[----:B------:R-:W-:Y:S01]  /*1290*/  ISETP.GE.AND P1, PT, R23, R0, PT ;  /* 0x000000001700720c */ /* 0x000fe20003f26270 */
[----:B------:R-:W-:-:S12]  /*12a0*/  IMAD.MOV.U32 R23, RZ, RZ, RZ ;  /* 0x000000ffff177224 */ /* 0x000fd800078e00ff */
[----:B-1----:R-:W-:Y:S05]  /*12b0*/  @P1 BRA `(.L_x_1821) ;  /* 0x0000000000101947 */ /* 0x002fea0003800000 */
[----:B------:R1:W5:Y:S01]  /*12c0*/  LDG.E.CONSTANT R23, desc[UR4][R12.64+0x3c] ;  /* 0x00003c040c177981 */ /* 0x000362000c1e9900 */
[----:B------:R-:W-:Y:S05]  /*12d0*/  BRA `(.L_x_1821) ;  /* 0x0000000000087947 */ /* 0x000fea0003800000 */
.L_x_1820:
[----:B------:R1:W5:Y:S04]  /*12e0*/  LDG.E.128.CONSTANT R16, desc[UR4][R8.64+0x20] ;  /* 0x0000200408107981 */ /* 0x000368000c1e9d00 */
[----:B------:R1:W5:Y:S02]  /*12f0*/  LDG.E.128.CONSTANT R20, desc[UR4][R8.64+0x30] ;  /* 0x0000300408147981 */ /* 0x000364000c1e9d00 */
.L_x_1821:
[----:B------:R-:W-:Y:S05]  /*1300*/  BSYNC.RECONVERGENT B1 ;  /* 0x0000000000017941 */ /* 0x000fea0003800200 */
.L_x_1819:
[C---:B01----:R-:W-:Y:S01]  /*1310*/  FMUL.FTZ R12, R28.reuse, R43 ;  /* 0x0000002b1c0c7220 */ /* 0x043fe20000410000 */
[----:B------:R-:W-:Y:S01]  /*1320*/  FMUL.FTZ R41, R28, R41 ;  /* 0x000000291c297220 */ /* 0x000fe20000410000 */
[----:B------:R-:W-:Y:S01]  /*1330*/  IMAD.SHL.U32 R30, R14, 0x4, RZ ;  /* 0x000000040e1e7824 */ /* 0x000fe200078e00ff */
[--C-:B------:R-:W-:Y:S01]  /*1340*/  SHF.R.U32.HI R32, RZ, 0x2, R14.reuse ;  /* 0x00000002ff207819 */ /* 0x100fe2000001160e */
[----:B-----5:R-:W-:Y:S01]  /*1350*/  FFMA.FTZ R12, R12, R16, R45 ;  /* 0x000000100c0c7223 */ /* 0x020fe2000001002d */
[--C-:B------:R-:W-:Y:S01]  /*1360*/  SHF.R.U32.HI R40, RZ, 0x12, R14.reuse ;  /* 0x00000012ff287819 */ /* 0x100fe2000001160e */
[C---:B--2---:R-:W-:Y:S01]  /*1370*/  FMUL.FTZ R37, R28.reuse, R37 ;  /* 0x000000251c257220 */ /* 0x044fe20000410000 */
[----:B------:R-:W-:Y:S01]  /*1380*/  SHF.R.U32.HI R13, RZ, 0x1a, R14 ;  /* 0x0000001aff0d7819 */ /* 0x000fe2000001160e */
[----:B------:R-:W-:Y:S01]  /*1390*/  FFMA.FTZ R17, R41, R17, R12 ;  /* 0x0000001129117223 */ /* 0x000fe2000001000c */
[--C-:B------:R-:W-:Y:S01]  /*13a0*/  SHF.R.U32.HI R16, RZ, 0x16, R14.reuse ;  /* 0x00000016ff107819 */ /* 0x100fe2000001160e */
[C---:B----4-:R-:W-:Y:S01]  /*13b0*/  FMUL.FTZ R33, R28.reuse, R33 ;  /* 0x000000211c217220 */ /* 0x050fe20000410000 */
[--C-:B------:R-:W-:Y:S01]  /*13c0*/  SHF.R.U32.HI R36, RZ, 0xa, R14.reuse ;  /* 0x0000000aff247819 */ /* 0x100fe2000001160e */
[----:B------:R-:W-:Y:S01]  /*13d0*/  FMUL.FTZ R29, R28, R29 ;  /* 0x0000001d1c1d7220 */ /* 0x000fe20000410000 */
[--C-:B------:R-:W-:Y:S01]  /*13e0*/  SHF.R.U32.HI R38, RZ, 0x6, R14.reuse ;  /* 0x00000006ff267819 */ /* 0x100fe2000001160e */
[----:B------:R-:W-:Y:S01]  /*13f0*/  BSSY.RECONVERGENT B1, `(.L_x_1822) ;  /* 0x0000048000017945 */ /* 0x000fe20003800200 */
[----:B------:R-:W-:-:S02]  /*1400*/  SHF.R.U32.HI R12, RZ, 0xe, R14 ;  /* 0x0000000eff0c7819 */ /* 0x000fc4000001160e */
[----:B------:R-:W-:Y:S02]  /*1410*/  LOP3.LUT R32, R32, 0x3c, RZ, 0xc0, !PT ;  /* 0x0000003c20207812 */ /* 0x000fe400078ec0ff */
[----:B------:R-:W-:Y:S02]  /*1420*/  LOP3.LUT R30, R30, 0x3c, RZ, 0xc0, !PT ;  /* 0x0000003c1e1e7812 */ /* 0x000fe400078ec0ff */
[----:B------:R-:W-:Y:S01]  /*1430*/  LOP3.LUT R40, R40, 0x3c, RZ, 0xc0, !PT ;  /* 0x0000003c28287812 */ /* 0x000fe200078ec0ff */
[----:B------:R-:W-:Y:S01]  /*1440*/  IMAD.IADD R32, R7, 0x1, R32 ;  /* 0x0000000107207824 */ /* 0x000fe200078e0220 */
[----:B------:R-:W-:Y:S01]  /*1450*/  LOP3.LUT R14, R13, 0x3c, RZ, 0xc0, !PT ;  /* 0x0000003c0d0e7812 */ /* 0x000fe200078ec0ff */
[C---:B------:R-:W-:Y:S01]  /*1460*/  IMAD.IADD R30, R7.reuse, 0x1, R30 ;  /* 0x00000001071e7824 */ /* 0x040fe200078e021e */
[----:B------:R-:W-:Y:S01]  /*1470*/  LOP3.LUT R16, R16, 0x3c, RZ, 0xc0, !PT ;  /* 0x0000003c10107812 */ /* 0x000fe200078ec0ff */
[C---:B------:R-:W-:Y:S01]  /*1480*/  IMAD.IADD R45, R7.reuse, 0x1, R40 ;  /* 0x00000001072d7824 */ /* 0x040fe200078e0228 */
[----:B------:R-:W-:Y:S01]  /*1490*/  LOP3.LUT R36, R36, 0x3c, RZ, 0xc0, !PT ;  /* 0x0000003c24247812 */ /* 0x000fe200078ec0ff */
[C---:B------:R-:W-:Y:S01]  /*14a0*/  IMAD.IADD R41, R7.reuse, 0x1, R14 ;  /* 0x0000000107297824 */ /* 0x040fe200078e020e */
[----:B------:R-:W-:Y:S01]  /*14b0*/  LOP3.LUT R38, R38, 0x3c, RZ, 0xc0, !PT ;  /* 0x0000003c26267812 */ /* 0x000fe200078ec0ff */
[C---:B------:R-:W-:Y:S01]  /*14c0*/  IMAD.IADD R13, R7.reuse, 0x1, R16 ;  /* 0x00000001070d7824 */ /* 0x040fe200078e0210 */
[----:B------:R-:W-:Y:S01]  /*14d0*/  LOP3.LUT R12, R12, 0x3c, RZ, 0xc0, !PT ;  /* 0x0000003c0c0c7812 */ /* 0x000fe200078ec0ff */
[----:B------:R-:W-:-:S02]  /*14e0*/  IMAD.IADD R36, R7, 0x1, R36 ;  /* 0x0000000107247824 */ /* 0x000fc400078e0224 */
[----:B------:R-:W-:Y:S01]  /*14f0*/  FMUL.FTZ R16, R28, R39 ;  /* 0x000000271c107220 */ /* 0x000fe20000410000 */
[C---:B------:R-:W-:Y:S01]  /*1500*/  IMAD.IADD R38, R7.reuse, 0x1, R38 ;  /* 0x0000000107267824 */ /* 0x040fe200078e0226 */
[----:B------:R-:W-:Y:S01]  /*1510*/  IADD3 R43, PT, PT, R7, R12, RZ ;  /* 0x0000000c072b7210 */ /* 0x000fe20007ffe0ff */
[----:B------:R-:W0:Y:S01]  /*1520*/  LDS R32, [R32] ;  /* 0x0000000020207984 */ /* 0x000e220000000800 */
[----:B------:R-:W-:-:S03]  /*1530*/  FFMA.FTZ R16, R16, R18, R17 ;  /* 0x0000001210107223 */ /* 0x000fc60000010011 */
[----:B------:R-:W1:Y:S01]  /*1540*/  LDS R30, [R30] ;  /* 0x000000001e1e7984 */ /* 0x000e620000000800 */
[----:B------:R-:W-:Y:S01]  /*1550*/  FFMA.FTZ R19, R37, R19, R16 ;  /* 0x0000001325137223 */ /* 0x000fe20000010010 */
[----:B---3--:R-:W-:Y:S02]  /*1560*/  FMUL.FTZ R16, R28, R35 ;  /* 0x000000231c107220 */ /* 0x008fe40000410000 */
[----:B------:R2:W3:Y:S02]  /*1570*/  LDS R14, [R36] ;  /* 0x00000000240e7984 */ /* 0x0004e40000000800 */
[----:B------:R-:W-:Y:S02]  /*1580*/  FFMA.FTZ R16, R16, R20, R19 ;  /* 0x0000001410107223 */ /* 0x000fe40000010013 */
[----:B------:R2:W4:Y:S02]  /*1590*/  LDS R12, [R38] ;  /* 0x00000000260c7984 */ /* 0x0005240000000800 */
[----:B------:R-:W-:Y:S01]  /*15a0*/  FFMA.FTZ R21, R33, R21, R16 ;  /* 0x0000001521157223 */ /* 0x000fe20000010010 */
[----:B------:R-:W-:Y:S01]  /*15b0*/  VIADD R33, R5, 0x18 ;  /* 0x0000001805217836 */ /* 0x000fe20000000000 */
[----:B------:R-:W0:Y:S01]  /*15c0*/  LDS R45, [R45] ;  /* 0x000000002d2d7984 */ /* 0x000e220000000800 */
[----:B------:R-:W-:-:S03]  /*15d0*/  FMUL.FTZ R16, R28, R31 ;  /* 0x0000001f1c107220 */ /* 0x000fc60000410000 */
[----:B------:R-:W0:Y:S01]  /*15e0*/  LDS R43, [R43] ;  /* 0x000000002b2b7984 */ /* 0x000e220000000800 */
[----:B------:R-:W-:Y:S01]  /*15f0*/  ISETP.GE.AND P1, PT, R33, R0, PT ;  /* 0x000000002100720c */ /* 0x000fe20003f26270 */
[----:B------:R-:W-:Y:S02]  /*1600*/  FFMA.FTZ R16, R16, R22, R21 ;  /* 0x0000001610107223 */ /* 0x000fe40000010015 */
[----:B------:R-:W0:Y:S02]  /*1610*/  LDS R41, [R41] ;  /* 0x0000000029297984 */ /* 0x000e240000000800 */
[----:B------:R-:W-:Y:S02]  /*1620*/  FFMA.FTZ R29, R29, R23, R16 ;  /* 0x000000171d1d7223 */ /* 0x000fe40000010010 */
[----:B------:R-:W0:Y:S06]  /*1630*/  LDS R13, [R13] ;  /* 0x000000000d0d7984 */ /* 0x000e2c0000000800 */
[----:B--2---:R-:W-:Y:S05]  /*1640*/  @!P1 BRA `(.L_x_1823) ;  /* 0x0000000000809947 */ /* 0x004fea0003800000 */
[C---:B------:R-:W-:Y:S01]  /*1650*/  VIADD R17, R5.reuse, 0x11 ;  /* 0x0000001105117836 */ /* 0x040fe20000000000 */
[-C--:B------:R-:W-:Y:S01]  /*1660*/  ISETP.GE.AND P6, PT, R34, R0.reuse, PT ;  /* 0x000000002200720c */ /* 0x080fe20003fc6270 */
[----:B------:R-:W-:Y:S02]  /*1670*/  VIADD R19, R5, 0x12 ;  /* 0x0000001205137836 */ /* 0x000fe40000000000 */
[----:B------:R-:W-:Y:S01]  /*1680*/  IMAD.MOV.U32 R16, RZ, RZ, RZ ;  /* 0x000000ffff107224 */ /* 0x000fe200078e00ff */
[-C--:B------:R-:W-:Y:S01]  /*1690*/  ISETP.GE.AND P5, PT, R17, R0.reuse, PT ;  /* 0x000000001100720c */ /* 0x080fe20003fa6270 */
[----:B------:R-:W-:Y:S01]  /*16a0*/  VIADD R17, R5, 0x13 ;  /* 0x0000001305117836 */ /* 0x000fe20000000000 */
[----:B------:R-:W-:Y:S01]  /*16b0*/  ISETP.GE.AND P4, PT, R19, R0, PT ;  /* 0x000000001300720c */ /* 0x000fe20003f86270 */
[----:B------:R-:W-:-:S03]  /*16c0*/  IMAD.WIDE.U32 R34, R5, 0x4, R10 ;  /* 0x0000000405227825 */ /* 0x000fc600078e000a */
[-C--:B------:R-:W-:Y:S01]  /*16d0*/  ISETP.GE.AND P3, PT, R17, R0.reuse, PT ;  /* 0x000000001100720c */ /* 0x080fe20003f66270 */
[C---:B------:R-:W-:Y:S02]  /*16e0*/  VIADD R19, R5.reuse, 0x14 ;  /* 0x0000001405137836 */ /* 0x040fe40000000000 */
[C---:B------:R-:W-:Y:S01]  /*16f0*/  VIADD R17, R5.reuse, 0x16 ;  /* 0x0000001605117836 */ /* 0x040fe20000000000 */
[----:B------:R2:W5:Y:S01]  /*1700*/  @!P6 LDG.E.CONSTANT R16, desc[UR4][R34.64+0x40] ;  /* 0x000040042210e981 */ /* 0x000562000c1e9900 */
[----:B------:R-:W-:Y:S01]  /*1710*/  VIADD R21, R5, 0x15 ;  /* 0x0000001505157836 */ /* 0x000fe20000000000 */
[-C--:B------:R-:W-:Y:S02]  /*1720*/  ISETP.GE.AND P2, PT, R19, R0.reuse, PT ;  /* 0x000000001300720c */ /* 0x080fe40003f46270 */
[-C--:B------:R-:W-:Y:S01]  /*1730*/  ISETP.GE.AND P6, PT, R17, R0.reuse, PT ;  /* 0x000000001100720c */ /* 0x080fe20003fc6270 */
[----:B------:R-:W-:Y:S01]  /*1740*/  IMAD.MOV.U32 R17, RZ, RZ, RZ ;  /* 0x000000ffff117224 */ /* 0x000fe200078e00ff */
[----:B------:R-:W-:-:S02]  /*1750*/  ISETP.GE.AND P1, PT, R21, R0, PT ;  /* 0x000000001500720c */ /* 0x000fc40003f26270 */
[----:B------:R-:W-:Y:S02]  /*1760*/  CS2R R18, SRZ ;  /* 0x0000000000127805 */ /* 0x000fe4000001ff00 */
[----:B------:R-:W-:Y:S01]  /*1770*/  CS2R R20, SRZ ;  /* 0x0000000000147805 */ /* 0x000fe2000001ff00 */
[----:B------:R-:W-:Y:S01]  /*1780*/  HFMA2 R22, -RZ, RZ, 0, 0 ;  /* 0x00000000ff167431 */ /* 0x000fe200000001ff */
[----:B------:R2:W5:Y:S04]  /*1790*/  @!P5 LDG.E.CONSTANT R17, desc[UR4][R34.64+0x44] ;  /* 0x000044042211d981 */ /* 0x000568000c1e9900 */
        /* <DEDUP_REMOVED lines=8> */
[----:B--2---:R-:W-:Y:S05]  /*1820*/  @P1 BRA `(.L_x_1824) ;  /* 0x0000000000101947 */ /* 0x004fea0003800000 */
[----:B------:R2:W5:Y:S01]  /*1830*/  LDG.E.CONSTANT R23, desc[UR4][R34.64+0x5c] ;  /* 0x00005c0422177981 */ /* 0x000562000c1e9900 */
[----:B------:R-:W-:Y:S05]  /*1840*/  BRA `(.L_x_1824) ;  /* 0x0000000000087947 */ /* 0x000fea0003800000 */
.L_x_1823:
[----:B------:R2:W5:Y:S04]  /*1850*/  LDG.E.128.CONSTANT R16, desc[UR4][R8.64+0x40] ;  /* 0x0000400408107981 */ /* 0x000568000c1e9d00 */
[----:B------:R2:W5:Y:S02]  /*1860*/  LDG.E.128.CONSTANT R20, desc[UR4][R8.64+0x50] ;  /* 0x0000500408147981 */ /* 0x000564000c1e9d00 */
.L_x_1824:
[----:B------:R-:W-:Y:S05]  /*1870*/  BSYNC.RECONVERGENT B1 ;  /* 0x0000000000017941 */ /* 0x000fea0003800200 */
.L_x_1822:
[C---:B0-----:R-:W-:Y:S01]  /*1880*/  FMUL.FTZ R32, R28.reuse, R32 ;  /* 0x000000201c207220 */ /* 0x041fe20000410000 */
[----:B------:R-:W-:Y:S01]  /*1890*/  IMAD.SHL.U32 R44, R15, 0x4, RZ ;  /* 0x000000040f2c7824 */ /* 0x000fe200078e00ff */
[----:B------:R-:W-:Y:S01]  /*18a0*/  SHF.R.U32.HI R42, RZ, 0x6, R15 ;  /* 0x00000006ff2a7819 */ /* 0x000fe2000001160f */
[----:B-1----:R-:W-:Y:S01]  /*18b0*/  FMUL.FTZ R37, R28, R30 ;  /* 0x0000001e1c257220 */ /* 0x002fe20000410000 */
[----:B-----5:R-:W-:Y:S01]  /*18c0*/  FFMA.FTZ R16, R32, R16, R29 ;  /* 0x0000001020107223 */ /* 0x020fe2000001001d */
[--C-:B------:R-:W-:Y:S01]  /*18d0*/  SHF.R.U32.HI R36, RZ, 0xe, R15.reuse ;  /* 0x0000000eff247819 */ /* 0x100fe2000001160f */
[C---:B---3--:R-:W-:Y:S01]  /*18e0*/  FMUL.FTZ R14, R28.reuse, R14 ;  /* 0x0000000e1c0e7220 */ /* 0x048fe20000410000 */
[--C-:B------:R-:W-:Y:S01]  /*18f0*/  SHF.R.U32.HI R31, RZ, 0x2, R15.reuse ;  /* 0x00000002ff1f7819 */ /* 0x100fe2000001160f */
[----:B------:R-:W-:Y:S01]  /*1900*/  FFMA.FTZ R17, R37, R17, R16 ;  /* 0x0000001125117223 */ /* 0x000fe20000010010 */
[--C-:B------:R-:W-:Y:S01]  /*1910*/  SHF.R.U32.HI R29, RZ, 0xa, R15.reuse ;  /* 0x0000000aff1d7819 */ /* 0x100fe2000001160f */
[----:B------:R-:W-:Y:S01]  /*1920*/  FMUL.FTZ R43, R28, R43 ;  /* 0x0000002b1c2b7220 */ /* 0x000fe20000410000 */
[----:B--2---:R-:W-:Y:S01]  /*1930*/  SHF.R.U32.HI R34, RZ, 0x12, R15 ;  /* 0x00000012ff227819 */ /* 0x004fe2000001160f */
[----:B------:R-:W-:Y:S01]  /*1940*/  FFMA.FTZ R14, R14, R18, R17 ;  /* 0x000000120e0e7223 */ /* 0x000fe20000010011 */
[--C-:B------:R-:W-:Y:S01]  /*1950*/  SHF.R.U32.HI R38, RZ, 0x1a, R15.reuse ;  /* 0x0000001aff267819 */ /* 0x100fe2000001160f */
[C---:B----4-:R-:W-:Y:S01]  /*1960*/  FMUL.FTZ R17, R28.reuse, R12 ;  /* 0x0000000c1c117220 */ /* 0x050fe20000410000 */
[----:B------:R-:W-:Y:S01]  /*1970*/  SHF.R.U32.HI R40, RZ, 0x16, R15 ;  /* 0x00000016ff287819 */ /* 0x000fe2000001160f */
[----:B------:R-:W-:Y:S01]  /*1980*/  FMUL.FTZ R12, R28, R45 ;  /* 0x0000002d1c0c7220 */ /* 0x000fe20000410000 */
[----:B------:R-:W-:Y:S01]  /*1990*/  LOP3.LUT R42, R42, 0x3c, RZ, 0xc0, !PT ;  /* 0x0000003c2a2a7812 */ /* 0x000fe200078ec0ff */
[----:B------:R-:W-:Y:S01]  /*19a0*/  FFMA.FTZ R17, R17, R19, R14 ;  /* 0x0000001311117223 */ /* 0x000fe2000001000e */
[----:B------:R-:W-:Y:S01]  /*19b0*/  LOP3.LUT R36, R36, 0x3c, RZ, 0xc0, !PT ;  /* 0x0000003c24247812 */ /* 0x000fe200078ec0ff */
[----:B------:R-:W-:Y:S01]  /*19c0*/  FMUL.FTZ R13, R28, R13 ;  /* 0x0000000d1c0d7220 */ /* 0x000fe20000410000 */
[----:B------:R-:W-:Y:S01]  /*19d0*/  LOP3.LUT R32, R31, 0x3c, RZ, 0xc0, !PT ;  /* 0x0000003c1f207812 */ /* 0x000fe200078ec0ff */
[C---:B------:R-:W-:Y:S01]  /*19e0*/  IMAD.IADD R31, R7.reuse, 0x1, R42 ;  /* 0x00000001071f7824 */ /* 0x040fe200078e022a */
        /* <DEDUP_REMOVED lines=10> */
[----:B------:R-:W0:Y:S01]  /*1a90*/  LDS R31, [R31] ;  /* 0x000000001f1f7984 */ /* 0x000e220000000800 */
[----:B------:R-:W-:-:S02]  /*1aa0*/  IMAD.IADD R36, R7, 0x1, R38 ;  /* 0x0000000107247824 */ /* 0x000fc400078e0226 */
[----:B------:R-:W-:Y:S01]  /*1ab0*/  FFMA.FTZ R12, R12, R20, R17 ;  /* 0x000000140c0c7223 */ /* 0x000fe20000010011 */
[----:B------:R-:W-:Y:S01]  /*1ac0*/  IMAD.IADD R7, R7, 0x1, R40 ;  /* 0x0000000107077824 */ /* 0x000fe200078e0228 */
[----:B------:R-:W1:Y:S01]  /*1ad0*/  LDS R39, [R32] ;  /* 0x0000000020277984 */ /* 0x000e620000000800 */
[----:B------:R-:W-:Y:S01]  /*1ae0*/  IADD3 R17, PT, PT, R5, 0x20, RZ ;  /* 0x0000002005117810 */ /* 0x000fe20007ffe0ff */
[----:B------:R-:W-:Y:S01]  /*1af0*/  FFMA.FTZ R21, R43, R21, R12 ;  /* 0x000000152b157223 */ /* 0x000fe2000001000c */
[----:B------:R-:W-:Y:S01]  /*1b00*/  FMUL.FTZ R12, R28, R41 ;  /* 0x000000291c0c7220 */ /* 0x000fe20000410000 */
[----:B------:R-:W2:Y:S01]  /*1b10*/  LDS R15, [R15] ;  /* 0x000000000f0f7984 */ /* 0x000ea20000000800 */
[----:B------:R-:W-:Y:S01]  /*1b20*/  ISETP.GE.AND P1, PT, R17, R0, PT ;  /* 0x000000001100720c */ /* 0x000fe20003f26270 */
[----:B------:R-:W-:Y:S01]  /*1b30*/  BSSY.RECONVERGENT B1, `(.L_x_1825) ;  /* 0x0000032000017945 */ /* 0x000fe20003800200 */
[----:B------:R-:W-:Y:S01]  /*1b40*/  FFMA.FTZ R12, R12, R22, R21 ;  /* 0x000000160c0c7223 */ /* 0x000fe20000010015 */
[----:B------:R-:W3:Y:S03]  /*1b50*/  LDS R29, [R29] ;  /* 0x000000001d1d7984 */ /* 0x000ee60000000800 */
[----:B------:R-:W-:Y:S01]  /*1b60*/  FFMA.FTZ R23, R13, R23, R12 ;  /* 0x000000170d177223 */ /* 0x000fe2000001000c */
[----:B------:R-:W4:Y:S04]  /*1b70*/  LDS R34, [R34] ;  /* 0x0000000022227984 */ /* 0x000f280000000800 */
[----:B------:R-:W4:Y:S04]  /*1b80*/  LDS R35, [R35] ;  /* 0x0000000023237984 */ /* 0x000f280000000800 */
[----:B------:R-:W4:Y:S04]  /*1b90*/  LDS R36, [R36] ;  /* 0x0000000024247984 */ /* 0x000f280000000800 */
[----:B------:R-:W4:Y:S01]  /*1ba0*/  LDS R7, [R7] ;  /* 0x0000000007077984 */ /* 0x000f220000000800 */
[C---:B0-----:R-:W-:Y:S01]  /*1bb0*/  FMUL.FTZ R30, R28.reuse, R31 ;  /* 0x0000001f1c1e7220 */ /* 0x041fe20000410000 */
[C---:B-1----:R-:W-:Y:S01]  /*1bc0*/  FMUL.FTZ R20, R28.reuse, R39 ;  /* 0x000000271c147220 */ /* 0x042fe20000410000 */
[C---:B--2---:R-:W-:Y:S01]  /*1bd0*/  FMUL.FTZ R22, R28.reuse, R15 ;  /* 0x0000000f1c167220 */ /* 0x044fe20000410000 */
[C---:B---3--:R-:W-:Y:S01]  /*1be0*/  FMUL.FTZ R29, R28.reuse, R29 ;  /* 0x0000001d1c1d7220 */ /* 0x048fe20000410000 */
[C---:B----4-:R-:W-:Y:S01]  /*1bf0*/  FMUL.FTZ R21, R28.reuse, R34 ;  /* 0x000000221c157220 */ /* 0x050fe20000410000 */
[C---:B------:R-:W-:Y:S01]  /*1c00*/  FMUL.FTZ R32, R28.reuse, R35 ;  /* 0x000000231c207220 */ /* 0x040fe20000410000 */
[C---:B------:R-:W-:Y:S01]  /*1c10*/  FMUL.FTZ R31, R28.reuse, R36 ;  /* 0x000000241c1f7220 */ /* 0x040fe20000410000 */
[----:B------:R-:W-:Y:S01]  /*1c20*/  FMUL.FTZ R28, R28, R7 ;  /* 0x000000071c1c7220 */ /* 0x000fe20000410000 */
[----:B------:R-:W-:Y:S06]  /*1c30*/  @!P1 BRA `(.L_x_1826) ;  /* 0x00000000007c9947 */ /* 0x000fec0003800000 */
[----:B------:R-:W-:Y:S01]  /*1c40*/  VIADD R7, R5, 0x19 ;  /* 0x0000001905077836 */ /* 0x000fe20000000000 */
        /* <DEDUP_REMOVED lines=13> */
[----:B------:R-:W-:Y:S02]  /*1d20*/  ISETP.GE.AND P6, PT, R7, R0, PT ;  /* 0x000000000700720c */ /* 0x000fe40003fc6270 */
[----:B------:R-:W-:-:S02]  /*1d30*/  CS2R R14, SRZ ;  /* 0x00000000000e7805 */ /* 0x000fc4000001ff00 */
[----:B------:R-:W-:Y:S01]  /*1d40*/  ISETP.GE.AND P1, PT, R13, R0, PT ;  /* 0x000000000d00720c */ /* 0x000fe20003f26270 */
[----:B------:R-:W-:Y:S01]  /*1d50*/  IMAD.MOV.U32 R13, RZ, RZ, RZ ;  /* 0x000000ffff0d7224 */ /* 0x000fe200078e00ff */
[----:B------:R-:W-:Y:S02]  /*1d60*/  CS2R R16, SRZ ;  /* 0x0000000000107805 */ /* 0x000fe4000001ff00 */
[----:B------:R-:W-:Y:S01]  /*1d70*/  CS2R R18, SRZ ;  /* 0x0000000000127805 */ /* 0x000fe2000001ff00 */
[----:B------:R1:W5:Y:S04]  /*1d80*/  @!P4 LDG.E.CONSTANT R14, desc[UR4][R10.64+0x68] ;  /* 0x000068040a0ec981 */ /* 0x000368000c1e9900 */
[----:B------:R1:W5:Y:S04]  /*1d90*/  @!P5 LDG.E.CONSTANT R13, desc[UR4][R10.64+0x64] ;  /* 0x000064040a0dd981 */ /* 0x000368000c1e9900 */
[----:B------:R1:W5:Y:S04]  /*1da0*/  @!P3 LDG.E.CONSTANT R15, desc[UR4][R10.64+0x6c] ;  /* 0x00006c040a0fb981 */ /* 0x000368000c1e9900 */
[----:B------:R1:W5:Y:S04]  /*1db0*/  @!P2 LDG.E.CONSTANT R16, desc[UR4][R10.64+0x70] ;  /* 0x000070040a10a981 */ /* 0x000368000c1e9900 */
[----:B------:R1:W5:Y:S01]  /*1dc0*/  @!P6 LDG.E.CONSTANT R18, desc[UR4][R10.64+0x78] ;  /* 0x000078040a12e981 */ /* 0x000362000c1e9900 */
[----:B------:R-:W-:-:S03]  /*1dd0*/  VIADD R7, R5, 0x1f ;  /* 0x0000001f05077836 */ /* 0x000fc60000000000 */
[----:B------:R1:W5:Y:S02]  /*1de0*/  @!P1 LDG.E.CONSTANT R17, desc[UR4][R10.64+0x74] ;  /* 0x000074040a119981 */ /* 0x000364000c1e9900 */
[----:B------:R-:W-:-:S13]  /*1df0*/  ISETP.GE.AND P1, PT, R7, R0, PT ;  /* 0x000000000700720c */ /* 0x000fda0003f26270 */
[----:B-1----:R-:W-:Y:S05]  /*1e00*/  @P1 BRA `(.L_x_1827) ;  /* 0x0000000000101947 */ /* 0x002fea0003800000 */
[----:B------:R1:W5:Y:S01]  /*1e10*/  LDG.E.CONSTANT R19, desc[UR4][R10.64+0x7c] ;  /* 0x00007c040a137981 */ /* 0x000362000c1e9900 */
[----:B------:R-:W-:Y:S05]  /*1e20*/  BRA `(.L_x_1827) ;  /* 0x0000000000087947 */ /* 0x000fea0003800000 */
.L_x_1826:
[----:B------:R0:W5:Y:S04]  /*1e30*/  LDG.E.128.CONSTANT R12, desc[UR4][R8.64+0x60] ;  /* 0x00006004080c7981 */ /* 0x000168000c1e9d00 */
[----:B------:R0:W5:Y:S02]  /*1e40*/  LDG.E.128.CONSTANT R16, desc[UR4][R8.64+0x70] ;  /* 0x0000700408107981 */ /* 0x000164000c1e9d00 */
.L_x_1827:
[----:B------:R-:W-:Y:S05]  /*1e50*/  BSYNC.RECONVERGENT B1 ;  /* 0x0000000000017941 */ /* 0x000fea0003800200 */
.L_x_1825:
[----:B-----5:R-:W-:Y:S01]  /*1e60*/  FFMA.FTZ R23, R20, R12, R23 ;  /* 0x0000000c14177223 */ /* 0x020fe20000010017 */
[----:B------:R-:W-:-:S03]  /*1e70*/  VIADD R5, R5, 0x400 ;  /* 0x0000040005057836 */ /* 0x000fc60000000000 */
[----:B------:R-:W-:Y:S02]  /*1e80*/  FFMA.FTZ R22, R22, R13, R23 ;  /* 0x0000000d16167223 */ /* 0x000fe40000010017 */
[----:B------:R-:W-:Y:S02]  /*1e90*/  ISETP.GE.AND P1, PT, R5, R0, PT ;  /* 0x000000000500720c */ /* 0x000fe40003f26270 */
[----:B------:R-:W-:-:S04]  /*1ea0*/  FFMA.FTZ R29, R29, R14, R22 ;  /* 0x0000000e1d1d7223 */ /* 0x000fc80000010016 */
[----:B------:R-:W-:-:S04]  /*1eb0*/  FFMA.FTZ R30, R30, R15, R29 ;  /* 0x0000000f1e1e7223 */ /* 0x000fc8000001001d */
[----:B------:R-:W-:-:S04]  /*1ec0*/  FFMA.FTZ R21, R21, R16, R30 ;  /* 0x0000001015157223 */ /* 0x000fc8000001001e */
[----:B------:R-:W-:-:S04]  /*1ed0*/  FFMA.FTZ R32, R32, R17, R21 ;  /* 0x0000001120207223 */ /* 0x000fc80000010015 */
[----:B------:R-:W-:-:S04]  /*1ee0*/  FFMA.FTZ R31, R31, R18, R32 ;  /* 0x000000121f1f7223 */ /* 0x000fc80000010020 */
[----:B------:R-:W-:Y:S01]  /*1ef0*/  FFMA.FTZ R29, R28, R19, R31 ;  /* 0x000000131c1d7223 */ /* 0x000fe2000001001f */
[----:B------:R-:W-:Y:S06]  /*1f00*/  @!P1 BRA `(.L_x_1828) ;  /* 0xffffffe000c09947 */ /* 0x000fec000383ffff */
.L_x_1813:
[----:B------:R-:W-:Y:S05]  /*1f10*/  BSYNC.RECONVERGENT B0 ;  /* 0x0000000000007941 */ /* 0x000fea0003800200 */
.L_x_1812:
[----:B------:R-:W2:Y:S01]  /*1f20*/  SHFL.DOWN P0, R0, R29, 0x1, 0x1f ;  /* 0x08201f001d007f89 */ /* 0x000ea20000000000 */
[----:B------:R-:W3:Y:S01]  /*1f30*/  LDCU UR6, c[0x0][0x380] ;  /* 0x00007000ff0677ac */ /* 0x000ee20008000800 */
[----:B------:R-:W4:Y:S01]  /*1f40*/  S2R R4, SR_TID.X ;  /* 0x0000000000047919 */ /* 0x000f220000002100 */
[----:B--2---:R-:W-:-:S05]  /*1f50*/  @P0 FADD R0, R0, R29 ;  /* 0x0000001d00000221 */ /* 0x004fca0000000000 */
[----:B------:R-:W2:Y:S01]  /*1f60*/  SHFL.DOWN P0, R3, R0, 0x2, 0x1f ;  /* 0x08401f0000037f89 */ /* 0x000ea20000000000 */
[----:B----4-:R-:W-:Y:S01]  /*1f70*/  LOP3.LUT R4, R4, 0x1f, RZ, 0xc0, !PT ;  /* 0x0000001f04047812 */ /* 0x010fe200078ec0ff */
[----:B--2---:R-:W-:-:S05]  /*1f80*/  @P0 FADD R3, R0, R3 ;  /* 0x0000000300030221 */ /* 0x004fca0000000000 */
[----:B------:R-:W2:Y:S02]  /*1f90*/  SHFL.DOWN P0, R2, R3, 0x4, 0x1f ;  /* 0x08801f0003027f89 */ /* 0x000ea40000000000 */
[----:B--2---:R-:W-:Y:S01]  /*1fa0*/  @P0 FADD R2, R3, R2 ;  /* 0x0000000203020221 */ /* 0x004fe20000000000 */
[----:B---3--:R-:W-:-:S04]  /*1fb0*/  ISETP.GE.AND P0, PT, R6, UR6, PT ;  /* 0x0000000606007c0c */ /* 0x008fc8000bf06270 */
[----:B------:R-:W2:Y:S01]  /*1fc0*/  SHFL.DOWN P1, R5, R2, 0x8, 0x1f ;  /* 0x09001f0002057f89 */ /* 0x000ea20000020000 */
[----:B------:R-:W-:Y:S01]  /*1fd0*/  ISETP.NE.OR P0, PT, R4, RZ, P0 ;  /* 0x000000ff0400720c */ /* 0x000fe20000705670 */
[----:B--2---:R-:W-:-:S05]  /*1fe0*/  @P1 FADD R5, R2, R5 ;  /* 0x0000000502051221 */ /* 0x004fca0000000000 */
[----:B------:R2:W3:Y:S07]  /*1ff0*/  SHFL.DOWN P1, R0, R5, 0x10, 0x1f ;  /* 0x0a001f0005007f89 */ /* 0x0004ee0000020000 */
[----:B------:R-:W-:Y:S05]  /*2000*/  @P0 EXIT ;  /* 0x000000000000094d */ /* 0x000fea0003800000 */
[----:B------:R-:W4:Y:S01]  /*2010*/  LDC.64 R2, c[0x0][0x3b0] ;  /* 0x0000ec00ff027b82 */ /* 0x000f220000000a00 */
[----:B---3--:R-:W-:Y:S01]  /*2020*/  @P1 FADD R0, R5, R0 ;  /* 0x0000000005001221 */ /* 0x008fe20000000000 */
[----:B----4-:R-:W-:-:S05]  /*2030*/  IMAD.WIDE R6, R6, 0x4, R2 ;  /* 0x0000000406067825 */ /* 0x010fca00078e0202 */
[----:B------:R-:W-:Y:S01]  /*2040*/  STG.E desc[UR4][R6.64], R0 ;  /* 0x0000000006007986 */ /* 0x000fe2000c101904 */
[----:B------:R-:W-:Y:S05]  /*2050*/  EXIT ;  /* 0x000000000000794d */ /* 0x000fea0003800000 */
.L_x_1829:
        /* <DEDUP_REMOVED lines=10> */
.L_x_2083:


//--------------------- .text._Z26kgemm_4bit_inference_naiveI13__nv_bfloat16Li128ELi16EEviiiPT_PhPfPKfS2_iiii --------------------------
	.section	.text._Z26kgemm_4bit_inference_naiveI13__nv_bfloat16Li128ELi16EEviiiPT_PhPfPKfS2_iiii,"ax",@progbits
	.align	128
        .global         _Z26kgemm_4bit_inference_naiveI13__nv_bfloat16Li128ELi16EEviiiPT_PhPfPKfS2_iiii
        .type           _Z26kgemm_4bit_inference_naiveI13__nv_bfloat16Li128ELi16EEviiiPT_PhPfPKfS2_iiii,@function
        .size           _Z26kgemm_4bit_inference_naiveI13__nv_bfloat16Li128ELi16EEviiiPT_PhPfPKfS2_iiii,(.L_x_2084 - _Z26kgemm_4bit_inference_naiveI13__nv_bfloat16Li128ELi16EEviiiPT_PhPfPKfS2_iiii)
        .other          _Z26kgemm_4bit_inference_naiveI13__nv_bfloat16Li128ELi16EEviiiPT_PhPfPKfS2_iiii,@"STO_CUDA_ENTRY STV_DEFAULT"
_Z26kgemm_4bit_inference_naiveI13__nv_bfloat16Li128ELi16EEviiiPT_PhPfPKfS2_iiii:
.text._Z26kgemm_4bit_inference_naiveI13__nv_bfloat16Li128ELi16EEviiiPT_PhPfPKfS2_iiii:
        /* <DEDUP_REMOVED lines=17> */
[----:B------:R-:W-:Y:S01]  /*0110*/  @!P0 IMAD R4, R7, 0x2, R4 ;  /* 0x0000000207048824 */ /* 0x000fe200078e0204 */
[----:B-----5:R-:W-:-:S04]  /*0120*/  @!P0 F2FP.BF16.F32.PACK_AB R0, RZ, R2 ;  /* 0x00000002ff00823e */ /* 0x020fc800000010ff */
[----:B------:R-:W-:Y:S02]  /*0130*/  PRMT R3, R0, 0x7610, R3 ;  /* 0x0000761000037816 */ /* 0x000fe40000000003 */
[----:B------:R-:W-:-:S03]  /*0140*/  LOP3.LUT R0, R7, 0x1f, RZ, 0xc0, !PT ;  /* 0x0000001f07007812 */ /* 0x000fc600078ec0ff */
[----:B------:R0:W-:Y:S02]  /*0150*/  @!P0 STS.U16 [R4], R3 ;  /* 0x0000000304008388 */ /* 0x0001e40000000400 */
[----:B------:R-:W-:Y:S01]  /*0160*/  IMAD.SHL.U32 R17, R0, 0x20, RZ ;  /* 0x0000002000117824 */ /* 0x000fe200078e00ff */
[----:B------:R-:W-:Y:S04]  /*0170*/  BAR.SYNC.DEFER_BLOCKING 0x0 ;  /* 0x0000000000007b1d */ /* 0x000fe80000010000 */
[----:B--2---:R-:W-:-:S13]  /*0180*/  ISETP.GE.AND P0, PT, R17, R6, PT ;  /* 0x000000061100720c */ /* 0x004fda0003f06270 */
[----:B0---4-:R-:W-:Y:S05]  /*0190*/  @P0 BRA `(.L_x_1831) ;  /* 0x0000002000fc0947 */ /* 0x011fea0003800000 */
[----:B------:R-:W0:Y:S01]  /*01a0*/  LDCU UR7, c[0x0][0x3c4] ;  /* 0x00007880ff0777ac */ /* 0x000e220008000800 */
[----:B------:R-:W-:Y:S01]  /*01b0*/  SHF.R.U32.HI R15, RZ, 0x1, R6 ;  /* 0x00000001ff0f7819 */ /* 0x000fe20000011606 */
[----:B------:R-:W-:Y:S01]  /*01c0*/  IMAD.MOV.U32 R25, RZ, RZ, RZ ;  /* 0x000000ffff197224 */ /* 0x000fe200078e00ff */
[----:B------:R-:W1:Y:S01]  /*01d0*/  LDCU UR8, c[0x0][0x380] ;  /* 0x00007000ff0877ac */ /* 0x000e620008000800 */
[----:B------:R-:W2:Y:S01]  /*01e0*/  LDCU UR6, c[0x0][0x3bc] ;  /* 0x00007780ff0677ac */ /* 0x000ea20008000800 */
[----:B0-----:R-:W0:Y:S01]  /*01f0*/  FLO.U32 R16, UR7 ;  /* 0x0000000700107d00 */ /* 0x001e2200080e0000 */
[C---:B-1----:R-:W-:Y:S01]  /*0200*/  ISETP.GE.AND P0, PT, R18.reuse, UR8, PT ;  /* 0x0000000812007c0c */ /* 0x042fe2000bf06270 */
[----:B--2---:R-:W-:-:S12]  /*0210*/  IMAD R14, R18, UR6, RZ ;  /* 0x00000006120e7c24 */ /* 0x004fd8000f8e02ff */
.L_x_1846:
[----:B------:R-:W1:Y:S01]  /*0220*/  LDC.64 R2, c[0x0][0x3a0] ;  /* 0x0000e800ff027b82 */ /* 0x000e620000000a00 */
[----:B------:R-:W-:-:S05]  /*0230*/  IMAD R5, R14, 0x2, R17 ;  /* 0x000000020e057824 */ /* 0x000fca00078e0211 */
[----:B0-----:R-:W-:-:S05]  /*0240*/  SHF.R.S32.HI R5, RZ, R16, R5 ;  /* 0x00000010ff057219 */ /* 0x001fca0000011405 */
[----:B-1----:R-:W-:-:S05]  /*0250*/  IMAD.WIDE R2, R5, 0x4, R2 ;  /* 0x0000000405027825 */ /* 0x002fca00078e0202 */
[----:B------:R-:W2:Y:S01]  /*0260*/  LDG.E.CONSTANT R19, desc[UR4][R2.64] ;  /* 0x0000000402137981 */ /* 0x000ea2000c1e9900 */
[----:B------:R-:W-:Y:S01]  /*0270*/  BSSY.RECONVERGENT B1, `(.L_x_1832) ;  /* 0x0000066000017945 */ /* 0x000fe20003800200 */
[----:B------:R-:W-:Y:S02]  /*0280*/  IMAD.MOV.U32 R7, RZ, RZ, 0x77777777 ;  /* 0x77777777ff077424 */ /* 0x000fe400078e00ff */
[----:B------:R-:W-:Y:S02]  /*0290*/  IMAD.MOV.U32 R6, RZ, RZ, 0x77777777 ;  /* 0x77777777ff067424 */ /* 0x000fe400078e00ff */
[----:B------:R-:W-:Y:S02]  /*02a0*/  IMAD.MOV.U32 R5, RZ, RZ, 0x77777777 ;  /* 0x77777777ff057424 */ /* 0x000fe400078e00ff */
[----:B------:R-:W-:Y:S01]  /*02b0*/  IMAD.MOV.U32 R4, RZ, RZ, 0x77777777 ;  /* 0x77777777ff047424 */ /* 0x000fe200078e00ff */
[----:B--2---:R-:W-:Y:S01]  /*02c0*/  F2FP.BF16.F32.PACK_AB R19, RZ, R19 ;  /* 0x00000013ff13723e */ /* 0x004fe200000010ff */
[----:B------:R-:W-:Y:S06]  /*02d0*/  @P0 BRA `(.L_x_1833) ;  /* 0x00000004007c0947 */ /* 0x000fec0003800000 */
[----:B------:R-:W-:Y:S01]  /*02e0*/  VIADD R0, R15, 0xfffffff0 ;  /* 0xfffffff00f007836 */ /* 0x000fe20000000000 */
[----:B------:R-:W-:-:S04]  /*02f0*/  SHF.R.U32.HI R3, RZ, 0x1, R17 ;  /* 0x00000001ff037819 */ /* 0x000fc80000011611 */
[----:B------:R-:W-:-:S13]  /*0300*/  ISETP.GE.AND P1, PT, R3, R0, PT ;  /* 0x000000000300720c */ /* 0x000fda0003f26270 */
[----:B------:R-:W-:Y:S05]  /*0310*/  @P1 BRA `(.L_x_1834) ;  /* 0x0000000000201947 */ /* 0x000fea0003800000 */
[----:B------:R-:W0:Y:S01]  /*0320*/  LDC.64 R4, c[0x0][0x398] ;  /* 0x0000e600ff047b82 */ /* 0x000e220000000a00 */
[----:B------:R-:W-:-:S05]  /*0330*/  IMAD.IADD R0, R14, 0x1, R3 ;  /* 0x000000010e007824 */ /* 0x000fca00078e0203 */
[----:B------:R-:W-:-:S04]  /*0340*/  SHF.R.S32.HI R3, RZ, 0x1f, R0 ;  /* 0x0000001fff037819 */ /* 0x000fc80000011400 */
[----:B------:R-:W-:-:S04]  /*0350*/  LEA.HI R3, R3, R0, RZ, 0x4 ;  /* 0x0000000003037211 */ /* 0x000fc800078f20ff */
[----:B------:R-:W-:-:S05]  /*0360*/  SHF.R.S32.HI R3, RZ, 0x4, R3 ;  /* 0x00000004ff037819 */ /* 0x000fca0000011403 */
[----:B0-----:R-:W-:-:S06]  /*0370*/  IMAD.WIDE R4, R3, 0x10, R4 ;  /* 0x0000001003047825 */ /* 0x001fcc00078e0204 */
[----:B------:R-:W5:Y:S01]  /*0380*/  LDG.E.128 R4, desc[UR4][R4.64] ;  /* 0x0000000404047981 */ /* 0x000f62000c1e1d00 */
[----:B------:R-:W-:Y:S05]  /*0390*/  BRA `(.L_x_1833) ;  /* 0x00000004004c7947 */ /* 0x000fea0003800000 */
.L_x_1834:
[--C-:B------:R-:W-:Y:S02]  /*03a0*/  IMAD.IADD R11, R15, 0x1, -R3.reuse ;  /* 0x000000010f0b7824 */ /* 0x100fe400078e0a03 */
[----:B------:R-:W-:Y:S02]  /*03b0*/  IMAD.IADD R3, R14, 0x1, R3 ;  /* 0x000000010e037824 */ /* 0x000fe400078e0203 */
[----:B------:R-:W-:Y:S01]  /*03c0*/  IMAD.MOV.U32 R0, RZ, RZ, 0x77 ;  /* 0x00000077ff007424 */ /* 0x000fe200078e00ff */
[C---:B------:R-:W-:Y:S02]  /*03d0*/  ISETP.GT.AND P1, PT, R11.reuse, RZ, PT ;  /* 0x000000ff0b00720c */ /* 0x040fe40003f24270 */
[----:B------:R-:W-:Y:S02]  /*03e0*/  ISETP.GT.AND P3, PT, R11, 0x4, PT ;  /* 0x000000040b00780c */ /* 0x000fe40003f64270 */
[----:B------:R-:W-:Y:S02]  /*03f0*/  IADD3 R2, P2, PT, R3, UR10, RZ ;  /* 0x0000000a03027c10 */ /* 0x000fe4000ff5e0ff */
[----:B------:R-:W-:-:S02]  /*0400*/  ISETP.GT.AND P4, PT, R11, 0x5, PT ;  /* 0x000000050b00780c */ /* 0x000fc40003f84270 */
[----:B------:R-:W-:Y:S02]  /*0410*/  LEA.HI.X.SX32 R3, R3, UR11, 0x1, P2 ;  /* 0x0000000b03037c11 */ /* 0x000fe400090f0eff */
[----:B------:R-:W-:-:S03]  /*0420*/  ISETP.GT.AND P2, PT, R11, 0x1, PT ;  /* 0x000000010b00780c */ /* 0x000fc60003f44270 */
[----:B------:R-:W2:Y:S04]  /*0430*/  @P1 LDG.E.U8 R0, desc[UR4][R2.64] ;  /* 0x0000000402001981 */ /* 0x000ea8000c1e1100 */
[----:B------:R-:W3:Y:S04]  /*0440*/  @P3 LDG.E.U8 R7, desc[UR4][R2.64+0x4] ;  /* 0x0000040402073981 */ /* 0x000ee8000c1e1100 */
[----:B------:R-:W4:Y:S04]  /*0450*/  @P4 LDG.E.U8 R9, desc[UR4][R2.64+0x5] ;  /* 0x0000050402094981 */ /* 0x000f28000c1e1100 */
[----:B------:R-:W5:Y:S01]  /*0460*/  @P2 LDG.E.U8 R5, desc[UR4][R2.64+0x1] ;  /* 0x0000010402052981 */ /* 0x000f62000c1e1100 */
[----:B------:R-:W-:-:S02]  /*0470*/  @!P3 LOP3.LUT R4, R20, 0xffffff00, RZ, 0xc0, !PT ;  /* 0xffffff001404b812 */ /* 0x000fc400078ec0ff */
[C---:B------:R-:W-:Y:S02]  /*0480*/  ISETP.GT.AND P5, PT, R11.reuse, 0x8, PT ;  /* 0x000000080b00780c */ /* 0x040fe40003fa4270 */
[----:B------:R-:W-:Y:S02]  /*0490*/  @!P3 LOP3.LUT R4, R4, 0x77, RZ, 0xfc, !PT ;  /* 0x000000770404b812 */ /* 0x000fe400078efcff */
[C---:B------:R-:W-:Y:S02]  /*04a0*/  ISETP.GT.AND P6, PT, R11.reuse, 0xc, PT ;  /* 0x0000000c0b00780c */ /* 0x040fe40003fc4270 */
[----:B------:R-:W-:-:S11]  /*04b0*/  ISETP.GT.AND P1, PT, R11, 0x2, PT ;  /* 0x000000020b00780c */ /* 0x000fd60003f24270 */
[----:B------:R-:W4:Y:S01]  /*04c0*/  @P6 LDG.E.U8 R10, desc[UR4][R2.64+0xc] ;  /* 0x00000c04020a6981 */ /* 0x000f22000c1e1100 */
[----:B--2---:R-:W-:Y:S02]  /*04d0*/  LOP3.LUT R0, R0, 0xffffff00, R21, 0xf8, !PT ;  /* 0xffffff0000007812 */ /* 0x004fe400078ef815 */
[----:B---3--:R-:W-:Y:S02]  /*04e0*/  @P3 LOP3.LUT R4, R7, 0xffffff00, R20, 0xf8, !PT ;  /* 0xffffff0007043812 */ /* 0x008fe400078ef814 */
[----:B------:R-:W-:Y:S02]  /*04f0*/  LOP3.LUT R0, R0, 0xffff00ff, RZ, 0xc0, !PT ;  /* 0xffff00ff00007812 */ /* 0x000fe400078ec0ff */
[----:B------:R-:W-:Y:S02]  /*0500*/  LOP3.LUT R6, R4, 0xffff00ff, RZ, 0xc0, !PT ;  /* 0xffff00ff04067812 */ /* 0x000fe400078ec0ff */
[----:B------:R-:W-:Y:S02]  /*0510*/  @!P2 LOP3.LUT R4, R0, 0x7700, RZ, 0xfc, !PT ;  /* 0x000077000004a812 */ /* 0x000fe400078efcff */
[----:B------:R-:W-:Y:S01]  /*0520*/  @!P4 LOP3.LUT R7, R6, 0x7700, RZ, 0xfc, !PT ;  /* 0x000077000607c812 */ /* 0x000fe200078efcff */
[----:B-----5:R-:W-:Y:S01]  /*0530*/  @P2 IMAD R4, R5, 0x100, R0 ;  /* 0x0000010005042824 */ /* 0x020fe200078e0200 */
[----:B------:R-:W-:Y:S01]  /*0540*/  ISETP.GT.AND P3, PT, R11, 0x9, PT ;  /* 0x000000090b00780c */ /* 0x000fe20003f64270 */
[----:B----4-:R-:W-:Y:S01]  /*0550*/  @P4 IMAD R7, R9, 0x100, R6 ;  /* 0x0000010009074824 */ /* 0x010fe200078e0206 */
[C---:B------:R-:W-:Y:S01]  /*0560*/  ISETP.GT.AND P4, PT, R11.reuse, 0x6, PT ;  /* 0x000000060b00780c */ /* 0x040fe20003f84270 */
[----:B------:R-:W2:Y:S01]  /*0570*/  @P5 LDG.E.U8 R9, desc[UR4][R2.64+0x8] ;  /* 0x0000080402095981 */ /* 0x000ea2000c1e1100 */
[----:B------:R-:W-:-:S03]  /*0580*/  ISETP.GT.AND P2, PT, R11, 0xd, PT ;  /* 0x0000000d0b00780c */ /* 0x000fc60003f44270 */
[----:B------:R-:W3:Y:S06]  /*0590*/  @P1 LDG.E.U8 R5, desc[UR4][R2.64+0x2] ;  /* 0x0000020402051981 */ /* 0x000eec000c1e1100 */
[----:B------:R-:W4:Y:S04]  /*05a0*/  @P3 LDG.E.U8 R12, desc[UR4][R2.64+0x9] ;  /* 0x00000904020c3981 */ /* 0x000f28000c1e1100 */
[----:B------:R-:W5:Y:S04]  /*05b0*/  @P4 LDG.E.U8 R8, desc[UR4][R2.64+0x6] ;  /* 0x0000060402084981 */ /* 0x000f68000c1e1100 */
[----:B------:R-:W5:Y:S01]  /*05c0*/  @P2 LDG.E.U8 R24, desc[UR4][R2.64+0xd] ;  /* 0x00000d0402182981 */ /* 0x000f62000c1e1100 */
[----:B------:R-:W-:-:S02]  /*05d0*/  @!P5 LOP3.LUT R0, R22, 0xffffff00, RZ, 0xc0, !PT ;  /* 0xffffff001600d812 */ /* 0x000fc400078ec0ff */
[----:B------:R-:W-:Y:S02]  /*05e0*/  @!P6 LOP3.LUT R6, R23, 0xffffff00, RZ, 0xc0, !PT ;  /* 0xffffff001706e812 */ /* 0x000fe400078ec0ff */
[----:B------:R-:W-:Y:S02]  /*05f0*/  @!P5 LOP3.LUT R0, R0, 0x77, RZ, 0xfc, !PT ;  /* 0x000000770000d812 */ /* 0x000fe400078efcff */
[----:B------:R-:W-:Y:S02]  /*0600*/  @!P6 LOP3.LUT R6, R6, 0x77, RZ, 0xfc, !PT ;  /* 0x000000770606e812 */ /* 0x000fe400078efcff */
[----:B------:R-:W-:Y:S02]  /*0610*/  @P6 LOP3.LUT R6, R10, 0xffffff00, R23, 0xf8, !PT ;  /* 0xffffff000a066812 */ /* 0x000fe400078ef817 */
[----:B------:R-:W-:Y:S02]  /*0620*/  ISETP.GT.AND P6, PT, R11, 0xe, PT ;  /* 0x0000000e0b00780c */ /* 0x000fe40003fc4270 */
[----:B------:R-:W-:-:S02]  /*0630*/  LOP3.LUT R4, R4, 0xff00ffff, RZ, 0xc0, !PT ;  /* 0xff00ffff04047812 */ /* 0x000fc400078ec0ff */
[----:B------:R-:W-:Y:S02]  /*0640*/  LOP3.LUT R7, R7, 0xff00ffff, RZ, 0xc0, !PT ;  /* 0xff00ffff07077812 */ /* 0x000fe400078ec0ff */
[----:B------:R-:W-:Y:S02]  /*0650*/  LOP3.LUT R13, R6, 0xffff00ff, RZ, 0xc0, !PT ;  /* 0xffff00ff060d7812 */ /* 0x000fe400078ec0ff */
[----:B------:R-:W-:Y:S02]  /*0660*/  @!P4 LOP3.LUT R6, R7, 0x770000, RZ, 0xfc, !PT ;  /* 0x007700000706c812 */ /* 0x000fe400078efcff */
[----:B------:R-:W-:-:S03]  /*0670*/  @!P2 LOP3.LUT R20, R13, 0x7700, RZ, 0xfc, !PT ;  /* 0x000077000d14a812 */ /* 0x000fc600078efcff */
[----:B------:R-:W5:Y:S01]  /*0680*/  @P6 LDG.E.U8 R21, desc[UR4][R2.64+0xe] ;  /* 0x00000e0402156981 */ /* 0x000f62000c1e1100 */
[----:B--2---:R-:W-:Y:S02]  /*0690*/  @P5 LOP3.LUT R0, R9, 0xffffff00, R22, 0xf8, !PT ;  /* 0xffffff0009005812 */ /* 0x004fe400078ef816 */
[----:B------:R-:W-:Y:S02]  /*06a0*/  ISETP.GT.AND P5, PT, R11, 0xa, PT ;  /* 0x0000000a0b00780c */ /* 0x000fe40003fa4270 */
[----:B------:R-:W-:Y:S02]  /*06b0*/  LOP3.LUT R9, R0, 0xffff00ff, RZ, 0xc0, !PT ;  /* 0xffff00ff00097812 */ /* 0x000fe400078ec0ff */
[----:B------:R-:W-:Y:S01]  /*06c0*/  @!P1 LOP3.LUT R0, R4, 0x770000, RZ, 0xfc, !PT ;  /* 0x0077000004009812 */ /* 0x000fe200078efcff */
[----:B---3--:R-:W-:Y:S01]  /*06d0*/  @P1 IMAD R0, R5, 0x10000, R4 ;  /* 0x0001000005001824 */ /* 0x008fe200078e0204 */
[----:B------:R-:W-:Y:S01]  /*06e0*/  @!P3 LOP3.LUT R10, R9, 0x7700, RZ, 0xfc, !PT ;  /* 0x00007700090ab812 */ /* 0x000fe200078efcff */
[----:B----4-:R-:W-:Y:S01]  /*06f0*/  @P3 IMAD R10, R12, 0x100, R9 ;  /* 0x000001000c0a3824 */ /* 0x010fe200078e0209 */
[----:B------:R-:W-:-:S02]  /*0700*/  ISETP.GT.AND P1, PT, R11, 0x3, PT ;  /* 0x000000030b00780c */ /* 0x000fc40003f24270 */
[C---:B------:R-:W-:Y:S01]  /*0710*/  ISETP.GT.AND P3, PT, R11.reuse, 0xb, PT ;  /* 0x0000000b0b00780c */ /* 0x040fe20003f64270 */
[----:B-----5:R-:W-:Y:S01]  /*0720*/  @P4 IMAD R6, R8, 0x10000, R7 ;  /* 0x0001000008064824 */ /* 0x020fe200078e0207 */
[C---:B------:R-:W-:Y:S01]  /*0730*/  ISETP.GT.AND P4, PT, R11.reuse, 0xf, PT ;  /* 0x0000000f0b00780c */ /* 0x040fe20003f84270 */
[----:B------:R-:W2:Y:S01]  /*0740*/  @P5 LDG.E.U8 R5, desc[UR4][R2.64+0xa] ;  /* 0x00000a0402055981 */ /* 0x000ea2000c1e1100 */
[----:B------:R-:W-:Y:S01]  /*0750*/  @P2 IMAD R20, R24, 0x100, R13 ;  /* 0x0000010018142824 */ /* 0x000fe200078e020d */
[----:B------:R-:W-:-:S06]  /*0760*/  ISETP.GT.AND P2, PT, R11, 0x7, PT ;  /* 0x000000070b00780c */ /* 0x000fcc0003f44270 */
[----:B------:R-:W3:Y:S04]  /*0770*/  @P1 LDG.E.U8 R9, desc[UR4][R2.64+0x3] ;  /* 0x0000030402091981 */ /* 0x000ee8000c1e1100 */
[----:B------:R-:W4:Y:S04]  /*0780*/  @P3 LDG.E.U8 R13, desc[UR4][R2.64+0xb] ;  /* 0x00000b04020d3981 */ /* 0x000f28000c1e1100 */
[----:B------:R-:W5:Y:S04]  /*0790*/  @P2 LDG.E.U8 R11, desc[UR4][R2.64+0x7] ;  /* 0x00000704020b2981 */ /* 0x000f68000c1e1100 */
[----:B------:R-:W5:Y:S01]  /*07a0*/  @P4 LDG.E.U8 R23, desc[UR4][R2.64+0xf] ;  /* 0x00000f0402174981 */ /* 0x000f62000c1e1100 */
[----:B------:R-:W-:-:S02]  /*07b0*/  LOP3.LUT R10, R10, 0xff00ffff, RZ, 0xc0, !PT ;  /* 0xff00ffff0a0a7812 */ /* 0x000fc400078ec0ff */
[----:B------:R-:W-:Y:S02]  /*07c0*/  LOP3.LUT R20, R20, 0xff00ffff, RZ, 0xc0, !PT ;  /* 0xff00ffff14147812 */ /* 0x000fe400078ec0ff */
[----:B------:R-:W-:Y:S02]  /*07d0*/  @!P5 LOP3.LUT R4, R10, 0x770000, RZ, 0xfc, !PT ;  /* 0x007700000a04d812 */ /* 0x000fe400078efcff */
[----:B------:R-:W-:Y:S01]  /*07e0*/  @!P6 LOP3.LUT R7, R20, 0x770000, RZ, 0xfc, !PT ;  /* 0x007700001407e812 */ /* 0x000fe200078efcff */
[----:B------:R-:W-:Y:S01]  /*07f0*/  @P6 IMAD R7, R21, 0x10000, R20 ;  /* 0x0001000015076824 */ /* 0x000fe200078e0214 */
[----:B------:R-:W-:Y:S02]  /*0800*/  LOP3.LUT R0, R0, 0xffffff, RZ, 0xc0, !PT ;  /* 0x00ffffff00007812 */ /* 0x000fe400078ec0ff */
[----:B------:R-:W-:Y:S02]  /*0810*/  LOP3.LUT R8, R6, 0xffffff, RZ, 0xc0, !PT ;  /* 0x00ffffff06087812 */ /* 0x000fe400078ec0ff */
[----:B------:R-:W-:-:S04]  /*0820*/  LOP3.LUT R12, R7, 0xffffff, RZ, 0xc0, !PT ;  /* 0x00ffffff070c7812 */ /* 0x000fc800078ec0ff */
[----:B------:R-:W-:Y:S01]  /*0830*/  @!P4 LOP3.LUT R7, R12, 0x77000000, RZ, 0xfc, !PT ;  /* 0x770000000c07c812 */ /* 0x000fe200078efcff */
[----:B--2---:R-:W-:Y:S01]  /*0840*/  @P5 IMAD R4, R5, 0x10000, R10 ;  /* 0x0001000005045824 */ /* 0x004fe200078e020a */
[----:B------:R-:W-:-:S04]  /*0850*/  @!P2 LOP3.LUT R5, R8, 0x77000000, RZ, 0xfc, !PT ;  /* 0x770000000805a812 */ /* 0x000fc800078efcff */
[----:B------:R-:W-:Y:S02]  /*0860*/  LOP3.LUT R10, R4, 0xffffff, RZ, 0xc0, !PT ;  /* 0x00ffffff040a7812 */ /* 0x000fe400078ec0ff */
[----:B------:R-:W-:Y:S01]  /*0870*/  @!P1 LOP3.LUT R4, R0, 0x77000000, RZ, 0xfc, !PT ;  /* 0x7700000000049812 */ /* 0x000fe200078efcff */
[----:B---3--:R-:W-:Y:S01]  /*0880*/  @P1 IMAD R4, R9, 0x1000000, R0 ;  /* 0x0100000009041824 */ /* 0x008fe200078e0200 */
[----:B------:R-:W-:Y:S01]  /*0890*/  @!P3 LOP3.LUT R6, R10, 0x77000000, RZ, 0xfc, !PT ;  /* 0x770000000a06b812 */ /* 0x000fe200078efcff */
[----:B----4-:R-:W-:Y:S02]  /*08a0*/  @P3 IMAD R6, R13, 0x1000000, R10 ;  /* 0x010000000d063824 */ /* 0x010fe400078e020a */
[----:B-----5:R-:W-:Y:S02]  /*08b0*/  @P2 IMAD R5, R11, 0x1000000, R8 ;  /* 0x010000000b052824 */ /* 0x020fe400078e0208 */
[----:B------:R-:W-:-:S07]  /*08c0*/  @P4 IMAD R7, R23, 0x1000000, R12 ;  /* 0x0100000017074824 */ /* 0x000fce00078e020c */
.L_x_1833:
[----:B------:R-:W-:Y:S05]  /*08d0*/  BSYNC.RECONVERGENT B1 ;  /* 0x0000000000017941 */ /* 0x000fea0003800200 */
.L_x_1832:
[----:B------:R-:W0:Y:S01]  /*08e0*/  LDC R0, c[0x0][0x388] ;  /* 0x0000e200ff007b82 */ /* 0x000e220000000800 */
[----:B------:R-:W-:-:S07]  /*08f0*/  VIADD R3, R17, 0x8 ;  /* 0x0000000811037836 */ /* 0x000fce0000000000 */
[----:B------:R-:W1:Y:S01]  /*0900*/  LDC.64 R12, c[0x0][0x390] ;  /* 0x0000e400ff0c7b82 */ /* 0x000e620000000a00 */
[----:B0-----:R-:W-:Y:S02]  /*0910*/  ISETP.GE.AND P1, PT, R3, R0, PT ;  /* 0x000000000300720c */ /* 0x001fe40003f26270 */
[----:B------:R-:W-:-:S05]  /*0920*/  SHF.R.U32.HI R3, RZ, 0x3, R17 ;  /* 0x00000003ff037819 */ /* 0x000fca0000011611 */
[----:B-1----:R-:W-:-:S06]  /*0930*/  IMAD.WIDE.U32 R2, R3, 0x10, R12 ;  /* 0x0000001003027825 */ /* 0x002fcc00078e000c */
[----:B------:R0:W5:Y:S01]  /*0940*/  @!P1 LDG.E.128.CONSTANT R8, desc[UR4][R2.64] ;  /* 0x0000000402089981 */ /* 0x000162000c1e9d00 */
[----:B------:R-:W-:Y:S01]  /*0950*/  MOV R24, 0x400 ;  /* 0x0000040000187802 */ /* 0x000fe20000000f00 */
[----:B-----5:R-:W-:Y:S01]  /*0960*/  IMAD.SHL.U32 R22, R4, 0x2, RZ ;  /* 0x0000000204167824 */ /* 0x020fe200078e00ff */
[--C-:B------:R-:W-:Y:S01]  /*0970*/  SHF.R.U32.HI R20, RZ, 0x3, R4.reuse ;  /* 0x00000003ff147819 */ /* 0x100fe20000011604 */
[----:B------:R-:W1:Y:S01]  /*0980*/  S2R R21, SR_CgaCtaId ;  /* 0x0000000000157919 */ /* 0x000e620000008800 */
[----:B------:R-:W-:Y:S01]  /*0990*/  SHF.R.U32.HI R27, RZ, 0x13, R4 ;  /* 0x00000013ff1b7819 */ /* 0x000fe20000011604 */
[----:B------:R-:W-:Y:S01]  /*09a0*/  BSSY.RECONVERGENT B1, `(.L_x_1835) ;  /* 0x000003f000017945 */ /* 0x000fe20003800200 */
[----:B------:R-:W-:Y:S01]  /*09b0*/  LOP3.LUT R23, R22, 0x1e, RZ, 0xc0, !PT ;  /* 0x0000001e16177812 */ /* 0x000fe200078ec0ff */
[----:B------:R-:W-:Y:S01]  /*09c0*/  IMAD.WIDE.U32 R12, R17, 0x2, R12 ;  /* 0x00000002110c7825 */ /* 0x000fe200078e000c */
[----:B------:R-:W-:Y:S02]  /*09d0*/  SHF.R.U32.HI R28, RZ, 0xf, R4 ;  /* 0x0000000fff1c7819 */ /* 0x000fe40000011604 */
[----:B------:R-:W-:-:S02]  /*09e0*/  LOP3.LUT R27, R27, 0x1e, RZ, 0xc0, !PT ;  /* 0x0000001e1b1b7812 */ /* 0x000fc400078ec0ff */
[----:B------:R-:W-:Y:S02]  /*09f0*/  LOP3.LUT R29, R28, 0x1e, RZ, 0xc0, !PT ;  /* 0x0000001e1c1d7812 */ /* 0x000fe400078ec0ff */
[----:B------:R-:W-:Y:S02]  /*0a00*/  SHF.R.U32.HI R26, RZ, 0xb, R4 ;  /* 0x0000000bff1a7819 */ /* 0x000fe40000011604 */
[----:B-1----:R-:W-:Y:S02]  /*0a10*/  LEA R24, R21, R24, 0x18 ;  /* 0x0000001815187211 */ /* 0x002fe400078ec0ff */
[----:B------:R-:W-:-:S03]  /*0a20*/  LOP3.LUT R21, R20, 0x1e, RZ, 0xc0, !PT ;  /* 0x0000001e14157812 */ /* 0x000fc600078ec0ff */
[C---:B------:R-:W-:Y:S01]  /*0a30*/  IMAD.IADD R22, R24.reuse, 0x1, R23 ;  /* 0x0000000118167824 */ /* 0x040fe200078e0217 */
[----:B------:R-:W-:Y:S01]  /*0a40*/  SHF.R.U32.HI R23, RZ, 0x7, R4 ;  /* 0x00000007ff177819 */ /* 0x000fe20000011604 */
[----:B------:R-:W-:Y:S01]  /*0a50*/  IMAD.IADD R20, R24, 0x1, R21 ;  /* 0x0000000118147824 */ /* 0x000fe200078e0215 */
[----:B------:R-:W-:Y:S01]  /*0a60*/  LOP3.LUT R21, R26, 0x1e, RZ, 0xc0, !PT ;  /* 0x0000001e1a157812 */ /* 0x000fe200078ec0ff */
[C---:B------:R-:W-:Y:S01]  /*0a70*/  IMAD.IADD R27, R24.reuse, 0x1, R27 ;  /* 0x00000001181b7824 */ /* 0x040fe200078e021b */
[----:B------:R-:W-:Y:S01]  /*0a80*/  LOP3.LUT R23, R23, 0x1e, RZ, 0xc0, !PT ;  /* 0x0000001e17177812 */ /* 0x000fe200078ec0ff */
[----:B------:R-:W1:Y:S01]  /*0a90*/  LDS.U16 R22, [R22] ;  /* 0x0000000016167984 */ /* 0x000e620000000400 */
[C---:B------:R-:W-:Y:S02]  /*0aa0*/  IMAD.IADD R29, R24.reuse, 0x1, R29 ;  /* 0x00000001181d7824 */ /* 0x040fe400078e021d */
[C---:B------:R-:W-:Y:S01]  /*0ab0*/  IMAD.IADD R21, R24.reuse, 0x1, R21 ;  /* 0x0000000118157824 */ /* 0x040fe200078e0215 */
[----:B------:R-:W2:Y:S01]  /*0ac0*/  LDS.U16 R20, [R20] ;  /* 0x0000000014147984 */ /* 0x000ea20000000400 */
[----:B------:R-:W-:-:S03]  /*0ad0*/  IMAD.IADD R23, R24, 0x1, R23 ;  /* 0x0000000118177824 */ /* 0x000fc600078e0217 */
[----:B------:R-:W3:Y:S04]  /*0ae0*/  LDS.U16 R28, [R27] ;  /* 0x000000001b1c7984 */ /* 0x000ee80000000400 */
[----:B------:R-:W4:Y:S04]  /*0af0*/  LDS.U16 R32, [R23] ;  /* 0x0000000017207984 */ /* 0x000f280000000400 */
[----:B------:R-:W0:Y:S04]  /*0b00*/  LDS.U16 R30, [R29] ;  /* 0x000000001d1e7984 */ /* 0x000e280000000400 */
[----:B------:R2:W0:Y:S01]  /*0b10*/  LDS.U16 R26, [R21] ;  /* 0x00000000151a7984 */ /* 0x0004220000000400 */
[----:B-1----:R-:W-:-:S02]  /*0b20*/  HMUL2.BF16_V2 R22, R22.H0_H0, R19.H0_H0 ;  /* 0x2000001316167232 */ /* 0x002fc40000200800 */
[----:B--2---:R-:W-:-:S05]  /*0b30*/  HMUL2.BF16_V2 R20, R20.H0_H0, R19.H0_H0 ;  /* 0x2000001314147232 */ /* 0x004fca0000200800 */
[----:B------:R-:W-:Y:S01]  /*0b40*/  PRMT R21, R20, 0x5410, R22 ;  /* 0x0000541014157816 */ /* 0x000fe20000000016 */
[----:B---3--:R-:W-:Y:S06]  /*0b50*/  @!P1 BRA `(.L_x_1836) ;  /* 0x00000000008c9947 */ /* 0x008fec0003800000 */
[C---:B------:R-:W-:Y:S01]  /*0b60*/  VIADD R9, R17.reuse, 0x2 ;  /* 0x0000000211097836 */ /* 0x040fe20000000000 */
[CC--:B------:R-:W-:Y:S01]  /*0b70*/  ISETP.GE.AND P3, PT, R17.reuse, R0.reuse, PT ;  /* 0x000000001100720c */ /* 0x0c0fe20003f66270 */
[----:B------:R-:W-:Y:S01]  /*0b80*/  VIADD R11, R17, 0x4 ;  /* 0x00000004110b7836 */ /* 0x000fe20000000000 */
[----:B------:R-:W-:Y:S02]  /*0b90*/  PRMT R8, RZ, 0x7610, R8 ;  /* 0x00007610ff087816 */ /* 0x000fe40000000008 */
[-C--:B------:R-:W-:Y:S01]  /*0ba0*/  ISETP.GE.AND P6, PT, R9, R0.reuse, PT ;  /* 0x000000000900720c */ /* 0x080fe20003fc6270 */
[----:B------:R-:W-:Y:S01]  /*0bb0*/  VIADD R9, R17, 0x1 ;  /* 0x0000000111097836 */ /* 0x000fe20000000000 */
[----:B------:R-:W-:Y:S01]  /*0bc0*/  ISETP.GE.AND P5, PT, R11, R0, PT ;  /* 0x000000000b00720c */ /* 0x000fe20003fa6270 */
[----:B------:R-:W-:-:S03]  /*0bd0*/  VIADD R11, R17, 0x6 ;  /* 0x00000006110b7836 */ /* 0x000fc60000000000 */
[-C--:B------:R-:W-:Y:S01]  /*0be0*/  ISETP.GE.AND P4, PT, R9, R0.reuse, PT ;  /* 0x000000000900720c */ /* 0x080fe20003f86270 */
[----:B------:R-:W-:Y:S01]  /*0bf0*/  VIADD R9, R17, 0x3 ;  /* 0x0000000311097836 */ /* 0x000fe20000000000 */
[-C--:B------:R-:W-:Y:S01]  /*0c00*/  ISETP.GE.AND P2, PT, R11, R0.reuse, PT ;  /* 0x000000000b00720c */ /* 0x080fe20003f46270 */
[----:B------:R-:W2:Y:S01]  /*0c10*/  @!P3 LDG.E.U16.CONSTANT R8, desc[UR4][R12.64] ;  /* 0x000000040c08b981 */ /* 0x000ea2000c1e9500 */
[----:B------:R-:W-:Y:S02]  /*0c20*/  VIADD R11, R17, 0x5 ;  /* 0x00000005110b7836 */ /* 0x000fe40000000000 */
[----:B------:R-:W-:Y:S02]  /*0c30*/  ISETP.GE.AND P3, PT, R9, R0, PT ;  /* 0x000000000900720c */ /* 0x000fe40003f66270 */
[----:B------:R-:W-:Y:S02]  /*0c40*/  @P6 PRMT R10, RZ, 0x7610, R10 ;  /* 0x00007610ff0a6816 */ /* 0x000fe4000000000a */
[----:B------:R-:W-:Y:S01]  /*0c50*/  @P5 PRMT R20, RZ, 0x7610, R20 ;  /* 0x00007610ff145816 */ /* 0x000fe20000000014 */
[----:B------:R-:W-:-:S03]  /*0c60*/  VIADD R9, R17, 0x7 ;  /* 0x0000000711097836 */ /* 0x000fc60000000000 */
[----:B------:R-:W3:Y:S01]  /*0c70*/  @!P6 LDG.E.U16.CONSTANT R10, desc[UR4][R12.64+0x4] ;  /* 0x000004040c0ae981 */ /* 0x000ee2000c1e9500 */
[----:B------:R-:W-:-:S03]  /*0c80*/  ISETP.GE.AND P6, PT, R11, R0, PT ;  /* 0x000000000b00720c */ /* 0x000fc60003fc6270 */
[----:B------:R-:W5:Y:S01]  /*0c90*/  @!P5 LDG.E.U16.CONSTANT R20, desc[UR4][R12.64+0x8] ;  /* 0x000008040c14d981 */ /* 0x000f62000c1e9500 */
[----:B------:R-:W-:Y:S02]  /*0ca0*/  ISETP.GE.AND P5, PT, R9, R0, PT ;  /* 0x000000000900720c */ /* 0x000fe40003fa6270 */
[----:B------:R-:W-:Y:S01]  /*0cb0*/  @P2 PRMT R22, RZ, 0x7610, R22 ;  /* 0x00007610ff162816 */ /* 0x000fe20000000016 */
[----:B------:R-:W4:Y:S04]  /*0cc0*/  @!P4 LDG.E.U16.CONSTANT R9, desc[UR4][R12.64+0x2] ;  /* 0x000002040c09c981 */ /* 0x000f28000c1e9500 */
[----:B------:R-:W5:Y:S04]  /*0cd0*/  @!P3 LDG.E.U16.CONSTANT R11, desc[UR4][R12.64+0x6] ;  /* 0x000006040c0bb981 */ /* 0x000f68000c1e9500 */
[----:B------:R-:W5:Y:S04]  /*0ce0*/  @!P2 LDG.E.U16.CONSTANT R22, desc[UR4][R12.64+0xc] ;  /* 0x00000c040c16a981 */ /* 0x000f68000c1e9500 */
[----:B------:R-:W5:Y:S04]  /*0cf0*/  @!P6 LDG.E.U16.CONSTANT R23, desc[UR4][R12.64+0xa] ;  /* 0x00000a040c17e981 */ /* 0x000f68000c1e9500 */
[----:B------:R-:W5:Y:S01]  /*0d00*/  @!P5 LDG.E.U16.CONSTANT R27, desc[UR4][R12.64+0xe] ;  /* 0x00000e040c1bd981 */ /* 0x000f62000c1e9500 */
[----:B--2---:R-:W-:-:S04]  /*0d10*/  @P4 PRMT R8, R8, 0x5410, RZ ;  /* 0x0000541008084816 */ /* 0x004fc800000000ff */
[----:B----4-:R-:W-:Y:S02]  /*0d20*/  @!P4 PRMT R8, R8, 0x5410, R9 ;  /* 0x000054100808c816 */ /* 0x010fe40000000009 */
[C---:B---3--:R-:W-:Y:S02]  /*0d30*/  @P3 PRMT R9, R10.reuse, 0x5410, RZ ;  /* 0x000054100a093816 */ /* 0x048fe400000000ff */
[----:B-----5:R-:W-:Y:S02]  /*0d40*/  @!P3 PRMT R9, R10, 0x5410, R11 ;  /* 0x000054100a09b816 */ /* 0x020fe4000000000b */
[----:B------:R-:W-:Y:S02]  /*0d50*/  @P6 PRMT R10, R20, 0x5410, RZ ;  /* 0x00005410140a6816 */ /* 0x000fe400000000ff */
[----:B------:R-:W-:Y:S02]  /*0d60*/  @P5 PRMT R11, R22, 0x5410, RZ ;  /* 0x00005410160b5816 */ /* 0x000fe400000000ff */
[----:B------:R-:W-:-:S02]  /*0d70*/  @!P6 PRMT R10, R20, 0x5410, R23 ;  /* 0x00005410140ae816 */ /* 0x000fc40000000017 */
[----:B------:R-:W-:-:S07]  /*0d80*/  @!P5 PRMT R11, R22, 0x5410, R27 ;  /* 0x00005410160bd816 */ /* 0x000fce000000001b */
.L_x_1836:
[----:B------:R-:W-:Y:S05]  /*0d90*/  BSYNC.RECONVERGENT B1 ;  /* 0x0000000000017941 */ /* 0x000fea0003800200 */
.L_x_1835:
[----:B------:R-:W-:Y:S02]  /*0da0*/  HFMA2.BF16_V2 R21, R8, R21, -RZ ;  /* 0x0000001508157231 */ /* 0x000fe400003000ff */
[-C--:B0-----:R-:W-:Y:S02]  /*0db0*/  HMUL2.BF16_V2 R26, R26.H0_H0, R19.reuse.H0_H0 ;  /* 0x200000131a1a7232 */ /* 0x081fe40000200800 */
[----:B------:R-:W-:Y:S02]  /*0dc0*/  IMAD.SHL.U32 R31, R5, 0x2, RZ ;  /* 0x00000002051f7824 */ /* 0x000fe400078e00ff */
[-C--:B----4-:R-:W-:Y:S01]  /*0dd0*/  HMUL2.BF16_V2 R32, R32.H0_H0, R19.reuse.H0_H0 ;  /* 0x2000001320207232 */ /* 0x090fe20000200800 */
[----:B------:R-:W-:Y:S01]  /*0de0*/  SHF.R.U32.HI R37, RZ, 0x13, R5 ;  /* 0x00000013ff257819 */ /* 0x000fe20000011605 */
[----:B------:R-:W-:Y:S01]  /*0df0*/  HMUL2.BF16_V2 R28, R28.H0_H0, R19.H0_H0 ;  /* 0x200000131c1c7232 */ /* 0x000fe20000200800 */
[C---:B------:R-:W-:Y:S01]  /*0e00*/  PRMT R8, R21.reuse, 0x7610, R8 ;  /* 0x0000761015087816 */ /* 0x040fe20000000008 */
[----:B------:R-:W-:Y:S01]  /*0e10*/  BSSY.RECONVERGENT B1, `(.L_x_1837) ;  /* 0x0000077000017945 */ /* 0x000fe20003800200 */
[----:B------:R-:W-:-:S02]  /*0e20*/  PRMT R22, R21, 0x7632, R22 ;  /* 0x0000763215167816 */ /* 0x000fc40000000016 */
[--C-:B------:R-:W-:Y:S01]  /*0e30*/  SHF.R.U32.HI R35, RZ, 0x7, R5.reuse ;  /* 0x00000007ff237819 */ /* 0x100fe20000011605 */
[----:B------:R-:W-:Y:S01]  /*0e40*/  IMAD.U32 R20, R8, 0x10000, RZ ;  /* 0x0001000008147824 */ /* 0x000fe200078e00ff */
[--C-:B------:R-:W-:Y:S02]  /*0e50*/  SHF.R.U32.HI R8, RZ, 0x1b, R4.reuse ;  /* 0x0000001bff087819 */ /* 0x100fe40000011604 */
[----:B------:R-:W-:Y:S01]  /*0e60*/  SHF.R.U32.HI R29, RZ, 0x3, R5 ;  /* 0x00000003ff1d7819 */ /* 0x000fe20000011605 */
[----:B------:R-:W-:Y:S01]  /*0e70*/  FADD.FTZ R23, R20, R25 ;  /* 0x0000001914177221 */ /* 0x000fe20000010000 */
[----:B------:R-:W-:Y:S02]  /*0e80*/  SHF.R.U32.HI R20, RZ, 0x17, R4 ;  /* 0x00000017ff147819 */ /* 0x000fe40000011604 */
[----:B------:R-:W-:Y:S01]  /*0e90*/  LOP3.LUT R21, R8, 0x1e, RZ, 0xc0, !PT ;  /* 0x0000001e08157812 */ /* 0x000fe200078ec0ff */
[----:B------:R-:W-:Y:S01]  /*0ea0*/  IMAD.U32 R8, R22, 0x10000, RZ ;  /* 0x0001000016087824 */ /* 0x000fe200078e00ff */
[----:B------:R-:W-:Y:S01]  /*0eb0*/  LOP3.LUT R25, R20, 0x1e, RZ, 0xc0, !PT ;  /* 0x0000001e14197812 */ /* 0x000fe200078ec0ff */
[----:B------:R-:W-:Y:S01]  /*0ec0*/  HMUL2.BF16_V2 R20, R30.H0_H0, R19.H0_H0 ;  /* 0x200000131e147232 */ /* 0x000fe20000200800 */
[----:B------:R-:W-:Y:S01]  /*0ed0*/  SHF.R.U32.HI R33, RZ, 0xb, R5 ;  /* 0x0000000bff217819 */ /* 0x000fe20000011605 */
[----:B------:R-:W-:-:S02]  /*0ee0*/  IMAD.IADD R21, R24, 0x1, R21 ;  /* 0x0000000118157824 */ /* 0x000fc400078e0215 */
[----:B------:R-:W-:Y:S01]  /*0ef0*/  FADD.FTZ R23, R23, R8 ;  /* 0x0000000817177221 */ /* 0x000fe20000010000 */
[----:B------:R-:W-:Y:S01]  /*0f00*/  IMAD.IADD R22, R24, 0x1, R25 ;  /* 0x0000000118167824 */ /* 0x000fe200078e0219 */
[--C-:B------:R-:W-:Y:S01]  /*0f10*/  SHF.R.U32.HI R8, RZ, 0xf, R5.reuse ;  /* 0x0000000fff087819 */ /* 0x100fe20000011605 */
[----:B------:R0:W1:Y:S01]  /*0f20*/  LDS.U16 R30, [R21] ;  /* 0x00000000151e7984 */ /* 0x0000620000000400 */
[--C-:B------:R-:W-:Y:S02]  /*0f30*/  SHF.R.U32.HI R25, RZ, 0x17, R5.reuse ;  /* 0x00000017ff197819 */ /* 0x100fe40000011605 */
[----:B------:R-:W-:Y:S01]  /*0f40*/  SHF.R.U32.HI R27, RZ, 0x1b, R5 ;  /* 0x0000001bff1b7819 */ /* 0x000fe20000011605 */
[----:B------:R-:W2:Y:S01]  /*0f50*/  LDS.U16 R22, [R22] ;  /* 0x0000000016167984 */ /* 0x000ea20000000400 */
[----:B------:R-:W-:Y:S02]  /*0f60*/  PRMT R26, R26, 0x5410, R32 ;  /* 0x000054101a1a7816 */ /* 0x000fe40000000020 */
[----:B------:R-:W-:-:S02]  /*0f70*/  LOP3.LUT R37, R37, 0x1e, RZ, 0xc0, !PT ;  /* 0x0000001e25257812 */ /* 0x000fc400078ec0ff */
[----:B------:R-:W-:Y:S01]  /*0f80*/  LOP3.LUT R31, R31, 0x1e, RZ, 0xc0, !PT ;  /* 0x0000001e1f1f7812 */ /* 0x000fe200078ec0ff */
[----:B------:R-:W-:Y:S01]  /*0f90*/  HFMA2.BF16_V2 R9, R9, R26, -RZ ;  /* 0x0000001a09097231 */ /* 0x000fe200003000ff */
[----:B------:R-:W-:Y:S02]  /*0fa0*/  LOP3.LUT R35, R35, 0x1e, RZ, 0xc0, !PT ;  /* 0x0000001e23237812 */ /* 0x000fe400078ec0ff */
        /* <DEDUP_REMOVED lines=9> */
[----:B------:R-:W-:Y:S01]  /*1040*/  IMAD.IADD R29, R24, 0x1, R29 ;  /* 0x00000001181d7824 */ /* 0x000fe200078e021d */
[----:B0-----:R-:W-:Y:S01]  /*1050*/  PRMT R21, R28, 0x5410, R20 ;  /* 0x000054101c157816 */ /* 0x001fe20000000014 */
[C---:B------:R-:W-:Y:S01]  /*1060*/  IMAD.IADD R20, R24.reuse, 0x1, R37 ;  /* 0x0000000118147824 */ /* 0x040fe200078e0225 */
[----:B------:R-:W0:Y:S01]  /*1070*/  LDS.U16 R32, [R32] ;  /* 0x0000000020207984 */ /* 0x000e220000000400 */
[----:B------:R-:W-:-:S02]  /*1080*/  IMAD.IADD R33, R24, 0x1, R33 ;  /* 0x0000000118217824 */ /* 0x000fc400078e0221 */
[----:B------:R-:W-:Y:S01]  /*1090*/  IMAD.IADD R27, R24, 0x1, R27 ;  /* 0x00000001181b7824 */ /* 0x000fe200078e021b */
[----:B------:R-:W3:Y:S01]  /*10a0*/  LDS.U16 R31, [R29] ;  /* 0x000000001d1f7984 */ /* 0x000ee20000000400 */
[----:B------:R-:W-:Y:S02]  /*10b0*/  HFMA2.BF16_V2 R10, R10, R21, -RZ ;  /* 0x000000150a0a7231 */ /* 0x000fe400003000ff */
[C---:B------:R-:W-:Y:S01]  /*10c0*/  IMAD.U32 R25, R9.reuse, 0x10000, RZ ;  /* 0x0001000009197824 */ /* 0x040fe200078e00ff */
[----:B------:R-:W-:Y:S01]  /*10d0*/  PRMT R9, R9, 0x7632, R9 ;  /* 0x0000763209097816 */ /* 0x000fe20000000009 */
[----:B------:R-:W4:Y:S02]  /*10e0*/  LDS.U16 R20, [R20] ;  /* 0x0000000014147984 */ /* 0x000f240000000400 */
[----:B------:R-:W-:Y:S01]  /*10f0*/  FADD.FTZ R23, R23, R25 ;  /* 0x0000001917177221 */ /* 0x000fe20000010000 */
[----:B------:R-:W-:Y:S01]  /*1100*/  VIADD R25, R17, 0x10 ;  /* 0x0000001011197836 */ /* 0x000fe20000000000 */
[----:B------:R-:W5:Y:S01]  /*1110*/  LDS.U16 R36, [R33] ;  /* 0x0000000021247984 */ /* 0x000f620000000400 */
[----:B-1----:R-:W-:-:S03]  /*1120*/  HMUL2.BF16_V2 R30, R30.H0_H0, R19.H0_H0 ;  /* 0x200000131e1e7232 */ /* 0x002fc60000200800 */
[----:B------:R-:W1:Y:S01]  /*1130*/  LDS.U16 R34, [R34] ;  /* 0x0000000022227984 */ /* 0x000e620000000400 */
[----:B------:R-:W-:Y:S01]  /*1140*/  ISETP.GE.AND P2, PT, R25, R0, PT ;  /* 0x000000001900720c */ /* 0x000fe20003f46270 */
[----:B--2---:R-:W-:Y:S02]  /*1150*/  HMUL2.BF16_V2 R21, R22.H0_H0, R19.H0_H0 ;  /* 0x2000001316157232 */ /* 0x004fe40000200800 */
[----:B------:R-:W2:Y:S01]  /*1160*/  LDS.U16 R8, [R8] ;  /* 0x0000000008087984 */ /* 0x000ea20000000400 */
[----:B------:R-:W-:Y:S02]  /*1170*/  IMAD.U32 R22, R9, 0x10000, RZ ;  /* 0x0001000009167824 */ /* 0x000fe400078e00ff */
[----:B------:R-:W-:Y:S01]  /*1180*/  IMAD.U32 R9, R10, 0x10000, RZ ;  /* 0x000100000a097824 */ /* 0x000fe200078e00ff */
[----:B------:R2:W2:Y:S01]  /*1190*/  LDS.U16 R28, [R27] ;  /* 0x000000001b1c7984 */ /* 0x0004a20000000400 */
[----:B------:R-:W-:Y:S01]  /*11a0*/  PRMT R30, R30, 0x5410, R21 ;  /* 0x000054101e1e7816 */ /* 0x000fe20000000015 */
[----:B------:R-:W-:Y:S01]  /*11b0*/  FADD.FTZ R22, R23, R22 ;  /* 0x0000001617167221 */ /* 0x000fe20000010000 */
[----:B------:R-:W-:Y:S01]  /*11c0*/  IMAD.MOV.U32 R23, RZ, RZ, R7 ;  /* 0x000000ffff177224 */ /* 0x000fe200078e0007 */
[----:B------:R-:W2:Y:S02]  /*11d0*/  LDS.U16 R26, [R26] ;  /* 0x000000001a1a7984 */ /* 0x000ea40000000400 */
[----:B------:R-:W-:Y:S01]  /*11e0*/  HFMA2.BF16_V2 R21, R11, R30, -RZ ;  /* 0x0000001e0b157231 */ /* 0x000fe200003000ff */
[----:B------:R-:W-:Y:S01]  /*11f0*/  PRMT R11, R10, 0x7632, R11 ;  /* 0x000076320a0b7816 */ /* 0x000fe2000000000b */
[----:B------:R-:W-:-:S03]  /*1200*/  FADD.FTZ R9, R22, R9 ;  /* 0x0000000916097221 */ /* 0x000fc60000010000 */
[----:B------:R-:W-:Y:S02]  /*1210*/  IMAD.U32 R22, R21, 0x10000, RZ ;  /* 0x0001000015167824 */ /* 0x000fe400078e00ff */
[----:B------:R-:W-:Y:S01]  /*1220*/  IMAD.U32 R10, R11, 0x10000, RZ ;  /* 0x000100000b0a7824 */ /* 0x000fe200078e00ff */
[----:B------:R-:W-:Y:S01]  /*1230*/  PRMT R11, R21, 0x7632, R11 ;  /* 0x00007632150b7816 */ /* 0x000fe2000000000b */
[----:B------:R-:W-:Y:S02]  /*1240*/  IMAD.MOV.U32 R21, RZ, RZ, R4 ;  /* 0x000000ffff157224 */ /* 0x000fe400078e0004 */
[-C--:B0-----:R-:W-:Y:S02]  /*1250*/  HMUL2.BF16_V2 R32, R32.H0_H0, R19.reuse.H0_H0 ;  /* 0x2000001320207232 */ /* 0x081fe40000200800 */
[----:B------:R-:W-:Y:S01]  /*1260*/  FADD.FTZ R9, R9, R10 ;  /* 0x0000000a09097221 */ /* 0x000fe20000010000 */
[----:B------:R-:W-:Y:S02]  /*1270*/  IMAD.U32 R30, R11, 0x10000, RZ ;  /* 0x000100000b1e7824 */ /* 0x000fe400078e00ff */
[----:B---3--:R-:W-:-:S02]  /*1280*/  HMUL2.BF16_V2 R31, R31.H0_H0, R19.H0_H0 ;  /* 0x200000131f1f7232 */ /* 0x008fc40000200800 */
[----:B------:R-:W-:Y:S01]  /*1290*/  FADD.FTZ R9, R9, R22 ;  /* 0x0000001609097221 */ /* 0x000fe20000010000 */
[----:B------:R-:W-:Y:S02]  /*12a0*/  IMAD.MOV.U32 R22, RZ, RZ, R6 ;  /* 0x000000ffff167224 */ /* 0x000fe400078e0006 */
[-C--:B----4-:R-:W-:Y:S02]  /*12b0*/  HMUL2.BF16_V2 R29, R20.H0_H0, R19.reuse.H0_H0 ;  /* 0x20000013141d7232 */ /* 0x090fe40000200800 */
[----:B------:R-:W-:Y:S01]  /*12c0*/  FADD.FTZ R30, R9, R30 ;  /* 0x0000001e091e7221 */ /* 0x000fe20000010000 */
[----:B------:R-:W-:Y:S02]  /*12d0*/  IMAD.MOV.U32 R20, RZ, RZ, R5 ;  /* 0x000000ffff147224 */ /* 0x000fe400078e0005 */
[-C--:B-----5:R-:W-:Y:S02]  /*12e0*/  HMUL2.BF16_V2 R33, R36.H0_H0, R19.reuse.H0_H0 ;  /* 0x2000001324217232 */ /* 0x0a0fe40000200800 */
[----:B-1----:R-:W-:-:S02]  /*12f0*/  HMUL2.BF16_V2 R34, R34.H0_H0, R19.H0_H0 ;  /* 0x2000001322227232 */ /* 0x002fc40000200800 */
[-C--:B--2---:R-:W-:Y:S02]  /*1300*/  HMUL2.BF16_V2 R27, R8.H0_H0, R19.reuse.H0_H0 ;  /* 0x20000013081b7232 */ /* 0x084fe40000200800 */
[-C--:B------:R-:W-:Y:S02]  /*1310*/  HMUL2.BF16_V2 R28, R28.H0_H0, R19.reuse.H0_H0 ;  /* 0x200000131c1c7232 */ /* 0x080fe40000200800 */
[----:B------:R-:W-:Y:S01]  /*1320*/  HMUL2.BF16_V2 R26, R26.H0_H0, R19.H0_H0 ;  /* 0x200000131a1a7232 */ /* 0x000fe20000200800 */
[----:B------:R-:W-:Y:S06]  /*1330*/  @!P2 BRA `(.L_x_1838) ;  /* 0x00000000008ca947 */ /* 0x000fec0003800000 */
[C---:B------:R-:W-:Y:S01]  /*1340*/  VIADD R5, R17.reuse, 0xa ;  /* 0x0000000a11057836 */ /* 0x040fe20000000000 */
[----:B------:R-:W-:Y:S01]  /*1350*/  PRMT R8, RZ, 0x7610, R8 ;  /* 0x00007610ff087816 */ /* 0x000fe20000000008 */
[C---:B------:R-:W-:Y:S02]  /*1360*/  VIADD R9, R17.reuse, 0xc ;  /* 0x0000000c11097836 */ /* 0x040fe40000000000 */
[----:B------:R-:W-:Y:S01]  /*1370*/  VIADD R11, R17, 0xe ;  /* 0x0000000e110b7836 */ /* 0x000fe20000000000 */
[-C--:B------:R-:W-:Y:S01]  /*1380*/  ISETP.GE.AND P6, PT, R5, R0.reuse, PT ;  /* 0x000000000500720c */ /* 0x080fe20003fc6270 */
[----:B------:R-:W-:Y:S01]  /*1390*/  VIADD R5, R17, 0x9 ;  /* 0x0000000911057836 */ /* 0x000fe20000000000 */
[-C--:B------:R-:W-:Y:S01]  /*13a0*/  ISETP.GE.AND P2, PT, R9, R0.reuse, PT ;  /* 0x000000000900720c */ /* 0x080fe20003f46270 */
[----:B------:R-:W-:Y:S01]  /*13b0*/  VIADD R9, R17, 0xd ;  /* 0x0000000d11097836 */ /* 0x000fe20000000000 */
[-C--:B------:R-:W-:Y:S01]  /*13c0*/  ISETP.GE.AND P5, PT, R11, R0.reuse, PT ;  /* 0x000000000b00720c */ /* 0x080fe20003fa6270 */
[----:B------:R-:W2:Y:S01]  /*13d0*/  @!P1 LDG.E.U16.CONSTANT R8, desc[UR4][R12.64+0x10] ;  /* 0x000010040c089981 */ /* 0x000ea2000c1e9500 */
[-C--:B------:R-:W-:Y:S01]  /*13e0*/  ISETP.GE.AND P4, PT, R5, R0.reuse, PT ;  /* 0x000000000500720c */ /* 0x080fe20003f86270 */
[----:B------:R-:W-:Y:S01]  /*13f0*/  VIADD R5, R17, 0xb ;  /* 0x0000000b11057836 */ /* 0x000fe20000000000 */
[----:B------:R-:W-:-:S04]  /*1400*/  ISETP.GE.AND P1, PT, R9, R0, PT ;  /* 0x000000000900720c */ /* 0x000fc80003f26270 */
[----:B------:R-:W-:Y:S01]  /*1410*/  ISETP.GE.AND P3, PT, R5, R0, PT ;  /* 0x000000000500720c */ /* 0x000fe20003f66270 */
[----:B------:R-:W-:Y:S01]  /*1420*/  VIADD R5, R17, 0xf ;  /* 0x0000000f11057836 */ /* 0x000fe20000000000 */
[----:B------:R-:W-:Y:S02]  /*1430*/  @P6 PRMT R36, RZ, 0x7610, R36 ;  /* 0x00007610ff246816 */ /* 0x000fe40000000024 */
[----:B------:R-:W-:-:S03]  /*1440*/  @P2 PRMT R10, RZ, 0x7610, R10 ;  /* 0x00007610ff0a2816 */ /* 0x000fc6000000000a */
[----:B------:R-:W3:Y:S04]  /*1450*/  @!P4 LDG.E.U16.CONSTANT R9, desc[UR4][R12.64+0x12] ;  /* 0x000012040c09c981 */ /* 0x000ee8000c1e9500 */
[----:B------:R-:W4:Y:S01]  /*1460*/  @!P6 LDG.E.U16.CONSTANT R36, desc[UR4][R12.64+0x14] ;  /* 0x000014040c24e981 */ /* 0x000f22000c1e9500 */
[----:B------:R-:W-:Y:S02]  /*1470*/  ISETP.GE.AND P6, PT, R5, R0, PT ;  /* 0x000000000500720c */ /* 0x000fe40003fc6270 */
[----:B------:R-:W-:Y:S01]  /*1480*/  @P5 PRMT R5, RZ, 0x7610, R5 ;  /* 0x00007610ff055816 */ /* 0x000fe20000000005 */
[----:B------:R-:W5:Y:S04]  /*1490*/  @!P2 LDG.E.U16.CONSTANT R10, desc[UR4][R12.64+0x18] ;  /* 0x000018040c0aa981 */ /* 0x000f68000c1e9500 */
[----:B------:R-:W4:Y:S04]  /*14a0*/  @!P1 LDG.E.U16.CONSTANT R11, desc[UR4][R12.64+0x1a] ;  /* 0x00001a040c0b9981 */ /* 0x000f28000c1e9500 */
[----:B------:R-:W4:Y:S04]  /*14b0*/  @!P5 LDG.E.U16.CONSTANT R5, desc[UR4][R12.64+0x1c] ;  /* 0x00001c040c05d981 */ /* 0x000f28000c1e9500 */
[----:B------:R-:W4:Y:S04]  /*14c0*/  @!P3 LDG.E.U16.CONSTANT R35, desc[UR4][R12.64+0x16] ;  /* 0x000016040c23b981 */ /* 0x000f28000c1e9500 */
[----:B------:R-:W4:Y:S01]  /*14d0*/  @!P6 LDG.E.U16.CONSTANT R4, desc[UR4][R12.64+0x1e] ;  /* 0x00001e040c04e981 */ /* 0x000f22000c1e9500 */
[----:B--2---:R-:W-:-:S04]  /*14e0*/  @P4 PRMT R8, R8, 0x5410, RZ ;  /* 0x0000541008084816 */ /* 0x004fc800000000ff */
[----:B---3--:R-:W-:Y:S02]  /*14f0*/  @!P4 PRMT R8, R8, 0x5410, R9 ;  /* 0x000054100808c816 */ /* 0x008fe40000000009 */
[----:B-----5:R-:W-:Y:S02]  /*1500*/  @P1 PRMT R10, R10, 0x5410, RZ ;  /* 0x000054100a0a1816 */ /* 0x020fe400000000ff */
[----:B----4-:R-:W-:Y:S02]  /*1510*/  @P3 PRMT R9, R36, 0x5410, RZ ;  /* 0x0000541024093816 */ /* 0x010fe400000000ff */
[----:B------:R-:W-:Y:S02]  /*1520*/  @!P1 PRMT R10, R10, 0x5410, R11 ;  /* 0x000054100a0a9816 */ /* 0x000fe4000000000b */
[----:B------:R-:W-:Y:S02]  /*1530*/  @P6 PRMT R11, R5, 0x5410, RZ ;  /* 0x00005410050b6816 */ /* 0x000fe400000000ff */
[----:B------:R-:W-:-:S02]  /*1540*/  @!P3 PRMT R9, R36, 0x5410, R35 ;  /* 0x000054102409b816 */ /* 0x000fc40000000023 */
[----:B------:R-:W-:Y:S01]  /*1550*/  @!P6 PRMT R11, R5, 0x5410, R4 ;  /* 0x00005410050be816 */ /* 0x000fe20000000004 */
[----:B------:R-:W-:Y:S06]  /*1560*/  BRA `(.L_x_1839) ;  /* 0x0000000000047947 */ /* 0x000fec0003800000 */
.L_x_1838:
[----:B------:R0:W5:Y:S02]  /*1570*/  LDG.E.128.CONSTANT R8, desc[UR4][R2.64+0x10] ;  /* 0x0000100402087981 */ /* 0x000164000c1e9d00 */
.L_x_1839:
[----:B------:R-:W-:Y:S05]  /*1580*/  BSYNC.RECONVERGENT B1 ;  /* 0x0000000000017941 */ /* 0x000fea0003800200 */
.L_x_1837:
[----:B------:R-:W-:Y:S01]  /*1590*/  PRMT R31, R31, 0x5410, R32 ;  /* 0x000054101f1f7816 */ /* 0x000fe20000000020 */
[----:B------:R-:W-:Y:S01]  /*15a0*/  BSSY.RECONVERGENT B1, `(.L_x_1840) ;  /* 0x000006d000017945 */ /* 0x000fe20003800200 */
[----:B------:R-:W-:Y:S02]  /*15b0*/  PRMT R33, R33, 0x5410, R34 ;  /* 0x0000541021217816 */ /* 0x000fe40000000022 */
[--C-:B------:R-:W-:Y:S01]  /*15c0*/  SHF.R.U32.HI R32, RZ, 0xb, R6.reuse ;  /* 0x0000000bff207819 */ /* 0x100fe20000011606 */
[----:B-----5:R-:W-:Y:S01]  /*15d0*/  HFMA2.BF16_V2 R4, R8, R31, -RZ ;  /* 0x0000001f08047231 */ /* 0x020fe200003000ff */
[--C-:B------:R-:W-:Y:S01]  /*15e0*/  SHF.R.U32.HI R37, RZ, 0x7, R6.reuse ;  /* 0x00000007ff257819 */ /* 0x100fe20000011606 */
[----:B------:R-:W-:Y:S01]  /*15f0*/  HMUL2.BF16_V2 R9, R9, R33 ;  /* 0x0000002109097232 */ /* 0x000fe20000200000 */
[----:B------:R-:W-:Y:S02]  /*1600*/  SHF.R.U32.HI R35, RZ, 0x13, R6 ;  /* 0x00000013ff237819 */ /* 0x000fe40000011606 */
[C---:B------:R-:W-:Y:S01]  /*1610*/  PRMT R8, R4.reuse, 0x7632, R8 ;  /* 0x0000763204087816 */ /* 0x040fe20000000008 */
[----:B------:R-:W-:Y:S01]  /*1620*/  IMAD.U32 R5, R4, 0x10000, RZ ;  /* 0x0001000004057824 */ /* 0x000fe200078e00ff */
[----:B------:R-:W-:-:S02]  /*1630*/  SHF.R.U32.HI R33, RZ, 0xf, R6 ;  /* 0x0000000fff217819 */ /* 0x000fc40000011606 */
[----:B------:R-:W-:Y:S01]  /*1640*/  LOP3.LUT R37, R37, 0x1e, RZ, 0xc0, !PT ;  /* 0x0000001e25257812 */ /* 0x000fe200078ec0ff */
[----:B------:R-:W-:Y:S02]  /*1650*/  IMAD.U32 R31, R8, 0x10000, RZ ;  /* 0x00010000081f7824 */ /* 0x000fe400078e00ff */
[----:B------:R-:W-:Y:S01]  /*1660*/  FADD.FTZ R4, R30, R5 ;  /* 0x000000051e047221 */ /* 0x000fe20000010000 */
[--C-:B------:R-:W-:Y:S01]  /*1670*/  SHF.R.U32.HI R8, RZ, 0x3, R6.reuse ;  /* 0x00000003ff087819 */ /* 0x100fe20000011606 */
[----:B------:R-:W-:Y:S01]  /*1680*/  IMAD.SHL.U32 R30, R6, 0x2, RZ ;  /* 0x00000002061e7824 */ /* 0x000fe200078e00ff */
[--C-:B------:R-:W-:Y:S01]  /*1690*/  SHF.R.U32.HI R5, RZ, 0x1b, R6.reuse ;  /* 0x0000001bff057819 */ /* 0x100fe20000011606 */
[----:B------:R-:W-:Y:S01]  /*16a0*/  FADD.FTZ R4, R4, R31 ;  /* 0x0000001f04047221 */ /* 0x000fe20000010000 */
[----:B------:R-:W-:Y:S02]  /*16b0*/  SHF.R.U32.HI R31, RZ, 0x17, R6 ;  /* 0x00000017ff1f7819 */ /* 0x000fe40000011606 */
[----:B------:R-:W-:-:S02]  /*16c0*/  LOP3.LUT R6, R8, 0x1e, RZ, 0xc0, !PT ;  /* 0x0000001e08067812 */ /* 0x000fc400078ec0ff */
        /* <DEDUP_REMOVED lines=11> */
[----:B------:R-:W1:Y:S01]  /*1780*/  LDS.U16 R6, [R6] ;  /* 0x0000000006067984 */ /* 0x000e620000000400 */
[C---:B------:R-:W-:Y:S01]  /*1790*/  IMAD.IADD R36, R24.reuse, 0x1, R33 ;  /* 0x0000000118247824 */ /* 0x040fe200078e0221 */
[----:B------:R-:W-:Y:S01]  /*17a0*/  PRMT R29, R29, 0x5410, R27 ;  /* 0x000054101d1d7816 */ /* 0x000fe2000000001b */
[C---:B------:R-:W-:Y:S01]  /*17b0*/  IMAD.IADD R5, R24.reuse, 0x1, R5 ;  /* 0x0000000118057824 */ /* 0x040fe200078e0205 */
[----:B------:R-:W2:Y:S01]  /*17c0*/  LDS.U16 R8, [R8] ;  /* 0x0000000008087984 */ /* 0x000ea20000000400 */
[----:B------:R-:W-:Y:S01]  /*17d0*/  IMAD.IADD R31, R24, 0x1, R31 ;  /* 0x00000001181f7824 */ /* 0x000fe200078e021f */
[----:B------:R-:W-:Y:S01]  /*17e0*/  PRMT R28, R28, 0x5410, R26 ;  /* 0x000054101c1c7816 */ /* 0x000fe2000000001a */
[C---:B------:R-:W-:Y:S01]  /*17f0*/  IMAD.U32 R27, R9.reuse, 0x10000, RZ ;  /* 0x00010000091b7824 */ /* 0x040fe200078e00ff */
[----:B------:R-:W3:Y:S01]  /*1800*/  LDS.U16 R30, [R30] ;  /* 0x000000001e1e7984 */ /* 0x000ee20000000400 */
[----:B------:R-:W-:Y:S01]  /*1810*/  PRMT R9, R9, 0x7632, R9 ;  /* 0x0000763209097816 */ /* 0x000fe20000000009 */
[----:B------:R-:W-:-:S02]  /*1820*/  HFMA2.BF16_V2 R10, R10, R29, -RZ ;  /* 0x0000001d0a0a7231 */ /* 0x000fc400003000ff */
[----:B------:R-:W-:Y:S01]  /*1830*/  FADD.FTZ R4, R4, R27 ;  /* 0x0000001b04047221 */ /* 0x000fe20000010000 */
[----:B------:R-:W4:Y:S01]  /*1840*/  LDS.U16 R32, [R32] ;  /* 0x0000000020207984 */ /* 0x000f220000000400 */
[----:B------:R-:W-:Y:S02]  /*1850*/  VIADD R27, R17, 0x18 ;  /* 0x00000018111b7836 */ /* 0x000fe40000000000 */
[----:B------:R-:W-:Y:S02]  /*1860*/  HMUL2.BF16_V2 R28, R11, R28 ;  /* 0x0000001c0b1c7232 */ /* 0x000fe40000200000 */
[----:B------:R-:W-:Y:S01]  /*1870*/  IMAD.U32 R9, R9, 0x10000, RZ ;  /* 0x0001000009097824 */ /* 0x000fe200078e00ff */
[----:B------:R-:W0:Y:S01]  /*1880*/  LDS.U16 R34, [R34] ;  /* 0x0000000022227984 */ /* 0x000e220000000400 */
[C---:B------:R-:W-:Y:S01]  /*1890*/  PRMT R26, R10.reuse, 0x7632, R26 ;  /* 0x000076320a1a7816 */ /* 0x040fe2000000001a */
[----:B------:R-:W-:Y:S02]  /*18a0*/  IMAD.U32 R11, R10, 0x10000, RZ ;  /* 0x000100000a0b7824 */ /* 0x000fe400078e00ff */
[----:B------:R-:W-:Y:S01]  /*18b0*/  FADD.FTZ R4, R4, R9 ;  /* 0x0000000904047221 */ /* 0x000fe20000010000 */
[----:B------:R-:W0:Y:S01]  /*18c0*/  LDS.U16 R36, [R36] ;  /* 0x0000000024247984 */ /* 0x000e220000000400 */
[----:B------:R-:W-:Y:S01]  /*18d0*/  ISETP.GE.AND P1, PT, R27, R0, PT ;  /* 0x000000001b00720c */ /* 0x000fe20003f26270 */
[----:B------:R-:W-:Y:S01]  /*18e0*/  IMAD.U32 R9, R26, 0x10000, RZ ;  /* 0x000100001a097824 */ /* 0x000fe200078e00ff */
[----:B------:R-:W-:Y:S01]  /*18f0*/  PRMT R10, R28, 0x7610, R10 ;  /* 0x000076101c0a7816 */ /* 0x000fe2000000000a */
[----:B------:R-:W0:Y:S01]  /*1900*/  LDS.U16 R5, [R5] ;  /* 0x0000000005057984 */ /* 0x000e220000000400 */
[----:B------:R-:W-:Y:S01]  /*1910*/  FADD.FTZ R4, R4, R11 ;  /* 0x0000000b04047221 */ /* 0x000fe20000010000 */
[----:B------:R-:W-:-:S02]  /*1920*/  PRMT R26, R28, 0x7632, R26 ;  /* 0x000076321c1a7816 */ /* 0x000fc4000000001a */
[----:B------:R-:W0:Y:S01]  /*1930*/  LDS.U16 R31, [R31] ;  /* 0x000000001f1f7984 */ /* 0x000e220000000400 */
[----:B------:R-:W-:Y:S02]  /*1940*/  IMAD.U32 R11, R10, 0x10000, RZ ;  /* 0x000100000a0b7824 */ /* 0x000fe400078e00ff */
[----:B------:R-:W-:Y:S01]  /*1950*/  FADD.FTZ R4, R4, R9 ;  /* 0x0000000904047221 */ /* 0x000fe20000010000 */
[----:B------:R-:W-:-:S03]  /*1960*/  IMAD.U32 R9, R26, 0x10000, RZ ;  /* 0x000100001a097824 */ /* 0x000fc600078e00ff */
[----:B------:R-:W-:-:S04]  /*1970*/  FADD.FTZ R4, R4, R11 ;  /* 0x0000000b04047221 */ /* 0x000fc80000010000 */
[----:B------:R-:W-:Y:S01]  /*1980*/  FADD.FTZ R4, R4, R9 ;  /* 0x0000000904047221 */ /* 0x000fe20000010000 */
[-C--:B-1----:R-:W-:Y:S02]  /*1990*/  HMUL2.BF16_V2 R6, R6.H0_H0, R19.reuse.H0_H0 ;  /* 0x2000001306067232 */ /* 0x082fe40000200800 */
[-C--:B--2---:R-:W-:Y:S02]  /*19a0*/  HMUL2.BF16_V2 R26, R8.H0_H0, R19.reuse.H0_H0 ;  /* 0x20000013081a7232 */ /* 0x084fe40000200800 */
[-C--:B---3--:R-:W-:Y:S02]  /*19b0*/  HMUL2.BF16_V2 R30, R30.H0_H0, R19.reuse.H0_H0 ;  /* 0x200000131e1e7232 */ /* 0x088fe40000200800 */
[-C--:B----4-:R-:W-:Y:S02]  /*19c0*/  HMUL2.BF16_V2 R32, R32.H0_H0, R19.reuse.H0_H0 ;  /* 0x2000001320207232 */ /* 0x090fe40000200800 */
[-C--:B0-----:R-:W-:Y:S02]  /*19d0*/  HMUL2.BF16_V2 R34, R34.H0_H0, R19.reuse.H0_H0 ;  /* 0x2000001322227232 */ /* 0x081fe40000200800 */
[----:B------:R-:W-:-:S02]  /*19e0*/  HMUL2.BF16_V2 R36, R36.H0_H0, R19.H0_H0 ;  /* 0x2000001324247232 */ /* 0x000fc40000200800 */
[-C--:B------:R-:W-:Y:S02]  /*19f0*/  HMUL2.BF16_V2 R5, R5.H0_H0, R19.reuse.H0_H0 ;  /* 0x2000001305057232 */ /* 0x080fe40000200800 */
[----:B------:R-:W-:Y:S01]  /*1a00*/  HMUL2.BF16_V2 R31, R31.H0_H0, R19.H0_H0 ;  /* 0x200000131f1f7232 */ /* 0x000fe20000200800 */
[----:B------:R-:W-:Y:S06]  /*1a10*/  @!P1 BRA `(.L_x_1841) ;  /* 0x0000000000909947 */ /* 0x000fec0003800000 */
[----:B------:R-:W-:Y:S01]  /*1a20*/  VIADD R9, R17, 0x12 ;  /* 0x0000001211097836 */ /* 0x000fe20000000000 */
[-C--:B------:R-:W-:Y:S01]  /*1a30*/  ISETP.GE.AND P6, PT, R25, R0.reuse, PT ;  /* 0x000000001900720c */ /* 0x080fe20003fc6270 */
[C---:B------:R-:W-:Y:S01]  /*1a40*/  VIADD R11, R17.reuse, 0x14 ;  /* 0x00000014110b7836 */ /* 0x040fe20000000000 */
[----:B------:R-:W-:Y:S01]  /*1a50*/  PRMT R8, RZ, 0x7610, R8 ;  /* 0x00007610ff087816 */ /* 0x000fe20000000008 */
[----:B------:R-:W-:Y:S01]  /*1a60*/  VIADD R25, R17, 0x16 ;  /* 0x0000001611197836 */ /* 0x000fe20000000000 */
[-C--:B------:R-:W-:Y:S01]  /*1a70*/  ISETP.GE.AND P1, PT, R9, R0.reuse, PT ;  /* 0x000000000900720c */ /* 0x080fe20003f26270 */
[----:B------:R-:W-:Y:S01]  /*1a80*/  VIADD R9, R17, 0x11 ;  /* 0x0000001111097836 */ /* 0x000fe20000000000 */
[-C--:B------:R-:W-:Y:S01]  /*1a90*/  ISETP.GE.AND P3, PT, R11, R0.reuse, PT ;  /* 0x000000000b00720c */ /* 0x080fe20003f66270 */
[----:B------:R-:W-:Y:S01]  /*1aa0*/  VIADD R11, R17, 0x13 ;  /* 0x00000013110b7836 */ /* 0x000fe20000000000 */
[-C--:B------:R-:W-:Y:S01]  /*1ab0*/  ISETP.GE.AND P4, PT, R25, R0.reuse, PT ;  /* 0x000000001900720c */ /* 0x080fe20003f86270 */
[----:B------:R-:W-:Y:S01]  /*1ac0*/  VIADD R25, R17, 0x15 ;  /* 0x0000001511197836 */ /* 0x000fe20000000000 */
[----:B------:R-:W-:-:S02]  /*1ad0*/  ISETP.GE.AND P2, PT, R9, R0, PT ;  /* 0x000000000900720c */ /* 0x000fc40003f46270 */
[-C--:B------:R-:W-:Y:S01]  /*1ae0*/  ISETP.GE.AND P5, PT, R11, R0.reuse, PT ;  /* 0x000000000b00720c */ /* 0x080fe20003fa6270 */
[----:B------:R-:W-:Y:S01]  /*1af0*/  VIADD R11, R17, 0x17 ;  /* 0x00000017110b7836 */ /* 0x000fe20000000000 */
[----:B------:R-:W2:Y:S03]  /*1b00*/  @!P6 LDG.E.U16.CONSTANT R8, desc[UR4][R12.64+0x20] ;  /* 0x000020040c08e981 */ /* 0x000ea6000c1e9500 */
[----:B------:R-:W-:Y:S02]  /*1b10*/  @P1 PRMT R9, RZ, 0x7610, R9 ;  /* 0x00007610ff091816 */ /* 0x000fe40000000009 */
[----:B------:R-:W-:-:S04]  /*1b20*/  ISETP.GE.AND P6, PT, R25, R0, PT ;  /* 0x000000001900720c */ /* 0x000fc80003fc6270 */
[----:B------:R-:W3:Y:S01]  /*1b30*/  @!P1 LDG.E.U16.CONSTANT R9, desc[UR4][R12.64+0x24] ;  /* 0x000024040c099981 */ /* 0x000ee2000c1e9500 */
[----:B------:R-:W-:Y:S02]  /*1b40*/  ISETP.GE.AND P1, PT, R11, R0, PT ;  /* 0x000000000b00720c */ /* 0x000fe40003f26270 */
[----:B------:R-:W-:Y:S01]  /*1b50*/  @P3 PRMT R33, RZ, 0x7610, R33 ;  /* 0x00007610ff213816 */ /* 0x000fe20000000021 */
[----:B------:R-:W4:Y:S01]  /*1b60*/  @!P5 LDG.E.U16.CONSTANT R10, desc[UR4][R12.64+0x26] ;  /* 0x000026040c0ad981 */ /* 0x000f22000c1e9500 */
[----:B------:R-:W-:-:S03]  /*1b70*/  @P4 PRMT R28, RZ, 0x7610, R28 ;  /* 0x00007610ff1c4816 */ /* 0x000fc6000000001c */
[----:B------:R-:W5:Y:S04]  /*1b80*/  @!P2 LDG.E.U16.CONSTANT R29, desc[UR4][R12.64+0x22] ;  /* 0x000022040c1da981 */ /* 0x000f68000c1e9500 */
[----:B------:R-:W5:Y:S04]  /*1b90*/  @!P3 LDG.E.U16.CONSTANT R33, desc[UR4][R12.64+0x28] ;  /* 0x000028040c21b981 */ /* 0x000f68000c1e9500 */
[----:B------:R-:W5:Y:S04]  /*1ba0*/  @!P6 LDG.E.U16.CONSTANT R11, desc[UR4][R12.64+0x2a] ;  /* 0x00002a040c0be981 */ /* 0x000f68000c1e9500 */
[----:B------:R-:W5:Y:S04]  /*1bb0*/  @!P4 LDG.E.U16.CONSTANT R28, desc[UR4][R12.64+0x2c] ;  /* 0x00002c040c1cc981 */ /* 0x000f68000c1e9500 */
[----:B------:R-:W5:Y:S01]  /*1bc0*/  @!P1 LDG.E.U16.CONSTANT R25, desc[UR4][R12.64+0x2e] ;  /* 0x00002e040c199981 */ /* 0x000f62000c1e9500 */
[----:B--2---:R-:W-:-:S02]  /*1bd0*/  @P2 PRMT R8, R8, 0x5410, RZ ;  /* 0x0000541008082816 */ /* 0x004fc400000000ff */
[----:B---3--:R-:W-:-:S04]  /*1be0*/  @P5 PRMT R9, R9, 0x5410, RZ ;  /* 0x0000541009095816 */ /* 0x008fc800000000ff */
[----:B----4-:R-:W-:Y:S02]  /*1bf0*/  @!P5 PRMT R9, R9, 0x5410, R10 ;  /* 0x000054100909d816 */ /* 0x010fe4000000000a */
[----:B-----5:R-:W-:Y:S02]  /*1c00*/  @!P2 PRMT R8, R8, 0x5410, R29 ;  /* 0x000054100808a816 */ /* 0x020fe4000000001d */
[C---:B------:R-:W-:Y:S02]  /*1c10*/  @P6 PRMT R10, R33.reuse, 0x5410, RZ ;  /* 0x00005410210a6816 */ /* 0x040fe400000000ff */
[----:B------:R-:W-:Y:S02]  /*1c20*/  @!P6 PRMT R10, R33, 0x5410, R11 ;  /* 0x00005410210ae816 */ /* 0x000fe4000000000b */
[C---:B------:R-:W-:Y:S02]  /*1c30*/  @P1 PRMT R11, R28.reuse, 0x5410, RZ ;  /* 0x000054101c0b1816 */ /* 0x040fe400000000ff */
[----:B------:R-:W-:Y:S01]  /*1c40*/  @!P1 PRMT R11, R28, 0x5410, R25 ;  /* 0x000054101c0b9816 */ /* 0x000fe20000000019 */
[----:B------:R-:W-:Y:S06]  /*1c50*/  BRA `(.L_x_1842) ;  /* 0x0000000000047947 */ /* 0x000fec0003800000 */
.L_x_1841:
[----:B------:R0:W5:Y:S02]  /*1c60*/  LDG.E.128.CONSTANT R8, desc[UR4][R2.64+0x20] ;  /* 0x0000200402087981 */ /* 0x000164000c1e9d00 */
.L_x_1842:
[----:B------:R-:W-:Y:S05]  /*1c70*/  BSYNC.RECONVERGENT B1 ;  /* 0x0000000000017941 */ /* 0x000fea0003800200 */
.L_x_1840:
[----:B------:R-:W-:Y:S01]  /*1c80*/  PRMT R6, R6, 0x5410, R26 ;  /* 0x0000541006067816 */ /* 0x000fe2000000001a */
[----:B------:R-:W-:Y:S01]  /*1c90*/  BSSY.RECONVERGENT B1, `(.L_x_1843) ;  /* 0x000006e000017945 */ /* 0x000fe20003800200 */
[--C-:B------:R-:W-:Y:S02]  /*1ca0*/  SHF.R.U32.HI R37, RZ, 0x13, R7.reuse ;  /* 0x00000013ff257819 */ /* 0x100fe40000011607 */
[--C-:B------:R-:W-:Y:S01]  /*1cb0*/  SHF.R.U32.HI R26, RZ, 0xb, R7.reuse ;  /* 0x0000000bff1a7819 */ /* 0x100fe20000011607 */
[----:B-----5:R-:W-:Y:S02]  /*1cc0*/  HFMA2.BF16_V2 R8, R8, R6, -RZ ;  /* 0x0000000608087231 */ /* 0x020fe400003000ff */
[----:B------:R-:W-:Y:S01]  /*1cd0*/  IMAD.SHL.U32 R6, R7, 0x2, RZ ;  /* 0x0000000207067824 */ /* 0x000fe200078e00ff */
[----:B------:R-:W-:Y:S02]  /*1ce0*/  LOP3.LUT R37, R37, 0x1e, RZ, 0xc0, !PT ;  /* 0x0000001e25257812 */ /* 0x000fe400078ec0ff */
[----:B------:R-:W-:-:S02]  /*1cf0*/  SHF.R.U32.HI R28, RZ, 0x3, R7 ;  /* 0x00000003ff1c7819 */ /* 0x000fc40000011607 */
[--C-:B------:R-:W-:Y:S02]  /*1d00*/  SHF.R.U32.HI R35, RZ, 0x1b, R7.reuse ;  /* 0x0000001bff237819 */ /* 0x100fe40000011607 */
[--C-:B------:R-:W-:Y:S02]  /*1d10*/  SHF.R.U32.HI R33, RZ, 0x17, R7.reuse ;  /* 0x00000017ff217819 */ /* 0x100fe40000011607 */
[--C-:B------:R-:W-:Y:S02]  /*1d20*/  SHF.R.U32.HI R25, RZ, 0x7, R7.reuse ;  /* 0x00000007ff197819 */ /* 0x100fe40000011607 */
[----:B------:R-:W-:Y:S02]  /*1d30*/  SHF.R.U32.HI R29, RZ, 0xf, R7 ;  /* 0x0000000fff1d7819 */ /* 0x000fe40000011607 */
[----:B------:R-:W-:Y:S02]  /*1d40*/  PRMT R30, R30, 0x5410, R32 ;  /* 0x000054101e1e7816 */ /* 0x000fe40000000020 */
[----:B------:R-:W-:Y:S01]  /*1d50*/  LOP3.LUT R7, R26, 0x1e, RZ, 0xc0, !PT ;  /* 0x0000001e1a077812 */ /* 0x000fe200078ec0ff */
[----:B------:R-:W-:Y:S01]  /*1d60*/  IMAD.IADD R26, R24, 0x1, R37 ;  /* 0x00000001181a7824 */ /* 0x000fe200078e0225 */
[----:B------:R-:W-:Y:S01]  /*1d70*/  LOP3.LUT R28, R28, 0x1e, RZ, 0xc0, !PT ;  /* 0x0000001e1c1c7812 */ /* 0x000fe200078ec0ff */
[----:B------:R-:W-:Y:S01]  /*1d80*/  IMAD.U32 R37, R8, 0x10000, RZ ;  /* 0x0001000008257824 */ /* 0x000fe200078e00ff */
[----:B------:R-:W-:Y:S01]  /*1d90*/  LOP3.LUT R6, R6, 0x1e, RZ, 0xc0, !PT ;  /* 0x0000001e06067812 */ /* 0x000fe200078ec0ff */
[----:B------:R-:W-:Y:S01]  /*1da0*/  HMUL2.BF16_V2 R9, R9, R30 ;  /* 0x0000001e09097232 */ /* 0x000fe20000200000 */
        /* <DEDUP_REMOVED lines=8> */
[----:B------:R-:W-:Y:S01]  /*1e30*/  PRMT R8, R8, 0x7632, R8 ;  /* 0x0000763208087816 */ /* 0x000fe20000000008 */
[----:B------:R-:W-:-:S02]  /*1e40*/  IMAD.IADD R7, R24, 0x1, R7 ;  /* 0x0000000118077824 */ /* 0x000fc400078e0207 */
[----:B------:R-:W-:Y:S01]  /*1e50*/  FADD.FTZ R35, R4, R37 ;  /* 0x0000002504237221 */ /* 0x000fe20000010000 */
[----:B------:R-:W-:Y:S01]  /*1e60*/  IMAD.IADD R25, R24, 0x1, R25 ;  /* 0x0000000118197824 */ /* 0x000fe200078e0219 */
[----:B------:R-:W-:Y:S01]  /*1e70*/  PRMT R34, R34, 0x5410, R36 ;  /* 0x0000541022227816 */ /* 0x000fe20000000024 */
[----:B------:R-:W-:Y:S01]  /*1e80*/  IMAD.IADD R29, R24, 0x1, R29 ;  /* 0x00000001181d7824 */ /* 0x000fe200078e021d */
[----:B------:R-:W1:Y:S01]  /*1e90*/  LDS.U16 R28, [R28] ;  /* 0x000000001c1c7984 */ /* 0x000e620000000400 */
[----:B------:R-:W-:Y:S01]  /*1ea0*/  IMAD.U32 R4, R8, 0x10000, RZ ;  /* 0x0001000008047824 */ /* 0x000fe200078e00ff */
[----:B------:R-:W-:Y:S01]  /*1eb0*/  PRMT R5, R5, 0x5410, R31 ;  /* 0x0000541005057816 */ /* 0x000fe2000000001f */
[----:B------:R-:W-:Y:S01]  /*1ec0*/  HFMA2.BF16_V2 R10, R10, R34, -RZ ;  /* 0x000000220a0a7231 */ /* 0x000fe200003000ff */
[----:B------:R-:W2:Y:S01]  /*1ed0*/  LDS.U16 R6, [R6] ;  /* 0x0000000006067984 */ /* 0x000ea20000000400 */
[----:B------:R-:W-:Y:S01]  /*1ee0*/  FADD.FTZ R4, R35, R4 ;  /* 0x0000000423047221 */ /* 0x000fe20000010000 */
[C---:B------:R-:W-:Y:S01]  /*1ef0*/  IMAD.U32 R35, R9.reuse, 0x10000, RZ ;  /* 0x0001000009237824 */ /* 0x040fe200078e00ff */
[----:B------:R-:W-:Y:S01]  /*1f00*/  PRMT R9, R9, 0x7632, R9 ;  /* 0x0000763209097816 */ /* 0x000fe20000000009 */
[----:B------:R3:W4:Y:S01]  /*1f10*/  LDS.U16 R8, [R7] ;  /* 0x0000000007087984 */ /* 0x0007220000000400 */
[----:B------:R-:W-:-:S02]  /*1f20*/  HMUL2.BF16_V2 R11, R11, R5 ;  /* 0x000000050b0b7232 */ /* 0x000fc40000200000 */
[----:B------:R-:W-:Y:S01]  /*1f30*/  FADD.FTZ R4, R4, R35 ;  /* 0x0000002304047221 */ /* 0x000fe20000010000 */
[----:B------:R-:W-:Y:S01]  /*1f40*/  PRMT R5, R10, 0x7632, R5 ;  /* 0x000076320a057816 */ /* 0x000fe20000000005 */
[----:B------:R-:W0:Y:S01]  /*1f50*/  LDS.U16 R24, [R25] ;  /* 0x0000000019187984 */ /* 0x000e220000000400 */
[----:B------:R-:W-:-:S03]  /*1f60*/  IMAD.U32 R9, R9, 0x10000, RZ ;  /* 0x0001000009097824 */ /* 0x000fc600078e00ff */
[----:B------:R-:W0:Y:S01]  /*1f70*/  LDS.U16 R26, [R26] ;  /* 0x000000001a1a7984 */ /* 0x000e220000000400 */
[----:B---3--:R-:W-:Y:S01]  /*1f80*/  PRMT R7, R10, 0x7610, R7 ;  /* 0x000076100a077816 */ /* 0x008fe20000000007 */
[--C-:B------:R-:W-:Y:S01]  /*1f90*/  FADD.FTZ R4, R4, R9.reuse ;  /* 0x0000000904047221 */ /* 0x100fe20000010000 */
[----:B------:R-:W-:Y:S01]  /*1fa0*/  IMAD.U32 R5, R5, 0x10000, RZ ;  /* 0x0001000005057824 */ /* 0x000fe200078e00ff */
[----:B------:R-:W3:Y:S01]  /*1fb0*/  LDS.U16 R32, [R29] ;  /* 0x000000001d207984 */ /* 0x000ee20000000400 */
[----:B------:R-:W-:Y:S01]  /*1fc0*/  PRMT R9, R11, 0x7610, R9 ;  /* 0x000076100b097816 */ /* 0x000fe20000000009 */
[----:B------:R-:W-:Y:S02]  /*1fd0*/  IMAD.U32 R7, R7, 0x10000, RZ ;  /* 0x0001000007077824 */ /* 0x000fe400078e00ff */
[----:B------:R-:W3:Y:S02]  /*1fe0*/  LDS.U16 R30, [R30] ;  /* 0x000000001e1e7984 */ /* 0x000ee40000000400 */
[--C-:B------:R-:W-:Y:S01]  /*1ff0*/  FADD.FTZ R4, R4, R7.reuse ;  /* 0x0000000704047221 */ /* 0x100fe20000010000 */
[----:B------:R-:W-:Y:S01]  /*2000*/  PRMT R7, R11, 0x7632, R7 ;  /* 0x000076320b077816 */ /* 0x000fe20000000007 */
[----:B------:R-:W3:Y:S01]  /*2010*/  LDS.U16 R33, [R33] ;  /* 0x0000000021217984 */ /* 0x000ee20000000400 */
[----:B------:R-:W-:-:S02]  /*2020*/  IMAD.U32 R9, R9, 0x10000, RZ ;  /* 0x0001000009097824 */ /* 0x000fc400078e00ff */
[----:B------:R-:W-:Y:S01]  /*2030*/  FADD.FTZ R4, R4, R5 ;  /* 0x0000000504047221 */ /* 0x000fe20000010000 */
[----:B------:R-:W-:Y:S02]  /*2040*/  VIADD R5, R17, 0x20 ;  /* 0x0000002011057836 */ /* 0x000fe40000000000 */
[----:B------:R-:W-:Y:S02]  /*2050*/  IMAD.U32 R10, R7, 0x10000, RZ ;  /* 0x00010000070a7824 */ /* 0x000fe400078e00ff */
[----:B------:R-:W-:Y:S01]  /*2060*/  FADD.FTZ R9, R4, R9 ;  /* 0x0000000904097221 */ /* 0x000fe20000010000 */
[----:B------:R-:W-:-:S03]  /*2070*/  ISETP.GE.AND P1, PT, R5, R0, PT ;  /* 0x000000000500720c */ /* 0x000fc60003f26270 */
[----:B------:R-:W-:Y:S01]  /*2080*/  FADD.FTZ R9, R9, R10 ;  /* 0x0000000a09097221 */ /* 0x000fe20000010000 */
[-C--:B-1----:R-:W-:Y:S02]  /*2090*/  HMUL2.BF16_V2 R28, R28.H0_H0, R19.reuse.H0_H0 ;  /* 0x200000131c1c7232 */ /* 0x082fe40000200800 */
[-C--:B--2---:R-:W-:Y:S02]  /*20a0*/  HMUL2.BF16_V2 R10, R6.H0_H0, R19.reuse.H0_H0 ;  /* 0x20000013060a7232 */ /* 0x084fe40000200800 */
[-C--:B----4-:R-:W-:Y:S02]  /*20b0*/  HMUL2.BF16_V2 R8, R8.H0_H0, R19.reuse.H0_H0 ;  /* 0x2000001308087232 */ /* 0x090fe40000200800 */
[-C--:B0-----:R-:W-:Y:S02]  /*20c0*/  HMUL2.BF16_V2 R24, R24.H0_H0, R19.reuse.H0_H0 ;  /* 0x2000001318187232 */ /* 0x081fe40000200800 */
[-C--:B------:R-:W-:Y:S02]  /*20d0*/  HMUL2.BF16_V2 R26, R26.H0_H0, R19.reuse.H0_H0 ;  /* 0x200000131a1a7232 */ /* 0x080fe40000200800 */
[----:B---3--:R-:W-:-:S02]  /*20e0*/  HMUL2.BF16_V2 R32, R32.H0_H0, R19.H0_H0 ;  /* 0x2000001320207232 */ /* 0x008fc40000200800 */
        /* <DEDUP_REMOVED lines=10> */
[-C--:B------:R-:W-:Y:S02]  /*2190*/  ISETP.GE.AND P3, PT, R5, R0.reuse, PT ;  /* 0x000000000500720c */ /* 0x080fe40003f66270 */
[-C--:B------:R-:W-:Y:S01]  /*21a0*/  ISETP.GE.AND P4, PT, R7, R0.reuse, PT ;  /* 0x000000000700720c */ /* 0x080fe20003f86270 */
[----:B------:R-:W-:Y:S01]  /*21b0*/  VIADD R7, R17, 0x1d ;  /* 0x0000001d11077836 */ /* 0x000fe20000000000 */
[----:B------:R-:W-:Y:S01]  /*21c0*/  ISETP.GE.AND P2, PT, R3, R0, PT ;  /* 0x000000000300720c */ /* 0x000fe20003f46270 */
[----:B------:R-:W-:-:S02]  /*21d0*/  VIADD R3, R17, 0x1b ;  /* 0x0000001b11037836 */ /* 0x000fc40000000000 */
[----:B------:R-:W2:Y:S03]  /*21e0*/  @!P6 LDG.E.U16.CONSTANT R2, desc[UR4][R12.64+0x30] ;  /* 0x000030040c02e981 */ /* 0x000ea6000c1e9500 */
[-C--:B------:R-:W-:Y:S01]  /*21f0*/  ISETP.GE.AND P5, PT, R3, R0.reuse, PT ;  /* 0x000000000300720c */ /* 0x080fe20003fa6270 */
[----:B------:R-:W-:Y:S01]  /*2200*/  VIADD R3, R17, 0x1f ;  /* 0x0000001f11037836 */ /* 0x000fe20000000000 */
        /* <DEDUP_REMOVED lines=13> */
[----:B---3--:R-:W-:Y:S02]  /*22e0*/  @P5 PRMT R5, R5, 0x5410, RZ ;  /* 0x0000541005055816 */ /* 0x008fe400000000ff */
[----:B----4-:R-:W-:Y:S02]  /*22f0*/  @!P2 PRMT R4, R2, 0x5410, R3 ;  /* 0x000054100204a816 */ /* 0x010fe40000000003 */
[----:B-----5:R-:W-:Y:S02]  /*2300*/  @!P5 PRMT R5, R5, 0x5410, R6 ;  /* 0x000054100505d816 */ /* 0x020fe40000000006 */
[C---:B------:R-:W-:Y:S02]  /*2310*/  @P6 PRMT R6, R7.reuse, 0x5410, RZ ;  /* 0x0000541007066816 */ /* 0x040fe400000000ff */
[----:B------:R-:W-:Y:S02]  /*2320*/  @!P6 PRMT R6, R7, 0x5410, R34 ;  /* 0x000054100706e816 */ /* 0x000fe40000000022 */
[----:B------:R-:W-:-:S02]  /*2330*/  @P1 PRMT R7, R11, 0x5410, RZ ;  /* 0x000054100b071816 */ /* 0x000fc400000000ff */
[----:B------:R-:W-:Y:S01]  /*2340*/  @!P1 PRMT R7, R11, 0x5410, R36 ;  /* 0x000054100b079816 */ /* 0x000fe20000000024 */
[----:B------:R-:W-:Y:S06]  /*2350*/  BRA `(.L_x_1845) ;  /* 0x0000000000047947 */ /* 0x000fec0003800000 */
.L_x_1844:
[----:B------:R0:W5:Y:S02]  /*2360*/  LDG.E.128.CONSTANT R4, desc[UR4][R2.64+0x30] ;  /* 0x0000300402047981 */ /* 0x000164000c1e9d00 */
.L_x_1845:
[----:B------:R-:W-:Y:S05]  /*2370*/  BSYNC.RECONVERGENT B1 ;  /* 0x0000000000017941 */ /* 0x000fea0003800200 */
.L_x_1843:
[----:B------:R-:W-:Y:S01]  /*2380*/  PRMT R28, R28, 0x5410, R10 ;  /* 0x000054101c1c7816 */ /* 0x000fe2000000000a */
[----:B------:R-:W-:Y:S01]  /*2390*/  VIADD R17, R17, 0x400 ;  /* 0x0000040011117836 */ /* 0x000fe20000000000 */
[----:B------:R-:W-:Y:S02]  /*23a0*/  PRMT R8, R8, 0x5410, R24 ;  /* 0x0000541008087816 */ /* 0x000fe40000000018 */
[----:B------:R-:W-:Y:S01]  /*23b0*/  PRMT R26, R26, 0x5410, R32 ;  /* 0x000054101a1a7816 */ /* 0x000fe20000000020 */
[----:B0----5:R-:W-:Y:S01]  /*23c0*/  HFMA2.BF16_V2 R2, R4, R28, -RZ ;  /* 0x0000001c04027231 */ /* 0x021fe200003000ff */
[----:B------:R-:W-:Y:S01]  /*23d0*/  PRMT R30, R30, 0x5410, R33 ;  /* 0x000054101e1e7816 */ /* 0x000fe20000000021 */
[----:B------:R-:W-:Y:S01]  /*23e0*/  HMUL2.BF16_V2 R4, R5, R8 ;  /* 0x0000000805047232 */ /* 0x000fe20000200000 */
[----:B------:R-:W-:Y:S01]  /*23f0*/  ISETP.GE.AND P1, PT, R17, R0, PT ;  /* 0x000000001100720c */ /* 0x000fe20003f26270 */
[----:B------:R-:W-:Y:S01]  /*2400*/  HFMA2.BF16_V2 R26, R6, R26, -RZ ;  /* 0x0000001a061a7231 */ /* 0x000fe200003000ff */
[C---:B------:R-:W-:Y:S01]  /*2410*/  PRMT R3, R2.reuse, 0x7632, R3 ;  /* 0x0000763202037816 */ /* 0x040fe20000000003 */
[----:B------:R-:W-:Y:S01]  /*2420*/  IMAD.U32 R2, R2, 0x10000, RZ ;  /* 0x0001000002027824 */ /* 0x000fe200078e00ff */
[C---:B------:R-:W-:Y:S01]  /*2430*/  PRMT R6, R4.reuse, 0x7632, R6 ;  /* 0x0000763204067816 */ /* 0x040fe20000000006 */
[----:B------:R-:W-:Y:S01]  /*2440*/  IMAD.U32 R5, R4, 0x10000, RZ ;  /* 0x0001000004057824 */ /* 0x000fe200078e00ff */
[----:B------:R-:W-:Y:S01]  /*2450*/  PRMT R4, R26, 0x7610, R4 ;  /* 0x000076101a047816 */ /* 0x000fe20000000004 */
[----:B------:R-:W-:-:S02]  /*2460*/  IMAD.U32 R3, R3, 0x10000, RZ ;  /* 0x0001000003037824 */ /* 0x000fc400078e00ff */
[----:B------:R-:W-:Y:S01]  /*2470*/  FADD.FTZ R2, R9, R2 ;  /* 0x0000000209027221 */ /* 0x000fe20000010000 */
[----:B------:R-:W-:-:S03]  /*2480*/  HMUL2.BF16_V2 R7, R7, R30 ;  /* 0x0000001e07077232 */ /* 0x000fc60000200000 */
[----:B------:R-:W-:Y:S01]  /*2490*/  FADD.FTZ R2, R2, R3 ;  /* 0x0000000302027221 */ /* 0x000fe20000010000 */
[----:B------:R-:W-:Y:S01]  /*24a0*/  IMAD.U32 R3, R6, 0x10000, RZ ;  /* 0x0001000006037824 */ /* 0x000fe200078e00ff */
[----:B------:R-:W-:Y:S02]  /*24b0*/  PRMT R6, R26, 0x7632, R6 ;  /* 0x000076321a067816 */ /* 0x000fe40000000006 */
[----:B------:R-:W-:Y:S01]  /*24c0*/  FADD.FTZ R2, R2, R5 ;  /* 0x0000000502027221 */ /* 0x000fe20000010000 */
[----:B------:R-:W-:Y:S01]  /*24d0*/  IMAD.U32 R5, R4, 0x10000, RZ ;  /* 0x0001000004057824 */ /* 0x000fe200078e00ff */
[C---:B------:R-:W-:Y:S02]  /*24e0*/  PRMT R4, R7.reuse, 0x7610, R4 ;  /* 0x0000761007047816 */ /* 0x040fe40000000004 */
[----:B------:R-:W-:Y:S01]  /*24f0*/  FADD.FTZ R2, R2, R3 ;  /* 0x0000000302027221 */ /* 0x000fe20000010000 */
[----:B------:R-:W-:Y:S01]  /*2500*/  IMAD.U32 R3, R6, 0x10000, RZ ;  /* 0x0001000006037824 */ /* 0x000fe200078e00ff */
[----:B------:R-:W-:-:S02]  /*2510*/  PRMT R6, R7, 0x7632, R6 ;  /* 0x0000763207067816 */ /* 0x000fc40000000006 */
[----:B------:R-:W-:Y:S01]  /*2520*/  FADD.FTZ R2, R2, R5 ;  /* 0x0000000502027221 */ /* 0x000fe20000010000 */
[----:B------:R-:W-:Y:S02]  /*2530*/  IMAD.U32 R5, R4, 0x10000, RZ ;  /* 0x0001000004057824 */ /* 0x000fe400078e00ff */
[----:B------:R-:W-:Y:S02]  /*2540*/  IMAD.U32 R25, R6, 0x10000, RZ ;  /* 0x0001000006197824 */ /* 0x000fe400078e00ff */
[----:B------:R-:W-:-:S04]  /*2550*/  FADD.FTZ R2, R2, R3 ;  /* 0x0000000302027221 */ /* 0x000fc80000010000 */
[----:B------:R-:W-:-:S04]  /*2560*/  FADD.FTZ R2, R2, R5 ;  /* 0x0000000502027221 */ /* 0x000fc80000010000 */
[----:B------:R-:W-:Y:S01]  /*2570*/  FADD.FTZ R25, R2, R25 ;  /* 0x0000001902197221 */ /* 0x000fe20000010000 */
[----:B------:R-:W-:Y:S06]  /*2580*/  @!P1 BRA `(.L_x_1846) ;  /* 0xffffffdc00249947 */ /* 0x000fec000383ffff */
.L_x_1831:
[----:B------:R-:W-:Y:S05]  /*2590*/  BSYNC.RECONVERGENT B0 ;  /* 0x0000000000007941 */ /* 0x000fea0003800200 */
.L_x_1830:
[----:B------:R-:W0:Y:S01]  /*25a0*/  SHFL.DOWN P0, R0, R25, 0x1, 0x1f ;  /* 0x08201f0019007f89 */ /* 0x000e220000000000 */
[----:B------:R-:W1:Y:S01]  /*25b0*/  LDCU UR6, c[0x0][0x380] ;  /* 0x00007000ff0677ac */ /* 0x000e620008000800 */
[----:B------:R-:W2:Y:S01]  /*25c0*/  S2R R4, SR_TID.X ;  /* 0x0000000000047919 */ /* 0x000ea20000002100 */
[----:B0-----:R-:W-:-:S05]  /*25d0*/  @P0 FADD R0, R0, R25 ;  /* 0x0000001900000221 */ /* 0x001fca0000000000 */
[----:B------:R-:W0:Y:S01]  /*25e0*/  SHFL.DOWN P0, R3, R0, 0x2, 0x1f ;  /* 0x08401f0000037f89 */ /* 0x000e220000000000 */
[----:B--2---:R-:W-:Y:S01]  /*25f0*/  LOP3.LUT R4, R4, 0x1f, RZ, 0xc0, !PT ;  /* 0x0000001f04047812 */ /* 0x004fe200078ec0ff */
[----:B0-----:R-:W-:-:S05]  /*2600*/  @P0 FADD R3, R0, R3 ;  /* 0x0000000300030221 */ /* 0x001fca0000000000 */
[----:B------:R-:W0:Y:S02]  /*2610*/  SHFL.DOWN P0, R2, R3, 0x4, 0x1f ;  /* 0x08801f0003027f89 */ /* 0x000e240000000000 */
[----:B0-----:R-:W-:Y:S01]  /*2620*/  @P0 FADD R2, R3, R2 ;  /* 0x0000000203020221 */ /* 0x001fe20000000000 */
[----:B-1----:R-:W-:-:S04]  /*2630*/  ISETP.GE.AND P0, PT, R18, UR6, PT ;  /* 0x0000000612007c0c */ /* 0x002fc8000bf06270 */
[----:B------:R-:W0:Y:S01]  /*2640*/  SHFL.DOWN P1, R5, R2, 0x8, 0x1f ;  /* 0x09001f0002057f89 */ /* 0x000e220000020000 */
[----:B------:R-:W-:Y:S01]  /*2650*/  ISETP.NE.OR P0, PT, R4, RZ, P0 ;  /* 0x000000ff0400720c */ /* 0x000fe20000705670 */
[----:B0-----:R-:W-:-:S05]  /*2660*/  @P1 FADD R5, R2, R5 ;  /* 0x0000000502051221 */ /* 0x001fca0000000000 */
[----:B------:R0:W1:Y:S07]  /*2670*/  SHFL.DOWN P1, R0, R5, 0x10, 0x1f ;  /* 0x0a001f0005007f89 */ /* 0x00006e0000020000 */
[----:B------:R-:W-:Y:S05]  /*2680*/  @P0 EXIT ;  /* 0x000000000000094d */ /* 0x000fea0003800000 */
[----:B------:R-:W2:Y:S01]  /*2690*/  LDC.64 R2, c[0x0][0x3b0] ;  /* 0x0000ec00ff027b82 */ /* 0x000ea20000000a00 */
[----:B-1----:R-:W-:-:S05]  /*26a0*/  @P1 FADD R0, R5, R0 ;  /* 0x0000000005001221 */ /* 0x002fca0000000000 */
[----:B------:R-:W-:Y:S01]  /*26b0*/  F2FP.BF16.F32.PACK_AB R0, RZ, R0 ;  /* 0x00000000ff00723e */ /* 0x000fe200000010ff */
[----:B--2---:R-:W-:-:S05]  /*26c0*/  IMAD.WIDE R18, R18, 0x2, R2 ;  /* 0x0000000212127825 */ /* 0x004fca00078e0202 */
[----:B------:R-:W-:Y:S01]  /*26d0*/  STG.E.U16 desc[UR4][R18.64], R0 ;  /* 0x0000000012007986 */ /* 0x000fe2000c101504 */
[----:B------:R-:W-:Y:S05]  /*26e0*/  EXIT ;  /* 0x000000000000794d */ /* 0x000fea0003800000 */
.L_x_1847:
        /* <DEDUP_REMOVED lines=9> */
.L_x_2084:


//--------------------- .text._Z26kgemm_4bit_inference_naiveI6__halfLi128ELi16EEviiiPT_PhPfPKfS2_iiii --------------------------
	.section	.text._Z26kgemm_4bit_inference_naiveI6__halfLi128ELi16EEviiiPT_PhPfPKfS2_iiii,"ax",@progbits
	.align	128
        .global         _Z26kgemm_4bit_inference_naiveI6__halfLi128ELi16EEviiiPT_PhPfPKfS2_iiii
        .type           _Z26kgemm_4bit_inference_naiveI6__halfLi128ELi16EEviiiPT_PhPfPKfS2_iiii,@function
        .size           _Z26kgemm_4bit_inference_naiveI6__halfLi128ELi16EEviiiPT_PhPfPKfS2_iiii,(.L_x_2085 - _Z26kgemm_4bit_inference_naiveI6__halfLi128ELi16EEviiiPT_PhPfPKfS2_iiii)
        .other          _Z26kgemm_4bit_inference_naiveI6__halfLi128ELi16EEviiiPT_PhPfPKfS2_iiii,@"STO_CUDA_ENTRY STV_DEFAULT"
_Z26kgemm_4bit_inference_naiveI6__halfLi128ELi16EEviiiPT_PhPfPKfS2_iiii:
.text._Z26kgemm_4bit_inference_naiveI6__halfLi128ELi16EEviiiPT_PhPfPKfS2_iiii:
        /* <DEDUP_REMOVED lines=12> */
[----:B------:R-:W-:Y:S01]  /*00c0*/  IMAD.MOV.U32 R25, RZ, RZ, RZ ;  /* 0x000000ffff197224 */ /* 0x000fe200078e00ff */
[----:B------:R-:W0:Y:S02]  /*00d0*/  @!P0 S2R R5, SR_CgaCtaId ;  /* 0x0000000000058919 */ /* 0x000e240000008800 */
[----:B0-----:R-:W-:-:S05]  /*00e0*/  @!P0 LEA R4, R5, R0, 0x18 ;  /* 0x0000000005048211 */ /* 0x001fca00078ec0ff */
[----:B------:R-:W-:Y:S01]  /*00f0*/  @!P0 IMAD R4, R7, 0x2, R4 ;  /* 0x0000000207048824 */ /* 0x000fe200078e0204 */
[----:B-----5:R-:W-:-:S04]  /*0100*/  @!P0 F2FP.F16.F32.PACK_AB R0, RZ, R2 ;  /* 0x00000002ff00823e */ /* 0x020fc800000000ff */
[----:B------:R-:W-:Y:S02]  /*0110*/  PRMT R3, R0, 0x7610, R3 ;  /* 0x0000761000037816 */ /* 0x000fe40000000003 */
[----:B------:R-:W-:-:S03]  /*0120*/  LOP3.LUT R0, R7, 0x1f, RZ, 0xc0, !PT ;  /* 0x0000001f07007812 */ /* 0x000fc600078ec0ff */
[----:B------:R0:W-:Y:S02]  /*0130*/  @!P0 STS.U16 [R4], R3 ;  /* 0x0000000304008388 */ /* 0x0001e40000000400 */
[----:B------:R-:W-:Y:S01]  /*0140*/  IMAD.SHL.U32 R15, R0, 0x20, RZ ;  /* 0x00000020000f7824 */ /* 0x000fe200078e00ff */
[----:B------:R-:W-:Y:S01]  /*0150*/  SHF.R.U32.HI R0, RZ, 0x5, R7 ;  /* 0x00000005ff007819 */ /* 0x000fe20000011607 */
[----:B------:R-:W-:Y:S03]  /*0160*/  BAR.SYNC.DEFER_BLOCKING 0x0 ;  /* 0x0000000000007b1d */ /* 0x000fe60000010000 */
[----:B--2---:R-:W-:Y:S01]  /*0170*/  ISETP.GE.AND P0, PT, R15, R16, PT ;  /* 0x000000100f00720c */ /* 0x004fe20003f06270 */
[----:B---3--:R-:W-:-:S12]  /*0180*/  IMAD R0, R9, 0x4, R0 ;  /* 0x0000000409007824 */ /* 0x008fd800078e0200 */
        /* <DEDUP_REMOVED lines=9> */
.L_x_1864:
        /* <DEDUP_REMOVED lines=10> */
[----:B--2---:R-:W-:Y:S01]  /*02c0*/  F2FP.F16.F32.PACK_AB R24, RZ, R24 ;  /* 0x00000018ff18723e */ /* 0x004fe200000000ff */
        /* <DEDUP_REMOVED lines=13> */
.L_x_1852:
        /* <DEDUP_REMOVED lines=24> */
[----:B------:R-:W-:Y:S02]  /*0520*/  @!P2 LOP3.LUT R5, R4, 0x7700, RZ, 0xfc, !PT ;  /* 0x000077000405a812 */ /* 0x000fe400078efcff */
[----:B------:R-:W-:Y:S01]  /*0530*/  @!P4 LOP3.LUT R8, R6, 0x7700, RZ, 0xfc, !PT ;  /* 0x000077000608c812 */ /* 0x000fe200078efcff */
[----:B-----5:R-:W-:Y:S01]  /*0540*/  @P2 IMAD R5, R7, 0x100, R4 ;  /* 0x0000010007052824 */ /* 0x020fe200078e0204 */
[----:B------:R-:W-:Y:S01]  /*0550*/  ISETP.GT.AND P3, PT, R13, 0x9, PT ;  /* 0x000000090d00780c */ /* 0x000fe20003f64270 */
[----:B----4-:R-:W-:Y:S01]  /*0560*/  @P4 IMAD R8, R9, 0x100, R6 ;  /* 0x0000010009084824 */ /* 0x010fe200078e0206 */
[C---:B------:R-:W-:Y:S01]  /*0570*/  ISETP.GT.AND P4, PT, R13.reuse, 0x6, PT ;  /* 0x000000060d00780c */ /* 0x040fe20003f84270 */
[----:B------:R-:W2:Y:S01]  /*0580*/  @P1 LDG.E.U8 R6, desc[UR4][R2.64+0x2] ;  /* 0x0000020402061981 */ /* 0x000ea2000c1e1100 */
[----:B------:R-:W-:-:S09]  /*0590*/  ISETP.GT.AND P2, PT, R13, 0xd, PT ;  /* 0x0000000d0d00780c */ /* 0x000fd20003f44270 */
[----:B------:R-:W3:Y:S04]  /*05a0*/  @P3 LDG.E.U8 R11, desc[UR4][R2.64+0x9] ;  /* 0x00000904020b3981 */ /* 0x000ee8000c1e1100 */
[----:B------:R-:W4:Y:S04]  /*05b0*/  @P4 LDG.E.U8 R9, desc[UR4][R2.64+0x6] ;  /* 0x0000060402094981 */ /* 0x000f28000c1e1100 */
[----:B------:R-:W5:Y:S01]  /*05c0*/  @P2 LDG.E.U8 R20, desc[UR4][R2.64+0xd] ;  /* 0x00000d0402142981 */ /* 0x000f62000c1e1100 */
        /* <DEDUP_REMOVED lines=17> */
[----:B------:R-:W-:Y:S01]  /*06e0*/  ISETP.GT.AND P1, PT, R13, 0x3, PT ;  /* 0x000000030d00780c */ /* 0x000fe20003f24270 */
[----:B---3--:R-:W-:Y:S01]  /*06f0*/  @P3 IMAD R12, R11, 0x100, R10 ;  /* 0x000001000b0c3824 */ /* 0x008fe200078e020a */
[----:B------:R-:W-:Y:S01]  /*0700*/  ISETP.GT.AND P3, PT, R13, 0xb, PT ;  /* 0x0000000b0d00780c */ /* 0x000fe20003f64270 */
[----:B----4-:R-:W-:Y:S01]  /*0710*/  @P4 IMAD R7, R9, 0x10000, R8 ;  /* 0x0001000009074824 */ /* 0x010fe200078e0208 */
[C---:B------:R-:W-:Y:S01]  /*0720*/  ISETP.GT.AND P4, PT, R13.reuse, 0xf, PT ;  /* 0x0000000f0d00780c */ /* 0x040fe20003f84270 */
[----:B------:R-:W2:Y:S01]  /*0730*/  @P6 LDG.E.U8 R8, desc[UR4][R2.64+0xe] ;  /* 0x00000e0402086981 */ /* 0x000ea2000c1e1100 */
[----:B-----5:R-:W-:Y:S01]  /*0740*/  @P2 IMAD R19, R20, 0x100, R17 ;  /* 0x0000010014132824 */ /* 0x020fe200078e0211 */
[----:B------:R-:W-:-:S06]  /*0750*/  ISETP.GT.AND P2, PT, R13, 0x7, PT ;  /* 0x000000070d00780c */ /* 0x000fcc0003f44270 */
[----:B------:R-:W3:Y:S04]  /*0760*/  @P1 LDG.E.U8 R9, desc[UR4][R2.64+0x3] ;  /* 0x0000030402091981 */ /* 0x000ee8000c1e1100 */
[----:B------:R-:W4:Y:S04]  /*0770*/  @P5 LDG.E.U8 R13, desc[UR4][R2.64+0xa] ;  /* 0x00000a04020d5981 */ /* 0x000f28000c1e1100 */
[----:B------:R-:W5:Y:S04]  /*0780*/  @P3 LDG.E.U8 R17, desc[UR4][R2.64+0xb] ;  /* 0x00000b0402113981 */ /* 0x000f68000c1e1100 */
[----:B------:R-:W5:Y:S04]  /*0790*/  @P2 LDG.E.U8 R11, desc[UR4][R2.64+0x7] ;  /* 0x00000704020b2981 */ /* 0x000f68000c1e1100 */
[----:B------:R-:W5:Y:S01]  /*07a0*/  @P4 LDG.E.U8 R20, desc[UR4][R2.64+0xf] ;  /* 0x00000f0402144981 */ /* 0x000f62000c1e1100 */
[----:B------:R-:W-:-:S02]  /*07b0*/  LOP3.LUT R12, R12, 0xff00ffff, RZ, 0xc0, !PT ;  /* 0xff00ffff0c0c7812 */ /* 0x000fc400078ec0ff */
[----:B------:R-:W-:Y:S02]  /*07c0*/  LOP3.LUT R19, R19, 0xff00ffff, RZ, 0xc0, !PT ;  /* 0xff00ffff13137812 */ /* 0x000fe400078ec0ff */
[----:B------:R-:W-:Y:S02]  /*07d0*/  @!P5 LOP3.LUT R5, R12, 0x770000, RZ, 0xfc, !PT ;  /* 0x007700000c05d812 */ /* 0x000fe400078efcff */
[----:B------:R-:W-:Y:S02]  /*07e0*/  @!P6 LOP3.LUT R6, R19, 0x770000, RZ, 0xfc, !PT ;  /* 0x007700001306e812 */ /* 0x000fe400078efcff */
[----:B------:R-:W-:Y:S01]  /*07f0*/  LOP3.LUT R10, R7, 0xffffff, RZ, 0xc0, !PT ;  /* 0x00ffffff070a7812 */ /* 0x000fe200078ec0ff */
[----:B--2---:R-:W-:Y:S01]  /*0800*/  @P6 IMAD R6, R8, 0x10000, R19 ;  /* 0x0001000008066824 */ /* 0x004fe200078e0213 */
[----:B------:R-:W-:Y:S01]  /*0810*/  LOP3.LUT R8, R4, 0xffffff, RZ, 0xc0, !PT ;  /* 0x00ffffff04087812 */ /* 0x000fe200078ec0ff */
[----:B----4-:R-:W-:-:S03]  /*0820*/  @P5 IMAD R5, R13, 0x10000, R12 ;  /* 0x000100000d055824 */ /* 0x010fc600078e020c */
[----:B------:R-:W-:Y:S02]  /*0830*/  LOP3.LUT R13, R6, 0xffffff, RZ, 0xc0, !PT ;  /* 0x00ffffff060d7812 */ /* 0x000fe400078ec0ff */
[----:B------:R-:W-:Y:S02]  /*0840*/  LOP3.LUT R12, R5, 0xffffff, RZ, 0xc0, !PT ;  /* 0x00ffffff050c7812 */ /* 0x000fe400078ec0ff */
[----:B------:R-:W-:Y:S01]  /*0850*/  @!P1 LOP3.LUT R4, R8, 0x77000000, RZ, 0xfc, !PT ;  /* 0x7700000008049812 */ /* 0x000fe200078efcff */
[----:B---3--:R-:W-:Y:S01]  /*0860*/  @P1 IMAD R4, R9, 0x1000000, R8 ;  /* 0x0100000009041824 */ /* 0x008fe200078e0208 */
[----:B------:R-:W-:Y:S01]  /*0870*/  @!P2 LOP3.LUT R5, R10, 0x77000000, RZ, 0xfc, !PT ;  /* 0x770000000a05a812 */ /* 0x000fe200078efcff */
[----:B-----5:R-:W-:Y:S01]  /*0880*/  @P2 IMAD R5, R11, 0x1000000, R10 ;  /* 0x010000000b052824 */ /* 0x020fe200078e020a */
[----:B------:R-:W-:Y:S01]  /*0890*/  @!P3 LOP3.LUT R6, R12, 0x77000000, RZ, 0xfc, !PT ;  /* 0x770000000c06b812 */ /* 0x000fe200078efcff */
[----:B------:R-:W-:Y:S01]  /*08a0*/  @P3 IMAD R6, R17, 0x1000000, R12 ;  /* 0x0100000011063824 */ /* 0x000fe200078e020c */
[----:B------:R-:W-:Y:S01]  /*08b0*/  @!P4 LOP3.LUT R7, R13, 0x77000000, RZ, 0xfc, !PT ;  /* 0x770000000d07c812 */ /* 0x000fe200078efcff */
[----:B------:R-:W-:-:S07]  /*08c0*/  @P4 IMAD R7, R20, 0x1000000, R13 ;  /* 0x0100000014074824 */ /* 0x000fce00078e020d */
.L_x_1851:
[----:B------:R-:W-:Y:S05]  /*08d0*/  BSYNC.RECONVERGENT B1 ;  /* 0x0000000000017941 */ /* 0x000fea0003800200 */
.L_x_1850:
        /* <DEDUP_REMOVED lines=15> */
[--C-:B------:R-:W-:Y:S02]  /*09d0*/  SHF.R.U32.HI R29, RZ, 0xf, R4.reuse ;  /* 0x0000000fff1d7819 */ /* 0x100fe40000011604 */
[----:B------:R-:W-:-:S02]  /*09e0*/  SHF.R.U32.HI R23, RZ, 0xb, R4 ;  /* 0x0000000bff177819 */ /* 0x000fc40000011604 */
[----:B------:R-:W-:Y:S02]  /*09f0*/  LOP3.LUT R28, R27, 0x1e, RZ, 0xc0, !PT ;  /* 0x0000001e1b1c7812 */ /* 0x000fe400078ec0ff */
[----:B------:R-:W-:Y:S02]  /*0a00*/  LOP3.LUT R30, R29, 0x1e, RZ, 0xc0, !PT ;  /* 0x0000001e1d1e7812 */ /* 0x000fe400078ec0ff */
        /* <DEDUP_REMOVED lines=13> */
[----:B------:R0:W3:Y:S04]  /*0ae0*/  LDS.U16 R29, [R22] ;  /* 0x00000000161d7984 */ /* 0x0000e80000000400 */
[----:B------:R0:W4:Y:S04]  /*0af0*/  LDS.U16 R31, [R26] ;  /* 0x000000001a1f7984 */ /* 0x0001280000000400 */
[----:B------:R-:W0:Y:S04]  /*0b00*/  LDS.U16 R27, [R27] ;  /* 0x000000001b1b7984 */ /* 0x000e280000000400 */
[----:B------:R-:W0:Y:S01]  /*0b10*/  LDS.U16 R23, [R23] ;  /* 0x0000000017177984 */ /* 0x000e220000000400 */
[----:B-1----:R-:W-:-:S02]  /*0b20*/  HMUL2 R21, R21.H0_H0, R24.H0_H0 ;  /* 0x2000001815157232 */ /* 0x002fc40000000800 */
[----:B--2---:R-:W-:-:S05]  /*0b30*/  HMUL2 R19, R19.H0_H0, R24.H0_H0 ;  /* 0x2000001813137232 */ /* 0x004fca0000000800 */
        /* <DEDUP_REMOVED lines=23> */
[----:B0-----:R-:W-:Y:S01]  /*0cb0*/  @P2 PRMT R26, RZ, 0x7610, R26 ;  /* 0x00007610ff1a2816 */ /* 0x001fe2000000001a */
        /* <DEDUP_REMOVED lines=9> */
[C---:B------:R-:W-:Y:S02]  /*0d50*/  @P6 PRMT R10, R21.reuse, 0x5410, RZ ;  /* 0x00005410150a6816 */ /* 0x040fe400000000ff */
[----:B------:R-:W-:Y:S02]  /*0d60*/  @P5 PRMT R11, R26, 0x5410, RZ ;  /* 0x000054101a0b5816 */ /* 0x000fe400000000ff */
[----:B------:R-:W-:-:S02]  /*0d70*/  @!P6 PRMT R10, R21, 0x5410, R22 ;  /* 0x00005410150ae816 */ /* 0x000fc40000000016 */
[----:B------:R-:W-:-:S07]  /*0d80*/  @!P5 PRMT R11, R26, 0x5410, R33 ;  /* 0x000054101a0bd816 */ /* 0x000fce0000000021 */
.L_x_1854:
[----:B------:R-:W-:Y:S05]  /*0d90*/  BSYNC.RECONVERGENT B1 ;  /* 0x0000000000017941 */ /* 0x000fea0003800200 */
.L_x_1853:
[-C--:B------:R-:W-:Y:S02]  /*0da0*/  HMUL2 R29, R29.H0_H0, R24.reuse.H0_H0 ;  /* 0x200000181d1d7232 */ /* 0x080fe40000000800 */
[----:B------:R-:W-:Y:S02]  /*0db0*/  HFMA2 R28, R8, R19, -RZ ;  /* 0x00000013081c7231 */ /* 0x000fe400001000ff */
[----:B----4-:R-:W-:Y:S01]  /*0dc0*/  HMUL2 R31, R31.H0_H0, R24.H0_H0 ;  /* 0x200000181f1f7232 */ /* 0x010fe20000000800 */
[--C-:B------:R-:W-:Y:S01]  /*0dd0*/  SHF.R.U32.HI R8, RZ, 0x1b, R4.reuse ;  /* 0x0000001bff087819 */ /* 0x100fe20000011604 */
[----:B------:R-:W-:Y:S01]  /*0de0*/  BSSY.RECONVERGENT B1, `(.L_x_1855) ;  /* 0x0000075000017945 */ /* 0x000fe20003800200 */
[----:B------:R-:W-:Y:S01]  /*0df0*/  SHF.R.U32.HI R19, RZ, 0x17, R4 ;  /* 0x00000017ff137819 */ /* 0x000fe20000011604 */
[--C-:B0-----:R-:W-:Y:S01]  /*0e00*/  HADD2.F32 R22, -RZ, R28.reuse.H0_H0 ;  /* 0x2000001cff167230 */ /* 0x101fe20000004100 */
[----:B------:R-:W-:Y:S01]  /*0e10*/  PRMT R29, R29, 0x5410, R31 ;  /* 0x000054101d1d7816 */ /* 0x000fe2000000001f */
[----:B------:R-:W-:Y:S01]  /*0e20*/  IMAD.SHL.U32 R31, R5, 0x2, RZ ;  /* 0x00000002051f7824 */ /* 0x000fe200078e00ff */
[----:B------:R-:W-:Y:S01]  /*0e30*/  LOP3.LUT R8, R8, 0x1e, RZ, 0xc0, !PT ;  /* 0x0000001e08087812 */ /* 0x000fe200078ec0ff */
[----:B------:R-:W-:Y:S01]  /*0e40*/  HADD2.F32 R28, -RZ, R28.H1_H1 ;  /* 0x3000001cff1c7230 */ /* 0x000fe20000004100 */
[----:B------:R-:W-:Y:S01]  /*0e50*/  LOP3.LUT R26, R19, 0x1e, RZ, 0xc0, !PT ;  /* 0x0000001e131a7812 */ /* 0x000fe200078ec0ff */
[----:B------:R-:W-:Y:S01]  /*0e60*/  FADD.FTZ R25, R22, R25 ;  /* 0x0000001916197221 */ /* 0x000fe20000010000 */
[----:B------:R-:W-:Y:S01]  /*0e70*/  LOP3.LUT R31, R31, 0x1e, RZ, 0xc0, !PT ;  /* 0x0000001e1f1f7812 */ /* 0x000fe200078ec0ff */
[----:B------:R-:W-:-:S02]  /*0e80*/  IMAD.IADD R35, R17, 0x1, R8 ;  /* 0x0000000111237824 */ /* 0x000fc400078e0208 */
[-C--:B------:R-:W-:Y:S02]  /*0e90*/  HMUL2 R8, R23.H0_H0, R24.reuse.H0_H0 ;  /* 0x2000001817087232 */ /* 0x080fe40000000800 */
[C---:B------:R-:W-:Y:S02]  /*0ea0*/  IMAD.IADD R37, R17.reuse, 0x1, R26 ;  /* 0x0000000111257824 */ /* 0x040fe400078e021a */
[----:B------:R-:W-:Y:S02]  /*0eb0*/  HMUL2 R22, R27.H0_H0, R24.H0_H0 ;  /* 0x200000181b167232 */ /* 0x000fe40000000800 */
[----:B------:R-:W-:Y:S01]  /*0ec0*/  IMAD.IADD R31, R17, 0x1, R31 ;  /* 0x00000001111f7824 */ /* 0x000fe200078e021f */
[--C-:B------:R-:W-:Y:S01]  /*0ed0*/  SHF.R.U32.HI R23, RZ, 0x7, R5.reuse ;  /* 0x00000007ff177819 */ /* 0x100fe20000011605 */
[----:B------:R-:W0:Y:S01]  /*0ee0*/  LDS.U16 R35, [R35] ;  /* 0x0000000023237984 */ /* 0x000e220000000400 */
[--C-:B------:R-:W-:Y:S01]  /*0ef0*/  SHF.R.U32.HI R36, RZ, 0x13, R5.reuse ;  /* 0x00000013ff247819 */ /* 0x100fe20000011605 */
[----:B------:R-:W-:Y:S01]  /*0f00*/  HFMA2 R26, R9, R29, -RZ ;  /* 0x0000001d091a7231 */ /* 0x000fe200001000ff */
[--C-:B------:R-:W-:Y:S01]  /*0f10*/  SHF.R.U32.HI R34, RZ, 0xf, R5.reuse ;  /* 0x0000000fff227819 */ /* 0x100fe20000011605 */
[----:B------:R-:W1:Y:S01]  /*0f20*/  LDS.U16 R37, [R37] ;  /* 0x0000000025257984 */ /* 0x000e620000000400 */
[--C-:B------:R-:W-:Y:S01]  /*0f30*/  SHF.R.U32.HI R27, RZ, 0x3, R5.reuse ;  /* 0x00000003ff1b7819 */ /* 0x100fe20000011605 */
[----:B------:R-:W-:Y:S01]  /*0f40*/  FADD.FTZ R25, R25, R28 ;  /* 0x0000001c19197221 */ /* 0x000fe20000010000 */
[--C-:B------:R-:W-:Y:S01]  /*0f50*/  SHF.R.U32.HI R33, RZ, 0xb, R5.reuse ;  /* 0x0000000bff217819 */ /* 0x100fe20000011605 */
[----:B------:R-:W2:Y:S01]  /*0f60*/  LDS.U16 R31, [R31] ;  /* 0x000000001f1f7984 */ /* 0x000ea20000000400 */
[----:B------:R-:W-:-:S02]  /*0f70*/  SHF.R.U32.HI R32, RZ, 0x1b, R5 ;  /* 0x0000001bff207819 */ /* 0x000fc40000011605 */
[----:B------:R-:W-:Y:S02]  /*0f80*/  SHF.R.U32.HI R30, RZ, 0x17, R5 ;  /* 0x00000017ff1e7819 */ /* 0x000fe40000011605 */
[----:B------:R-:W-:Y:S02]  /*0f90*/  LOP3.LUT R23, R23, 0x1e, RZ, 0xc0, !PT ;  /* 0x0000001e17177812 */ /* 0x000fe400078ec0ff */
[----:B------:R-:W-:Y:S02]  /*0fa0*/  LOP3.LUT R36, R36, 0x1e, RZ, 0xc0, !PT ;  /* 0x0000001e24247812 */ /* 0x000fe400078ec0ff */
[----:B------:R-:W-:Y:S01]  /*0fb0*/  LOP3.LUT R34, R34, 0x1e, RZ, 0xc0, !PT ;  /* 0x0000001e22227812 */ /* 0x000fe200078ec0ff */
[----:B------:R-:W-:Y:S01]  /*0fc0*/  IMAD.IADD R23, R17, 0x1, R23 ;  /* 0x0000000111177824 */ /* 0x000fe200078e0217 */
        /* <DEDUP_REMOVED lines=8> */
[----:B------:R-:W3:Y:S01]  /*1050*/  LDS.U16 R23, [R23] ;  /* 0x0000000017177984 */ /* 0x000ee20000000400 */
[C---:B------:R-:W-:Y:S01]  /*1060*/  IMAD.IADD R29, R17.reuse, 0x1, R32 ;  /* 0x00000001111d7824 */ /* 0x040fe200078e0220 */
[----:B------:R-:W-:Y:S01]  /*1070*/  PRMT R22, R22, 0x5410, R8 ;  /* 0x0000541016167816 */ /* 0x000fe20000000008 */
[----:B------:R-:W-:Y:S01]  /*1080*/  IMAD.IADD R9, R17, 0x1, R30 ;  /* 0x0000000111097824 */ /* 0x000fe200078e021e */
[----:B------:R-:W4:Y:S01]  /*1090*/  LDS.U16 R21, [R21] ;  /* 0x0000000015157984 */ /* 0x000f220000000400 */
[----:B------:R-:W-:-:S02]  /*10a0*/  HADD2.F32 R8, -RZ, R26.H0_H0 ;  /* 0x2000001aff087230 */ /* 0x000fc40000004100 */
[----:B------:R-:W-:Y:S01]  /*10b0*/  HFMA2 R10, R10, R22, -RZ ;  /* 0x000000160a0a7231 */ /* 0x000fe200001000ff */
[----:B------:R-:W5:Y:S01]  /*10c0*/  LDS.U16 R19, [R19] ;  /* 0x0000000013137984 */ /* 0x000f620000000400 */
[----:B------:R-:W-:Y:S02]  /*10d0*/  HADD2.F32 R26, -RZ, R26.H1_H1 ;  /* 0x3000001aff1a7230 */ /* 0x000fe40000004100 */
[----:B------:R-:W-:Y:S01]  /*10e0*/  FADD.FTZ R8, R25, R8 ;  /* 0x0000000819087221 */ /* 0x000fe20000010000 */
[----:B------:R-:W5:Y:S01]  /*10f0*/  LDS.U16 R27, [R27] ;  /* 0x000000001b1b7984 */ /* 0x000f620000000400 */
[-C--:B0-----:R-:W-:Y:S02]  /*1100*/  HMUL2 R35, R35.H0_H0, R24.reuse.H0_H0 ;  /* 0x2000001823237232 */ /* 0x081fe40000000800 */
[----:B------:R-:W-:Y:S02]  /*1110*/  HADD2.F32 R25, -RZ, R10.H0_H0 ;  /* 0x2000000aff197230 */ /* 0x000fe40000004100 */
[----:B------:R-:W-:Y:S01]  /*1120*/  FADD.FTZ R8, R8, R26 ;  /* 0x0000001a08087221 */ /* 0x000fe20000010000 */
[----:B------:R-:W0:Y:S01]  /*1130*/  LDS.U16 R33, [R33] ;  /* 0x0000000021217984 */ /* 0x000e220000000400 */
[----:B-1----:R-:W-:-:S02]  /*1140*/  HMUL2 R37, R37.H0_H0, R24.H0_H0 ;  /* 0x2000001825257232 */ /* 0x002fc40000000800 */
[----:B------:R-:W-:Y:S01]  /*1150*/  FADD.FTZ R8, R8, R25 ;  /* 0x0000001908087221 */ /* 0x000fe20000010000 */
[----:B------:R-:W1:Y:S01]  /*1160*/  LDS.U16 R29, [R29] ;  /* 0x000000001d1d7984 */ /* 0x000e620000000400 */
[----:B--2---:R-:W-:Y:S01]  /*1170*/  HMUL2 R32, R31.H0_H0, R24.H0_H0 ;  /* 0x200000181f207232 */ /* 0x004fe20000000800 */
[----:B------:R-:W-:Y:S01]  /*1180*/  PRMT R35, R35, 0x5410, R37 ;  /* 0x0000541023237816 */ /* 0x000fe20000000025 */
[----:B------:R-:W-:Y:S01]  /*1190*/  VIADD R31, R15, 0x10 ;  /* 0x000000100f1f7836 */ /* 0x000fe20000000000 */
[----:B------:R-:W2:Y:S03]  /*11a0*/  LDS.U16 R9, [R9] ;  /* 0x0000000009097984 */ /* 0x000ea60000000400 */
[----:B------:R-:W-:Y:S01]  /*11b0*/  HFMA2 R22, R11, R35, -RZ ;  /* 0x000000230b167231 */ /* 0x000fe200001000ff */
[----:B------:R-:W-:Y:S01]  /*11c0*/  ISETP.GE.AND P2, PT, R31, R20, PT ;  /* 0x000000141f00720c */ /* 0x000fe20003f46270 */
[----:B------:R-:W-:-:S03]  /*11d0*/  HADD2.F32 R11, -RZ, R10.H1_H1 ;  /* 0x3000000aff0b7230 */ /* 0x000fc60000004100 */
[--C-:B------:R-:W-:Y:S02]  /*11e0*/  HADD2.F32 R25, -RZ, R22.reuse.H0_H0 ;  /* 0x20000016ff197230 */ /* 0x100fe40000004100 */
[----:B------:R-:W-:Y:S01]  /*11f0*/  FADD.FTZ R8, R8, R11 ;  /* 0x0000000b08087221 */ /* 0x000fe20000010000 */
[----:B------:R-:W-:-:S03]  /*1200*/  HADD2.F32 R22, -RZ, R22.H1_H1 ;  /* 0x30000016ff167230 */ /* 0x000fc60000004100 */
[----:B------:R-:W-:Y:S01]  /*1210*/  FADD.FTZ R25, R8, R25 ;  /* 0x0000001908197221 */ /* 0x000fe20000010000 */
[-C--:B---3--:R-:W-:Y:S02]  /*1220*/  HMUL2 R34, R23.H0_H0, R24.reuse.H0_H0 ;  /* 0x2000001817227232 */ /* 0x088fe40000000800 */
[----:B------:R-:W-:Y:S02]  /*1230*/  IMAD.MOV.U32 R23, RZ, RZ, R5 ;  /* 0x000000ffff177224 */ /* 0x000fe400078e0005 */
[----:B------:R-:W-:Y:S01]  /*1240*/  FADD.FTZ R25, R25, R22 ;  /* 0x0000001619197221 */ /* 0x000fe20000010000 */
[----:B------:R-:W-:Y:S02]  /*1250*/  IMAD.MOV.U32 R22, RZ, RZ, R4 ;  /* 0x000000ffff167224 */ /* 0x000fe400078e0004 */
[----:B----4-:R-:W-:Y:S02]  /*1260*/  HMUL2 R26, R21.H0_H0, R24.H0_H0 ;  /* 0x20000018151a7232 */ /* 0x010fe40000000800 */
[----:B------:R-:W-:-:S02]  /*1270*/  IMAD.MOV.U32 R21, RZ, RZ, R6 ;  /* 0x000000ffff157224 */ /* 0x000fc400078e0006 */
[-C--:B-----5:R-:W-:Y:S02]  /*1280*/  HMUL2 R28, R19.H0_H0, R24.reuse.H0_H0 ;  /* 0x20000018131c7232 */ /* 0x0a0fe40000000800 */
[----:B------:R-:W-:Y:S02]  /*1290*/  IMAD.MOV.U32 R19, RZ, RZ, R7 ;  /* 0x000000ffff137224 */ /* 0x000fe400078e0007 */
[-C--:B------:R-:W-:Y:S02]  /*12a0*/  HMUL2 R27, R27.H0_H0, R24.reuse.H0_H0 ;  /* 0x200000181b1b7232 */ /* 0x080fe40000000800 */
[-C--:B0-----:R-:W-:Y:S02]  /*12b0*/  HMUL2 R33, R33.H0_H0, R24.reuse.H0_H0 ;  /* 0x2000001821217232 */ /* 0x081fe40000000800 */
[-C--:B-1----:R-:W-:Y:S02]  /*12c0*/  HMUL2 R29, R29.H0_H0, R24.reuse.H0_H0 ;  /* 0x200000181d1d7232 */ /* 0x082fe40000000800 */
[----:B--2---:R-:W-:Y:S01]  /*12d0*/  HMUL2 R30, R9.H0_H0, R24.H0_H0 ;  /* 0x20000018091e7232 */ /* 0x004fe20000000800 */
        /* <DEDUP_REMOVED lines=36> */
.L_x_1856:
[----:B------:R0:W5:Y:S02]  /*1520*/  LDG.E.128.CONSTANT R8, desc[UR4][R2.64+0x10] ;  /* 0x0000100402087981 */ /* 0x000164000c1e9d00 */
.L_x_1857:
[----:B------:R-:W-:Y:S05]  /*1530*/  BSYNC.RECONVERGENT B1 ;  /* 0x0000000000017941 */ /* 0x000fea0003800200 */
.L_x_1855:
[----:B------:R-:W-:Y:S01]  /*1540*/  PRMT R27, R27, 0x5410, R32 ;  /* 0x000054101b1b7816 */ /* 0x000fe20000000020 */
[----:B------:R-:W-:Y:S01]  /*1550*/  IMAD.SHL.U32 R32, R6, 0x2, RZ ;  /* 0x0000000206207824 */ /* 0x000fe200078e00ff */
[----:B------:R-:W-:Y:S01]  /*1560*/  PRMT R33, R33, 0x5410, R34 ;  /* 0x0000541021217816 */ /* 0x000fe20000000022 */
[----:B------:R-:W-:Y:S01]  /*1570*/  BSSY.RECONVERGENT B1, `(.L_x_1858) ;  /* 0x0000066000017945 */ /* 0x000fe20003800200 */
[--C-:B------:R-:W-:Y:S01]  /*1580*/  SHF.R.U32.HI R37, RZ, 0xb, R6.reuse ;  /* 0x0000000bff257819 */ /* 0x100fe20000011606 */
[----:B-----5:R-:W-:Y:S01]  /*1590*/  HFMA2 R8, R8, R27, -RZ ;  /* 0x0000001b08087231 */ /* 0x020fe200001000ff */
[--C-:B------:R-:W-:Y:S01]  /*15a0*/  SHF.R.U32.HI R35, RZ, 0x7, R6.reuse ;  /* 0x00000007ff237819 */ /* 0x100fe20000011606 */
[----:B------:R-:W-:Y:S01]  /*15b0*/  HMUL2 R5, R9, R33 ;  /* 0x0000002109057232 */ /* 0x000fe20000000000 */
[--C-:B------:R-:W-:Y:S02]  /*15c0*/  SHF.R.U32.HI R9, RZ, 0x3, R6.reuse ;  /* 0x00000003ff097819 */ /* 0x100fe40000011606 */
[--C-:B------:R-:W-:Y:S01]  /*15d0*/  HADD2.F32 R4, -RZ, R8.reuse.H0_H0 ;  /* 0x20000008ff047230 */ /* 0x100fe20000004100 */
[--C-:B------:R-:W-:Y:S01]  /*15e0*/  SHF.R.U32.HI R33, RZ, 0x13, R6.reuse ;  /* 0x00000013ff217819 */ /* 0x100fe20000011606 */
[----:B------:R-:W-:Y:S01]  /*15f0*/  HADD2.F32 R27, -RZ, R8.H1_H1 ;  /* 0x30000008ff1b7230 */ /* 0x000fe20000004100 */
[----:B------:R-:W-:-:S02]  /*1600*/  SHF.R.U32.HI R36, RZ, 0xf, R6 ;  /* 0x0000000fff247819 */ /* 0x000fc40000011606 */
[----:B------:R-:W-:Y:S01]  /*1610*/  FADD.FTZ R4, R25, R4 ;  /* 0x0000000419047221 */ /* 0x000fe20000010000 */
[--C-:B------:R-:W-:Y:S02]  /*1620*/  SHF.R.U32.HI R34, RZ, 0x1b, R6.reuse ;  /* 0x0000001bff227819 */ /* 0x100fe40000011606 */
[----:B------:R-:W-:Y:S01]  /*1630*/  SHF.R.U32.HI R6, RZ, 0x17, R6 ;  /* 0x00000017ff067819 */ /* 0x000fe20000011606 */
[----:B------:R-:W-:Y:S01]  /*1640*/  FADD.FTZ R8, R4, R27 ;  /* 0x0000001b04087221 */ /* 0x000fe20000010000 */
        /* <DEDUP_REMOVED lines=14> */
[----:B------:R-:W-:Y:S01]  /*1730*/  PRMT R26, R26, 0x5410, R28 ;  /* 0x000054101a1a7816 */ /* 0x000fe2000000001c */
[C---:B------:R-:W-:Y:S01]  /*1740*/  IMAD.IADD R27, R17.reuse, 0x1, R34 ;  /* 0x00000001111b7824 */ /* 0x040fe200078e0222 */
[----:B------:R-:W1:Y:S01]  /*1750*/  LDS.U16 R4, [R4] ;  /* 0x0000000004047984 */ /* 0x000e620000000400 */
[----:B------:R-:W-:Y:S01]  /*1760*/  IMAD.IADD R25, R17, 0x1, R6 ;  /* 0x0000000111197824 */ /* 0x000fe200078e0206 */
[----:B------:R-:W-:Y:S01]  /*1770*/  PRMT R29, R29, 0x5410, R30 ;  /* 0x000054101d1d7816 */ /* 0x000fe2000000001e */
[----:B------:R-:W-:Y:S01]  /*1780*/  HADD2.F32 R6, -RZ, R5.H0_H0 ;  /* 0x20000005ff067230 */ /* 0x000fe20000004100 */
[----:B------:R-:W2:Y:S01]  /*1790*/  LDS.U16 R32, [R32] ;  /* 0x0000000020207984 */ /* 0x000ea20000000400 */
[----:B------:R-:W-:-:S02]  /*17a0*/  HFMA2 R10, R10, R26, -RZ ;  /* 0x0000001a0a0a7231 */ /* 0x000fc400001000ff */
[----:B------:R-:W-:Y:S02]  /*17b0*/  HADD2.F32 R5, -RZ, R5.H1_H1 ;  /* 0x30000005ff057230 */ /* 0x000fe40000004100 */
[----:B------:R-:W-:Y:S01]  /*17c0*/  HMUL2 R11, R11, R29 ;  /* 0x0000001d0b0b7232 */ /* 0x000fe20000000000 */
[----:B------:R-:W3:Y:S01]  /*17d0*/  LDS.U16 R37, [R37] ;  /* 0x0000000025257984 */ /* 0x000ee20000000400 */
[----:B------:R-:W-:Y:S01]  /*17e0*/  FADD.FTZ R8, R8, R6 ;  /* 0x0000000608087221 */ /* 0x000fe20000010000 */
[--C-:B------:R-:W-:Y:S02]  /*17f0*/  HADD2.F32 R6, -RZ, R10.reuse.H0_H0 ;  /* 0x2000000aff067230 */ /* 0x100fe40000004100 */
[----:B------:R-:W4:Y:S01]  /*1800*/  LDS.U16 R35, [R35] ;  /* 0x0000000023237984 */ /* 0x000f220000000400 */
[----:B------:R-:W-:Y:S01]  /*1810*/  FADD.FTZ R5, R8, R5 ;  /* 0x0000000508057221 */ /* 0x000fe20000010000 */
[----:B------:R-:W-:Y:S02]  /*1820*/  HADD2.F32 R10, -RZ, R10.H1_H1 ;  /* 0x3000000aff0a7230 */ /* 0x000fe40000004100 */
[----:B------:R-:W0:Y:S01]  /*1830*/  LDS.U16 R33, [R33] ;  /* 0x0000000021217984 */ /* 0x000e220000000400 */
[----:B------:R-:W-:Y:S01]  /*1840*/  FADD.FTZ R5, R5, R6 ;  /* 0x0000000605057221 */ /* 0x000fe20000010000 */
[----:B------:R-:W-:-:S02]  /*1850*/  HADD2.F32 R6, -RZ, R11.H0_H0 ;  /* 0x2000000bff067230 */ /* 0x000fc40000004100 */
[----:B------:R-:W0:Y:S01]  /*1860*/  LDS.U16 R9, [R9] ;  /* 0x0000000009097984 */ /* 0x000e220000000400 */
[----:B------:R-:W-:Y:S01]  /*1870*/  FADD.FTZ R5, R5, R10 ;  /* 0x0000000a05057221 */ /* 0x000fe20000010000 */
[----:B------:R-:W-:Y:S02]  /*1880*/  HADD2.F32 R11, -RZ, R11.H1_H1 ;  /* 0x3000000bff0b7230 */ /* 0x000fe40000004100 */
[----:B------:R-:W0:Y:S01]  /*1890*/  LDS.U16 R27, [R27] ;  /* 0x000000001b1b7984 */ /* 0x000e220000000400 */
[----:B------:R-:W-:Y:S01]  /*18a0*/  FADD.FTZ R6, R5, R6 ;  /* 0x0000000605067221 */ /* 0x000fe20000010000 */
[----:B------:R-:W-:Y:S02]  /*18b0*/  VIADD R5, R15, 0x18 ;  /* 0x000000180f057836 */ /* 0x000fe40000000000 */
[----:B------:R-:W0:Y:S01]  /*18c0*/  LDS.U16 R25, [R25] ;  /* 0x0000000019197984 */ /* 0x000e220000000400 */
[----:B------:R-:W-:Y:S02]  /*18d0*/  FADD.FTZ R30, R6, R11 ;  /* 0x0000000b061e7221 */ /* 0x000fe40000010000 */
[----:B------:R-:W-:Y:S01]  /*18e0*/  ISETP.GE.AND P1, PT, R5, R20, PT ;  /* 0x000000140500720c */ /* 0x000fe20003f26270 */
[----:B-1----:R-:W-:-:S02]  /*18f0*/  HMUL2 R4, R4.H0_H0, R24.H0_H0 ;  /* 0x2000001804047232 */ /* 0x002fc40000000800 */
[-C--:B--2---:R-:W-:Y:S02]  /*1900*/  HMUL2 R32, R32.H0_H0, R24.reuse.H0_H0 ;  /* 0x2000001820207232 */ /* 0x084fe40000000800 */
[-C--:B---3--:R-:W-:Y:S02]  /*1910*/  HMUL2 R29, R37.H0_H0, R24.reuse.H0_H0 ;  /* 0x20000018251d7232 */ /* 0x088fe40000000800 */
[-C--:B----4-:R-:W-:Y:S02]  /*1920*/  HMUL2 R6, R35.H0_H0, R24.reuse.H0_H0 ;  /* 0x2000001823067232 */ /* 0x090fe40000000800 */
[-C--:B0-----:R-:W-:Y:S02]  /*1930*/  HMUL2 R28, R33.H0_H0, R24.reuse.H0_H0 ;  /* 0x20000018211c7232 */ /* 0x081fe40000000800 */
[-C--:B------:R-:W-:Y:S02]  /*1940*/  HMUL2 R26, R9.H0_H0, R24.reuse.H0_H0 ;  /* 0x20000018091a7232 */ /* 0x080fe40000000800 */
[----:B------:R-:W-:-:S02]  /*1950*/  HMUL2 R27, R27.H0_H0, R24.H0_H0 ;  /* 0x200000181b1b7232 */ /* 0x000fc40000000800 */
[----:B------:R-:W-:Y:S01]  /*1960*/  HMUL2 R25, R25.H0_H0, R24.H0_H0 ;  /* 0x2000001819197232 */ /* 0x000fe20000000800 */
        /* <DEDUP_REMOVED lines=37> */
.L_x_1859:
[----:B------:R0:W5:Y:S02]  /*1bc0*/  LDG.E.128.CONSTANT R8, desc[UR4][R2.64+0x20] ;  /* 0x0000200402087981 */ /* 0x000164000c1e9d00 */
.L_x_1860:
[----:B------:R-:W-:Y:S05]  /*1bd0*/  BSYNC.RECONVERGENT B1 ;  /* 0x0000000000017941 */ /* 0x000fea0003800200 */
.L_x_1858:
[----:B------:R-:W-:Y:S01]  /*1be0*/  PRMT R35, R4, 0x5410, R32 ;  /* 0x0000541004237816 */ /* 0x000fe20000000020 */
[----:B------:R-:W-:Y:S01]  /*1bf0*/  IMAD.SHL.U32 R4, R7, 0x2, RZ ;  /* 0x0000000207047824 */ /* 0x000fe200078e00ff */
[--C-:B------:R-:W-:Y:S01]  /*1c00*/  SHF.R.U32.HI R31, RZ, 0x3, R7.reuse ;  /* 0x00000003ff1f7819 */ /* 0x100fe20000011607 */
[----:B------:R-:W-:Y:S01]  /*1c10*/  BSSY.RECONVERGENT B1, `(.L_x_1861) ;  /* 0x0000066000017945 */ /* 0x000fe20003800200 */
[--C-:B------:R-:W-:Y:S01]  /*1c20*/  SHF.R.U32.HI R36, RZ, 0xb, R7.reuse ;  /* 0x0000000bff247819 */ /* 0x100fe20000011607 */
[----:B-----5:R-:W-:Y:S01]  /*1c30*/  HFMA2 R35, R8, R35, -RZ ;  /* 0x0000002308237231 */ /* 0x020fe200001000ff */
[--C-:B------:R-:W-:Y:S02]  /*1c40*/  SHF.R.U32.HI R8, RZ, 0x7, R7.reuse ;  /* 0x00000007ff087819 */ /* 0x100fe40000011607 */
[--C-:B------:R-:W-:Y:S02]  /*1c50*/  SHF.R.U32.HI R32, RZ, 0x13, R7.reuse ;  /* 0x00000013ff207819 */ /* 0x100fe40000011607 */
[--C-:B------:R-:W-:Y:S01]  /*1c60*/  SHF.R.U32.HI R34, RZ, 0xf, R7.reuse ;  /* 0x0000000fff227819 */ /* 0x100fe20000011607 */
[--C-:B------:R-:W-:Y:S01]  /*1c70*/  HADD2.F32 R37, -RZ, R35.reuse.H0_H0 ;  /* 0x20000023ff257230 */ /* 0x100fe20000004100 */
[--C-:B------:R-:W-:Y:S01]  /*1c80*/  SHF.R.U32.HI R33, RZ, 0x1b, R7.reuse ;  /* 0x0000001bff217819 */ /* 0x100fe20000011607 */
[----:B------:R-:W-:Y:S01]  /*1c90*/  HADD2.F32 R35, -RZ, R35.H1_H1 ;  /* 0x30000023ff237230 */ /* 0x000fe20000004100 */
[----:B------:R-:W-:-:S02]  /*1ca0*/  SHF.R.U32.HI R7, RZ, 0x17, R7 ;  /* 0x00000017ff077819 */ /* 0x000fc40000011607 */
[----:B------:R-:W-:Y:S01]  /*1cb0*/  LOP3.LUT R31, R31, 0x1e, RZ, 0xc0, !PT ;  /* 0x0000001e1f1f7812 */ /* 0x000fe200078ec0ff */
[----:B------:R-:W-:Y:S01]  /*1cc0*/  FADD.FTZ R30, R30, R37 ;  /* 0x000000251e1e7221 */ /* 0x000fe20000010000 */
[----:B------:R-:W-:Y:S02]  /*1cd0*/  LOP3.LUT R8, R8, 0x1e, RZ, 0xc0, !PT ;  /* 0x0000001e08087812 */ /* 0x000fe400078ec0ff */
        /* <DEDUP_REMOVED lines=9> */
[----:B------:R-:W-:Y:S01]  /*1d70*/  IMAD.IADD R33, R17, 0x1, R33 ;  /* 0x0000000111217824 */ /* 0x000fe200078e0221 */
[----:B------:R-:W-:Y:S01]  /*1d80*/  LOP3.LUT R7, R7, 0x1e, RZ, 0xc0, !PT ;  /* 0x0000001e07077812 */ /* 0x000fe200078ec0ff */
[----:B------:R-:W-:Y:S01]  /*1d90*/  IMAD.IADD R4, R17, 0x1, R4 ;  /* 0x0000000111047824 */ /* 0x000fe200078e0204 */
[----:B------:R-:W-:Y:S01]  /*1da0*/  PRMT R29, R29, 0x5410, R6 ;  /* 0x000054101d1d7816 */ /* 0x000fe20000000006 */
[C---:B------:R-:W-:Y:S01]  /*1db0*/  IMAD.IADD R36, R17.reuse, 0x1, R36 ;  /* 0x0000000111247824 */ /* 0x040fe200078e0224 */
[----:B------:R-:W1:Y:S01]  /*1dc0*/  LDS.U16 R31, [R31] ;  /* 0x000000001f1f7984 */ /* 0x000e620000000400 */
[----:B------:R-:W-:Y:S01]  /*1dd0*/  IMAD.IADD R7, R17, 0x1, R7 ;  /* 0x0000000111077824 */ /* 0x000fe200078e0207 */
[----:B------:R-:W-:Y:S01]  /*1de0*/  PRMT R28, R28, 0x5410, R26 ;  /* 0x000054101c1c7816 */ /* 0x000fe2000000001a */
[----:B------:R-:W-:Y:S01]  /*1df0*/  HMUL2 R9, R9, R29 ;  /* 0x0000001d09097232 */ /* 0x000fe20000000000 */
[----:B------:R-:W2:Y:S01]  /*1e00*/  LDS.U16 R17, [R4] ;  /* 0x0000000004117984 */ /* 0x000ea20000000400 */
[----:B------:R-:W-:Y:S01]  /*1e10*/  FADD.FTZ R35, R30, R35 ;  /* 0x000000231e237221 */ /* 0x000fe20000010000 */
[----:B------:R-:W-:Y:S01]  /*1e20*/  PRMT R27, R27, 0x5410, R25 ;  /* 0x000054101b1b7816 */ /* 0x000fe20000000019 */
[----:B------:R-:W-:Y:S01]  /*1e30*/  HFMA2 R10, R10, R28, -RZ ;  /* 0x0000001c0a0a7231 */ /* 0x000fe200001000ff */
[----:B------:R-:W3:Y:S01]  /*1e40*/  LDS.U16 R37, [R36] ;  /* 0x0000000024257984 */ /* 0x000ee20000000400 */
[----:B------:R-:W-:-:S02]  /*1e50*/  HADD2.F32 R6, -RZ, R9.H0_H0 ;  /* 0x20000009ff067230 */ /* 0x000fc40000004100 */
[----:B------:R-:W-:Y:S01]  /*1e60*/  HADD2.F32 R9, -RZ, R9.H1_H1 ;  /* 0x30000009ff097230 */ /* 0x000fe20000004100 */
[----:B------:R-:W4:Y:S01]  /*1e70*/  LDS.U16 R8, [R8] ;  /* 0x0000000008087984 */ /* 0x000f220000000400 */
[--C-:B------:R-:W-:Y:S02]  /*1e80*/  HADD2.F32 R29, -RZ, R10.reuse.H0_H0 ;  /* 0x2000000aff1d7230 */ /* 0x100fe40000004100 */
[----:B------:R-:W-:Y:S01]  /*1e90*/  FADD.FTZ R6, R35, R6 ;  /* 0x0000000623067221 */ /* 0x000fe20000010000 */
[----:B------:R-:W-:Y:S01]  /*1ea0*/  HMUL2 R11, R11, R27 ;  /* 0x0000001b0b0b7232 */ /* 0x000fe20000000000 */
[----:B------:R-:W0:Y:S02]  /*1eb0*/  LDS.U16 R32, [R32] ;  /* 0x0000000020207984 */ /* 0x000e240000000400 */
[----:B------:R-:W-:Y:S01]  /*1ec0*/  FADD.FTZ R6, R6, R9 ;  /* 0x0000000906067221 */ /* 0x000fe20000010000 */
[----:B------:R-:W-:Y:S01]  /*1ed0*/  HADD2.F32 R9, -RZ, R10.H1_H1 ;  /* 0x3000000aff097230 */ /* 0x000fe20000004100 */
[----:B------:R-:W0:Y:S01]  /*1ee0*/  LDS.U16 R34, [R34] ;  /* 0x0000000022227984 */ /* 0x000e220000000400 */
[----:B------:R-:W-:-:S02]  /*1ef0*/  HADD2.F32 R25, -RZ, R11.H0_H0 ;  /* 0x2000000bff197230 */ /* 0x000fc40000004100 */
[----:B------:R-:W-:Y:S01]  /*1f00*/  FADD.FTZ R6, R6, R29 ;  /* 0x0000001d06067221 */ /* 0x000fe20000010000 */
[----:B------:R-:W0:Y:S03]  /*1f10*/  LDS.U16 R33, [R33] ;  /* 0x0000000021217984 */ /* 0x000e260000000400 */
[----:B------:R-:W-:Y:S01]  /*1f20*/  FADD.FTZ R6, R6, R9 ;  /* 0x0000000906067221 */ /* 0x000fe20000010000 */
[----:B------:R-:W-:Y:S01]  /*1f30*/  HADD2.F32 R9, -RZ, R11.H1_H1 ;  /* 0x3000000bff097230 */ /* 0x000fe20000004100 */
[----:B------:R-:W0:Y:S01]  /*1f40*/  LDS.U16 R7, [R7] ;  /* 0x0000000007077984 */ /* 0x000e220000000400 */
[----:B------:R-:W-:Y:S02]  /*1f50*/  VIADD R11, R15, 0x20 ;  /* 0x000000200f0b7836 */ /* 0x000fe40000000000 */
[----:B------:R-:W-:-:S03]  /*1f60*/  FADD.FTZ R6, R6, R25 ;  /* 0x0000001906067221 */ /* 0x000fc60000010000 */
[----:B------:R-:W-:Y:S01]  /*1f70*/  ISETP.GE.AND P1, PT, R11, R20, PT ;  /* 0x000000140b00720c */ /* 0x000fe20003f26270 */
[----:B------:R-:W-:Y:S01]  /*1f80*/  FADD.FTZ R9, R6, R9 ;  /* 0x0000000906097221 */ /* 0x000fe20000010000 */
[-C--:B-1----:R-:W-:Y:S02]  /*1f90*/  HMUL2 R31, R31.H0_H0, R24.reuse.H0_H0 ;  /* 0x200000181f1f7232 */ /* 0x082fe40000000800 */
[-C--:B--2---:R-:W-:Y:S02]  /*1fa0*/  HMUL2 R17, R17.H0_H0, R24.reuse.H0_H0 ;  /* 0x2000001811117232 */ /* 0x084fe40000000800 */
[-C--:B---3--:R-:W-:Y:S02]  /*1fb0*/  HMUL2 R37, R37.H0_H0, R24.reuse.H0_H0 ;  /* 0x2000001825257232 */ /* 0x088fe40000000800 */
[-C--:B----4-:R-:W-:Y:S02]  /*1fc0*/  HMUL2 R8, R8.H0_H0, R24.reuse.H0_H0 ;  /* 0x2000001808087232 */ /* 0x090fe40000000800 */
[----:B0-----:R-:W-:-:S02]  /*1fd0*/  HMUL2 R32, R32.H0_H0, R24.H0_H0 ;  /* 0x2000001820207232 */ /* 0x001fc40000000800 */
[-C--:B------:R-:W-:Y:S02]  /*1fe0*/  HMUL2 R34, R34.H0_H0, R24.reuse.H0_H0 ;  /* 0x2000001822227232 */ /* 0x080fe40000000800 */
[-C--:B------:R-:W-:Y:S02]  /*1ff0*/  HMUL2 R33, R33.H0_H0, R24.reuse.H0_H0 ;  /* 0x2000001821217232 */ /* 0x080fe40000000800 */
        /* <DEDUP_REMOVED lines=38> */
.L_x_1862:
[----:B------:R0:W5:Y:S02]  /*2260*/  LDG.E.128.CONSTANT R4, desc[UR4][R2.64+0x30] ;  /* 0x0000300402047981 */ /* 0x000164000c1e9d00 */
.L_x_1863:
[----:B------:R-:W-:Y:S05]  /*2270*/  BSYNC.RECONVERGENT B1 ;  /* 0x0000000000017941 */ /* 0x000fea0003800200 */
.L_x_1861:
[----:B------:R-:W-:Y:S01]  /*2280*/  PRMT R31, R31, 0x5410, R17 ;  /* 0x000054101f1f7816 */ /* 0x000fe20000000011 */
[----:B------:R-:W-:Y:S01]  /*2290*/  VIADD R15, R15, 0x400 ;  /* 0x000004000f0f7836 */ /* 0x000fe20000000000 */
[----:B------:R-:W-:Y:S02]  /*22a0*/  PRMT R37, R37, 0x5410, R8 ;  /* 0x0000541025257816 */ /* 0x000fe40000000008 */
[----:B------:R-:W-:Y:S01]  /*22b0*/  PRMT R32, R32, 0x5410, R34 ;  /* 0x0000541020207816 */ /* 0x000fe20000000022 */
[----:B-----5:R-:W-:Y:S01]  /*22c0*/  HFMA2 R4, R4, R31, -RZ ;  /* 0x0000001f04047231 */ /* 0x020fe200001000ff */
[----:B------:R-:W-:Y:S01]  /*22d0*/  PRMT R33, R33, 0x5410, R24 ;  /* 0x0000541021217816 */ /* 0x000fe20000000018 */
[----:B------:R-:W-:Y:S01]  /*22e0*/  HMUL2 R5, R5, R37 ;  /* 0x0000002505057232 */ /* 0x000fe20000000000 */
[----:B------:R-:W-:Y:S01]  /*22f0*/  ISETP.GE.AND P1, PT, R15, R20, PT ;  /* 0x000000140f00720c */ /* 0x000fe20003f26270 */
[----:B------:R-:W-:Y:S02]  /*2300*/  HFMA2 R6, R6, R32, -RZ ;  /* 0x0000002006067231 */ /* 0x000fe400001000ff */
[----:B0-----:R-:W-:-:S02]  /*2310*/  HADD2.F32 R2, -RZ, R4.H0_H0 ;  /* 0x20000004ff027230 */ /* 0x001fc40000004100 */
[----:B------:R-:W-:Y:S02]  /*2320*/  HMUL2 R7, R7, R33 ;  /* 0x0000002107077232 */ /* 0x000fe40000000000 */
[----:B------:R-:W-:Y:S02]  /*2330*/  HADD2.F32 R3, -RZ, R4.H1_H1 ;  /* 0x30000004ff037230 */ /* 0x000fe40000004100 */
[----:B------:R-:W-:Y:S01]  /*2340*/  FADD.FTZ R2, R9, R2 ;  /* 0x0000000209027221 */ /* 0x000fe20000010000 */
[--C-:B------:R-:W-:Y:S02]  /*2350*/  HADD2.F32 R9, -RZ, R5.reuse.H0_H0 ;  /* 0x20000005ff097230 */ /* 0x100fe40000004100 */
[----:B------:R-:W-:Y:S02]  /*2360*/  HADD2.F32 R5, -RZ, R5.H1_H1 ;  /* 0x30000005ff057230 */ /* 0x000fe40000004100 */
[----:B------:R-:W-:Y:S01]  /*2370*/  FADD.FTZ R2, R2, R3 ;  /* 0x0000000302027221 */ /* 0x000fe20000010000 */
[----:B------:R-:W-:-:S03]  /*2380*/  HADD2.F32 R3, -RZ, R6.H0_H0 ;  /* 0x20000006ff037230 */ /* 0x000fc60000004100 */
[----:B------:R-:W-:-:S04]  /*2390*/  FADD.FTZ R2, R2, R9 ;  /* 0x0000000902027221 */ /* 0x000fc80000010000 */
[----:B------:R-:W-:Y:S01]  /*23a0*/  FADD.FTZ R2, R2, R5 ;  /* 0x0000000502027221 */ /* 0x000fe20000010000 */
[----:B------:R-:W-:-:S03]  /*23b0*/  HADD2.F32 R5, -RZ, R6.H1_H1 ;  /* 0x30000006ff057230 */ /* 0x000fc60000004100 */
[----:B------:R-:W-:Y:S01]  /*23c0*/  FADD.FTZ R2, R2, R3 ;  /* 0x0000000302027221 */ /* 0x000fe20000010000 */
[--C-:B------:R-:W-:Y:S02]  /*23d0*/  HADD2.F32 R3, -RZ, R7.reuse.H0_H0 ;  /* 0x20000007ff037230 */ /* 0x100fe40000004100 */
[----:B------:R-:W-:Y:S02]  /*23e0*/  HADD2.F32 R7, -RZ, R7.H1_H1 ;  /* 0x30000007ff077230 */ /* 0x000fe40000004100 */
[----:B------:R-:W-:-:S04]  /*23f0*/  FADD.FTZ R2, R2, R5 ;  /* 0x0000000502027221 */ /* 0x000fc80000010000 */
[----:B------:R-:W-:-:S04]  /*2400*/  FADD.FTZ R2, R2, R3 ;  /* 0x0000000302027221 */ /* 0x000fc80000010000 */
[----:B------:R-:W-:Y:S01]  /*2410*/  FADD.FTZ R25, R2, R7 ;  /* 0x0000000702197221 */ /* 0x000fe20000010000 */
[----:B------:R-:W-:Y:S06]  /*2420*/  @!P1 BRA `(.L_x_1864) ;  /* 0xffffffdc007c9947 */ /* 0x000fec000383ffff */
.L_x_1849:
[----:B------:R-:W-:Y:S05]  /*2430*/  BSYNC.RECONVERGENT B0 ;  /* 0x0000000000007941 */ /* 0x000fea0003800200 */
.L_x_1848:
        /* <DEDUP_REMOVED lines=17> */
[----:B------:R-:W-:Y:S01]  /*2550*/  F2FP.F16.F32.PACK_AB R6, RZ, R6 ;  /* 0x00000006ff06723e */ /* 0x000fe200000000ff */
[----:B--2---:R-:W-:-:S05]  /*2560*/  IMAD.WIDE R2, R0, 0x2, R2 ;  /* 0x0000000200027825 */ /* 0x004fca00078e0202 */
[----:B------:R-:W-:Y:S01]  /*2570*/  STG.E.U16 desc[UR4][R2.64], R6 ;  /* 0x0000000602007986 */ /* 0x000fe2000c101504 */
[----:B------:R-:W-:Y:S05]  /*2580*/  EXIT ;  /* 0x000000000000794d */ /* 0x000fea0003800000 */
.L_x_1865:
        /* <DEDUP_REMOVED lines=15> */
.L_x_2085:


//--------------------- .text._Z5kfuncIfLi2EEvPT_S1_S0_l --------------------------
	.section	.text._Z5kfuncIfLi2EEvPT_S1_S0_l,"ax",@progbits
	.align	128
        .global         _Z5kfuncIfLi2EEvPT_S1_S0_l
        .type           _Z5kfuncIfLi2EEvPT_S1_S0_l,@function
        .size           _Z5kfuncIfLi2EEvPT_S1_S0_l,(.L_x_1936 - _Z5kfuncIfLi2EEvPT_S1_S0_l)
        .other          _Z5kfuncIfLi2EEvPT_S1_S0_l,@"STO_CUDA_ENTRY STV_DEFAULT"
_Z5kfuncIfLi2EEvPT_S1_S0_l:
.text._Z5kfuncIfLi2EEvPT_S1_S0_l:
[----:B------:R-:W-:Y:S01]  /*0000*/  LDC R1, c[0x0][0x37c] ;  /* 0x0000df00ff017b82 */ /* 0x000fe20000000800 */
[----:B------:R-:W0:Y:S01]  /*0010*/  S2R R0, SR_CTAID.X ;  /* 0x0000000000007919 */ /* 0x000e220000002500 */
[----:B------:R-:W0:Y:S01]  /*0020*/  LDCU UR4, c[0x0][0x360] ;  /* 0x00006c00ff0477ac */ /* 0x000e220008000800 */
[----:B------:R-:W0:Y:S01]  /*0030*/  S2R R3, SR_TID.X ;  /* 0x0000000000037919 */ /* 0x000e220000002100 */
[----:B------:R-:W1:Y:S01]  /*0040*/  LDCU.64 UR6, c[0x0][0x398] ;  /* 0x00007300ff0677ac */ /* 0x000e620008000a00 */
[----:B0-----:R-:W-:-:S05]  /*0050*/  IMAD R0, R0, UR4, R3 ;  /* 0x0000000400007c24 */ /* 0x001fca000f8e0203 */
[----:B-1----:R-:W-:-:S04]  /*0060*/  ISETP.GE.U32.AND P0, PT, R0, UR6, PT ;  /* 0x0000000600007c0c */ /* 0x002fc8000bf06070 */
[----:B------:R-:W-:-:S13]  /*0070*/  ISETP.GE.AND.EX P0, PT, RZ, UR7, PT, P0 ;  /* 0x00000007ff007c0c */ /* 0x000fda000bf06300 */
[----:B------:R-:W-:Y:S05]  /*0080*/  @P0 EXIT ;  /* 0x000000000000094d */ /* 0x000fea0003800000 */
[----:B------:R-:W0:Y:S01]  /*0090*/  LDC R5, c[0x0][0x370] ;  /* 0x0000dc00ff057b82 */ /* 0x000e220000000800 */
[----:B------:R-:W-:Y:S01]  /*00a0*/  IMAD.MOV.U32 R3, RZ, RZ, RZ ;  /* 0x000000ffff037224 */ /* 0x000fe200078e00ff */
[----:B------:R-:W-:Y:S01]  /*00b0*/  BSSY.RECONVERGENT B0, `(.L_x_1866) ;  /* 0x0000027000007945 */ /* 0x000fe20003800200 */
[----:B0-----:R-:W-:-:S05]  /*00c0*/  IMAD R5, R5, UR4, RZ ;  /* 0x0000000405057c24 */ /* 0x001fca000f8e02ff */
[----:B------:R-:W-:-:S04]  /*00d0*/  IADD3 R4, P0, PT, R5, R0, RZ ;  /* 0x0000000005047210 */ /* 0x000fc80007f1e0ff */
[C---:B------:R-:W-:Y:S01]  /*00e0*/  ISETP.GT.U32.AND P1, PT, R4.reuse, UR6, PT ;  /* 0x0000000604007c0c */ /* 0x040fe2000bf24070 */
[----:B------:R-:W-:Y:S01]  /*00f0*/  IMAD.X R9, RZ, RZ, R3, P0 ;  /* 0x000000ffff097224 */ /* 0x000fe200000e0603 */
[----:B------:R-:W-:-:S04]  /*0100*/  ISETP.GE.U32.AND P0, PT, R4, UR6, PT ;  /* 0x0000000604007c0c */ /* 0x000fc8000bf06070 */
[C---:B------:R-:W-:Y:S02]  /*0110*/  ISETP.GT.U32.AND.EX P1, PT, R9.reuse, UR7, PT, P1 ;  /* 0x0000000709007c0c */ /* 0x040fe4000bf24110 */
[C---:B------:R-:W-:Y:S02]  /*0120*/  ISETP.GE.U32.AND.EX P0, PT, R9.reuse, UR7, PT, P0 ;  /* 0x0000000709007c0c */ /* 0x040fe4000bf06100 */
[----:B------:R-:W-:Y:S02]  /*0130*/  SEL R7, R4, UR6, P1 ;  /* 0x0000000604077c07 */ /* 0x000fe40008800000 */
[----:B------:R-:W-:Y:S02]  /*0140*/  SEL R2, RZ, 0x1, P0 ;  /* 0x00000001ff027807 */ /* 0x000fe40000000000 */
[----:B------:R-:W-:Y:S02]  /*0150*/  SEL R6, R9, UR7, P1 ;  /* 0x0000000709067c07 */ /* 0x000fe40008800000 */
[----:B------:R-:W-:-:S04]  /*0160*/  IADD3 R4, P0, P1, R7, -R4, -R2 ;  /* 0x8000000407047210 */ /* 0x000fc8000791e802 */
[----:B------:R-:W-:-:S04]  /*0170*/  IADD3.X R7, PT, PT, R6, -0x1, ~R9, P0, P1 ;  /* 0xffffffff06077810 */ /* 0x000fc800007e2c09 */
[----:B------:R-:W-:-:S13]  /*0180*/  ISETP.NE.U32.AND P0, PT, R7, RZ, PT ;  /* 0x000000ff0700720c */ /* 0x000fda0003f05070 */
[----:B------:R-:W-:Y:S05]  /*0190*/  @P0 BRA `(.L_x_1867) ;  /* 0x0000000000500947 */ /* 0x000fea0003800000 */
[----:B------:R-:W0:Y:S01]  /*01a0*/  I2F.U32.RP R8, R5 ;  /* 0x0000000500087306 */ /* 0x000e220000209000 */
[----:B------:R-:W-:Y:S01]  /*01b0*/  IMAD.MOV R9, RZ, RZ, -R5 ;  /* 0x000000ffff097224 */ /* 0x000fe200078e0a05 */
[----:B------:R-:W-:-:S06]  /*01c0*/  ISETP.NE.U32.AND P2, PT, R5, RZ, PT ;  /* 0x000000ff0500720c */ /* 0x000fcc0003f45070 */
[----:B0-----:R-:W0:Y:S02]  /*01d0*/  MUFU.RCP R8, R8 ;  /* 0x0000000800087308 */ /* 0x001e240000001000 */
[----:B0-----:R-:W-:-:S06]  /*01e0*/  VIADD R6, R8, 0xffffffe ;  /* 0x0ffffffe08067836 */ /* 0x001fcc0000000000 */
[----:B------:R0:W1:Y:S02]  /*01f0*/  F2I.FTZ.U32.TRUNC.NTZ R7, R6 ;  /* 0x0000000600077305 */ /* 0x000064000021f000 */
[----:B0-----:R-:W-:Y:S02]  /*0200*/  IMAD.MOV.U32 R6, RZ, RZ, RZ ;  /* 0x000000ffff067224 */ /* 0x001fe400078e00ff */
[----:B-1----:R-:W-:-:S04]  /*0210*/  IMAD R9, R9, R7, RZ ;  /* 0x0000000709097224 */ /* 0x002fc800078e02ff */
[----:B------:R-:W-:-:S06]  /*0220*/  IMAD.HI.U32 R7, R7, R9, R6 ;  /* 0x0000000907077227 */ /* 0x000fcc00078e0006 */
[----:B------:R-:W-:-:S04]  /*0230*/  IMAD.HI.U32 R6, R7, R4, RZ ;  /* 0x0000000407067227 */ /* 0x000fc800078e00ff */
[----:B------:R-:W-:-:S04]  /*0240*/  IMAD.MOV R7, RZ, RZ, -R6 ;  /* 0x000000ffff077224 */ /* 0x000fc800078e0a06 */
[----:B------:R-:W-:Y:S02]  /*0250*/  IMAD R4, R5, R7, R4 ;  /* 0x0000000705047224 */ /* 0x000fe400078e0204 */
[----:B------:R-:W-:-:S03]  /*0260*/  IMAD.MOV.U32 R7, RZ, RZ, RZ ;  /* 0x000000ffff077224 */ /* 0x000fc600078e00ff */
[----:B------:R-:W-:-:S13]  /*0270*/  ISETP.GE.U32.AND P0, PT, R4, R5, PT ;  /* 0x000000050400720c */ /* 0x000fda0003f06070 */
[----:B------:R-:W-:Y:S02]  /*0280*/  @P0 IMAD.IADD R4, R4, 0x1, -R5 ;  /* 0x0000000104040824 */ /* 0x000fe400078e0a05 */
[----:B------:R-:W-:-:S03]  /*0290*/  @P0 VIADD R6, R6, 0x1 ;  /* 0x0000000106060836 */ /* 0x000fc60000000000 */
[----:B------:R-:W-:-:S13]  /*02a0*/  ISETP.GE.U32.AND P1, PT, R4, R5, PT ;  /* 0x000000050400720c */ /* 0x000fda0003f26070 */
[----:B------:R-:W-:Y:S01]  /*02b0*/  @P1 VIADD R6, R6, 0x1 ;  /* 0x0000000106061836 */ /* 0x000fe20000000000 */
[----:B------:R-:W-:Y:S01]  /*02c0*/  @!P2 LOP3.LUT R6, RZ, R5, RZ, 0x33, !PT ;  /* 0x00000005ff06a212 */ /* 0x000fe200078e33ff */
[----:B------:R-:W-:Y:S06]  /*02d0*/  BRA `(.L_x_1868) ;  /* 0x0000000000107947 */ /* 0x000fec0003800000 */
.L_x_1867:
[----:B------:R-:W-:-:S07]  /*02e0*/  MOV R6, 0x300 ;  /* 0x0000030000067802 */ /* 0x000fce0000000f00 */
[----:B------:R-:W-:Y:S05]  /*02f0*/  CALL.REL.NOINC `($__internal_0_$__cuda_sm20_div_u64) ;  /* 0x0000000400487944 */ /* 0x000fea0003c00000 */
[----:B------:R-:W-:Y:S02]  /*0300*/  IMAD.MOV.U32 R6, RZ, RZ, R4 ;  /* 0x000000ffff067224 */ /* 0x000fe400078e0004 */
[----:B------:R-:W-:-:S07]  /*0310*/  IMAD.MOV.U32 R7, RZ, RZ, R9 ;  /* 0x000000ffff077224 */ /* 0x000fce00078e0009 */
.L_x_1868:
[----:B------:R-:W-:Y:S05]  /*0320*/  BSYNC.RECONVERGENT B0 ;  /* 0x0000000000007941 */ /* 0x000fea0003800200 */
.L_x_1866:
[----:B------:R-:W-:Y:S01]  /*0330*/  IADD3 R2, P0, PT, R6, R2, RZ ;  /* 0x0000000206027210 */ /* 0x000fe20007f1e0ff */
[----:B------:R-:W0:Y:S01]  /*0340*/  LDCU.64 UR4, c[0x0][0x358] ;  /* 0x00006b00ff0477ac */ /* 0x000e220008000a00 */
[----:B------:R-:W-:Y:S02]  /*0350*/  BSSY.RECONVERGENT B0, `(.L_x_1869) ;  /* 0x000001f000007945 */ /* 0x000fe40003800200 */
[C---:B------:R-:W-:Y:S01]  /*0360*/  LOP3.LUT R4, R2.reuse, 0x3, RZ, 0xc0, !PT ;  /* 0x0000000302047812 */ /* 0x040fe200078ec0ff */
[----:B------:R-:W-:Y:S01]  /*0370*/  IMAD.X R6, RZ, RZ, R7, P0 ;  /* 0x000000ffff067224 */ /* 0x000fe200000e0607 */
[----:B------:R-:W-:Y:S01]  /*0380*/  ISETP.GE.U32.AND P0, PT, R2, 0x3, PT ;  /* 0x000000030200780c */ /* 0x000fe20003f06070 */
[----:B------:R-:W1:Y:S01]  /*0390*/  LDCU.128 UR8, c[0x0][0x380] ;  /* 0x00007000ff0877ac */ /* 0x000e620008000c00 */
[----:B------:R-:W-:Y:S02]  /*03a0*/  ISETP.NE.U32.AND P1, PT, R4, 0x3, PT ;  /* 0x000000030400780c */ /* 0x000fe40003f25070 */
[----:B------:R-:W-:-:S02]  /*03b0*/  ISETP.GE.U32.AND.EX P0, PT, R6, RZ, PT, P0 ;  /* 0x000000ff0600720c */ /* 0x000fc40003f06100 */
[----:B------:R-:W-:-:S13]  /*03c0*/  ISETP.NE.AND.EX P1, PT, RZ, RZ, PT, P1 ;  /* 0x000000ffff00720c */ /* 0x000fda0003f25310 */
[----:B01----:R-:W-:Y:S05]  /*03d0*/  @!P1 BRA `(.L_x_1870) ;  /* 0x0000000000589947 */ /* 0x003fea0003800000 */
[----:B------:R-:W-:Y:S01]  /*03e0*/  VIADD R4, R2, 0x1 ;  /* 0x0000000102047836 */ /* 0x000fe20000000000 */
[C---:B------:R-:W-:Y:S01]  /*03f0*/  SHF.L.U64.HI R14, R0.reuse, 0x2, R3 ;  /* 0x00000002000e7819 */ /* 0x040fe20000010203 */
[----:B------:R-:W-:Y:S02]  /*0400*/  IMAD.SHL.U32 R12, R0, 0x4, RZ ;  /* 0x00000004000c7824 */ /* 0x000fe400078e00ff */
[----:B------:R-:W-:Y:S01]  /*0410*/  IMAD.MOV.U32 R10, RZ, RZ, RZ ;  /* 0x000000ffff0a7224 */ /* 0x000fe200078e00ff */
[----:B------:R-:W-:-:S07]  /*0420*/  LOP3.LUT R4, R4, 0x3, RZ, 0xc0, !PT ;  /* 0x0000000304047812 */ /* 0x000fce00078ec0ff */
.L_x_1871:
[C---:B------:R-:W-:Y:S02]  /*0430*/  IADD3 R8, P2, PT, R12.reuse, UR10, RZ ;  /* 0x0000000a0c087c10 */ /* 0x040fe4000ff5e0ff */
[----:B0-----:R-:W-:Y:S02]  /*0440*/  IADD3 R6, P1, PT, R12, UR8, RZ ;  /* 0x000000080c067c10 */ /* 0x001fe4000ff3e0ff */
[C---:B------:R-:W-:Y:S02]  /*0450*/  IADD3.X R9, PT, PT, R14.reuse, UR11, RZ, P2, !PT ;  /* 0x0000000b0e097c10 */ /* 0x040fe400097fe4ff */
[----:B------:R-:W-:-:S04]  /*0460*/  IADD3.X R7, PT, PT, R14, UR9, RZ, P1, !PT ;  /* 0x000000090e077c10 */ /* 0x000fc80008ffe4ff */
[----:B------:R-:W2:Y:S04]  /*0470*/  LDG.E R9, desc[UR4][R8.64] ;  /* 0x0000000408097981 */ /* 0x000ea8000c1e1900 */
[----:B------:R-:W2:Y:S01]  /*0480*/  LDG.E R2, desc[UR4][R6.64] ;  /* 0x0000000406027981 */ /* 0x000ea2000c1e1900 */
[----:B------:R-:W-:Y:S02]  /*0490*/  IADD3 R4, P1, PT, R4, -0x1, RZ ;  /* 0xffffffff04047810 */ /* 0x000fe40007f3e0ff */
[C---:B------:R-:W-:Y:S02]  /*04a0*/  IADD3 R0, P2, PT, R5.reuse, R0, RZ ;  /* 0x0000000005007210 */ /* 0x040fe40007f5e0ff */
[----:B------:R-:W-:Y:S02]  /*04b0*/  IADD3.X R10, PT, PT, R10, -0x1, RZ, P1, !PT ;  /* 0xffffffff0a0a7810 */ /* 0x000fe40000ffe4ff */
[----:B------:R-:W-:Y:S01]  /*04c0*/  ISETP.NE.U32.AND P1, PT, R4, RZ, PT ;  /* 0x000000ff0400720c */ /* 0x000fe20003f25070 */
[----:B------:R-:W-:Y:S01]  /*04d0*/  IMAD.X R3, RZ, RZ, R3, P2 ;  /* 0x000000ffff037224 */ /* 0x000fe200010e0603 */
[----:B------:R-:W-:-:S02]  /*04e0*/  LEA R12, P3, R5, R12, 0x2 ;  /* 0x0000000c050c7211 */ /* 0x000fc400078610ff */
[----:B------:R-:W-:Y:S02]  /*04f0*/  ISETP.NE.AND.EX P1, PT, R10, RZ, PT, P1 ;  /* 0x000000ff0a00720c */ /* 0x000fe40003f25310 */
[----:B------:R-:W-:Y:S01]  /*0500*/  LEA.HI.X R14, R5, R14, RZ, 0x2, P3 ;  /* 0x0000000e050e7211 */ /* 0x000fe200018f14ff */
[----:B--2---:R-:W-:-:S05]  /*0510*/  FMUL.FTZ R11, R2, R9 ;  /* 0x00000009020b7220 */ /* 0x004fca0000410000 */
[----:B------:R0:W-:Y:S05]  /*0520*/  STG.E desc[UR4][R6.64], R11 ;  /* 0x0000000b06007986 */ /* 0x0001ea000c101904 */
[----:B------:R-:W-:Y:S05]  /*0530*/  @P1 BRA `(.L_x_1871) ;  /* 0xfffffffc00bc1947 */ /* 0x000fea000383ffff */
.L_x_1870:
[----:B------:R-:W-:Y:S05]  /*0540*/  BSYNC.RECONVERGENT B0 ;  /* 0x0000000000007941 */ /* 0x000fea0003800200 */
.L_x_1869:
[----:B------:R-:W-:Y:S05]  /*0550*/  @!P0 EXIT ;  /* 0x000000000000894d */ /* 0x000fea0003800000 */
[----:B0-----:R-:W-:Y:S01]  /*0560*/  IMAD.SHL.U32 R7, R5, 0x4, RZ ;  /* 0x0000000405077824 */ /* 0x001fe200078e00ff */
[----:B------:R-:W-:Y:S01]  /*0570*/  SHF.R.U32.HI R11, RZ, 0x1e, R5 ;  /* 0x0000001eff0b7819 */ /* 0x000fe20000011605 */
[----:B------:R-:W0:Y:S01]  /*0580*/  LDCU.64 UR6, c[0x0][0x398] ;  /* 0x00007300ff0677ac */ /* 0x000e220008000a00 */
[----:B------:R-:W1:Y:S05]  /*0590*/  LDCU.128 UR8, c[0x0][0x380] ;  /* 0x00007000ff0877ac */ /* 0x000e6a0008000c00 */
.L_x_1872:
[C---:B---3--:R-:W-:Y:S01]  /*05a0*/  IMAD.SHL.U32 R12, R0.reuse, 0x4, RZ ;  /* 0x00000004000c7824 */ /* 0x048fe200078e00ff */
[----:B------:R-:W-:-:S04]  /*05b0*/  SHF.L.U64.HI R2, R0, 0x2, R3 ;  /* 0x0000000200027819 */ /* 0x000fc80000010203 */
[C---:B-1----:R-:W-:Y:S02]  /*05c0*/  IADD3 R8, P1, PT, R12.reuse, UR10, RZ ;  /* 0x0000000a0c087c10 */ /* 0x042fe4000ff3e0ff */
[----:B------:R-:W-:Y:S02]  /*05d0*/  IADD3 R12, P0, PT, R12, UR8, RZ ;  /* 0x000000080c0c7c10 */ /* 0x000fe4000ff1e0ff */
[C---:B------:R-:W-:Y:S02]  /*05e0*/  IADD3.X R9, PT, PT, R2.reuse, UR11, RZ, P1, !PT ;  /* 0x0000000b02097c10 */ /* 0x040fe40008ffe4ff */
[----:B------:R-:W-:-:S03]  /*05f0*/  IADD3.X R13, PT, PT, R2, UR9, RZ, P0, !PT ;  /* 0x00000009020d7c10 */ /* 0x000fc600087fe4ff */
[----:B------:R-:W2:Y:S04]  /*0600*/  LDG.E R17, desc[UR4][R8.64] ;  /* 0x0000000408117981 */ /* 0x000ea8000c1e1900 */
[----:B------:R-:W2:Y:S01]  /*0610*/  LDG.E R2, desc[UR4][R12.64] ;  /* 0x000000040c027981 */ /* 0x000ea2000c1e1900 */
[C---:B------:R-:W-:Y:S02]  /*0620*/  IADD3 R14, P1, PT, R7.reuse, R8, RZ ;  /* 0x00000008070e7210 */ /* 0x040fe40007f3e0ff */
[----:B------:R-:W-:-:S03]  /*0630*/  IADD3 R4, P0, PT, R7, R12, RZ ;  /* 0x0000000c07047210 */ /* 0x000fc60007f1e0ff */
[C---:B------:R-:W-:Y:S02]  /*0640*/  IMAD.X R15, R11.reuse, 0x1, R9, P1 ;  /* 0x000000010b0f7824 */ /* 0x040fe400008e0609 */
[----:B------:R-:W-:Y:S02]  /*0650*/  IMAD.X R5, R11, 0x1, R13, P0 ;  /* 0x000000010b057824 */ /* 0x000fe400000e060d */
[----:B--2---:R-:W-:-:S05]  /*0660*/  FMUL.FTZ R19, R2, R17 ;  /* 0x0000001102137220 */ /* 0x004fca0000410000 */
[----:B------:R1:W-:Y:S04]  /*0670*/  STG.E desc[UR4][R12.64], R19 ;  /* 0x000000130c007986 */ /* 0x0003e8000c101904 */
        /* <DEDUP_REMOVED lines=8> */
[----:B------:R-:W3:Y:S04]  /*0700*/  LDG.E R23, desc[UR4][R16.64] ;  /* 0x0000000410177981 */ /* 0x000ee8000c1e1900 */
[----:B------:R-:W3:Y:S01]  /*0710*/  LDG.E R2, desc[UR4][R8.64] ;  /* 0x0000000408027981 */ /* 0x000ee2000c1e1900 */
[C---:B------:R-:W-:Y:S02]  /*0720*/  IADD3 R18, P1, PT, R7.reuse, R16, RZ ;  /* 0x0000001007127210 */ /* 0x040fe40007f3e0ff */
[----:B-1----:R-:W-:-:S03]  /*0730*/  IADD3 R12, P0, PT, R7, R8, RZ ;  /* 0x00000008070c7210 */ /* 0x002fc60007f1e0ff */
[C---:B------:R-:W-:Y:S02]  /*0740*/  IMAD.X R19, R11.reuse, 0x1, R17, P1 ;  /* 0x000000010b137824 */ /* 0x040fe400008e0611 */
[----:B------:R-:W-:Y:S02]  /*0750*/  IMAD.X R13, R11, 0x1, R9, P0 ;  /* 0x000000010b0d7824 */ /* 0x000fe400000e0609 */
[----:B---3--:R-:W-:-:S05]  /*0760*/  FMUL.FTZ R23, R2, R23 ;  /* 0x0000001702177220 */ /* 0x008fca0000410000 */
[----:B------:R3:W-:Y:S04]  /*0770*/  STG.E desc[UR4][R8.64], R23 ;  /* 0x0000001708007986 */ /* 0x0007e8000c101904 */
[----:B------:R-:W2:Y:S04]  /*0780*/  LDG.E R19, desc[UR4][R18.64] ;  /* 0x0000000412137981 */ /* 0x000ea8000c1e1900 */
[----:B------:R-:W2:Y:S01]  /*0790*/  LDG.E R2, desc[UR4][R12.64] ;  /* 0x000000040c027981 */ /* 0x000ea2000c1e1900 */
[----:B------:R-:W-:-:S05]  /*07a0*/  IADD3 R0, P0, PT, R7, R0, RZ ;  /* 0x0000000007007210 */ /* 0x000fca0007f1e0ff */
[----:B------:R-:W-:Y:S01]  /*07b0*/  IMAD.X R3, R11, 0x1, R3, P0 ;  /* 0x000000010b037824 */ /* 0x000fe200000e0603 */
[----:B0-----:R-:W-:-:S04]  /*07c0*/  ISETP.GE.U32.AND P0, PT, R0, UR6, PT ;  /* 0x0000000600007c0c */ /* 0x001fc8000bf06070 */
[----:B------:R-:W-:Y:S01]  /*07d0*/  ISETP.GE.AND.EX P0, PT, R3, UR7, PT, P0 ;  /* 0x0000000703007c0c */ /* 0x000fe2000bf06300 */
[----:B--2---:R-:W-:-:S05]  /*07e0*/  FMUL.FTZ R5, R2, R19 ;  /* 0x0000001302057220 */ /* 0x004fca0000410000 */
[----:B------:R3:W-:Y:S07]  /*07f0*/  STG.E desc[UR4][R12.64], R5 ;  /* 0x000000050c007986 */ /* 0x0007ee000c101904 */
[----:B------:R-:W-:Y:S05]  /*0800*/  @!P0 BRA `(.L_x_1872) ;  /* 0xfffffffc00648947 */ /* 0x000fea000383ffff */
[----:B------:R-:W-:Y:S05]  /*0810*/  EXIT ;  /* 0x000000000000794d */ /* 0x000fea0003800000 */
        .weak           $__internal_0_$__cuda_sm20_div_u64
        .type           $__internal_0_$__cuda_sm20_div_u64,@function
        .size           $__internal_0_$__cuda_sm20_div_u64,(.L_x_1936 - $__internal_0_$__cuda_sm20_div_u64)
$__internal_0_$__cuda_sm20_div_u64:
[----:B------:R-:W-:Y:S02]  /*0820*/  IMAD.MOV.U32 R12, RZ, RZ, R5 ;  /* 0x000000ffff0c7224 */ /* 0x000fe400078e0005 */
[----:B------:R-:W-:-:S04]  /*0830*/  IMAD.MOV.U32 R13, RZ, RZ, RZ ;  /* 0x000000ffff0d7224 */ /* 0x000fc800078e00ff */
[----:B------:R-:W0:Y:S02]  /*0840*/  I2F.U64.RP R12, R12 ;  /* 0x0000000c000c7312 */ /* 0x000e240000309000 */
[----:B0-----:R-:W0:Y:S02]  /*0850*/  MUFU.RCP R8, R12 ;  /* 0x0000000c00087308 */ /* 0x001e240000001000 */
[----:B0-----:R-:W-:-:S15]  /*0860*/  VIADD R8, R8, 0x1ffffffe ;  /* 0x1ffffffe08087836 */ /* 0x001fde0000000000 */
[----:B------:R-:W-:-:S15]  /*0870*/  NOP ;  /* 0x0000000000007918 */ /* 0x000fde0000000000 */
[----:B------:R-:W-:-:S15]  /*0880*/  NOP ;  /* 0x0000000000007918 */ /* 0x000fde0000000000 */
[----:B------:R-:W-:-:S15]  /*0890*/  NOP ;  /* 0x0000000000007918 */ /* 0x000fde0000000000 */
[----:B------:R-:W0:Y:S02]  /*08a0*/  F2I.U64.TRUNC R8, R8 ;  /* 0x0000000800087311 */ /* 0x000e24000020d800 */
[----:B0-----:R-:W-:-:S04]  /*08b0*/  IMAD.WIDE.U32 R10, R8, R5, RZ ;  /* 0x00000005080a7225 */ /* 0x001fc800078e00ff */
[----:B------:R-:W-:Y:S01]  /*08c0*/  IMAD R11, R9, R5, R11 ;  /* 0x00000005090b7224 */ /* 0x000fe200078e020b */
[----:B------:R-:W-:-:S05]  /*08d0*/  IADD3 R15, P0, PT, RZ, -R10, RZ ;  /* 0x8000000aff0f7210 */ /* 0x000fca0007f1e0ff */
[----:B------:R-:W-:-:S04]  /*08e0*/  IMAD.HI.U32 R10, R8, R15, RZ ;  /* 0x0000000f080a7227 */ /* 0x000fc800078e00ff */
[----:B------:R-:W-:Y:S02]  /*08f0*/  IMAD.X R17, RZ, RZ, ~R11, P0 ;  /* 0x000000ffff117224 */ /* 0x000fe400000e0e0b */
[----:B------:R-:W-:Y:S02]  /*0900*/  IMAD.MOV.U32 R11, RZ, RZ, R8 ;  /* 0x000000ffff0b7224 */ /* 0x000fe400078e0008 */
[-C--:B------:R-:W-:Y:S02]  /*0910*/  IMAD R13, R9, R17.reuse, RZ ;  /* 0x00000011090d7224 */ /* 0x080fe400078e02ff */
[----:B------:R-:W-:-:S04]  /*0920*/  IMAD.WIDE.U32 R10, P0, R8, R17, R10 ;  /* 0x00000011080a7225 */ /* 0x000fc8000780000a */
[----:B------:R-:W-:-:S04]  /*0930*/  IMAD.HI.U32 R17, R9, R17, RZ ;  /* 0x0000001109117227 */ /* 0x000fc800078e00ff */
[----:B------:R-:W-:-:S05]  /*0940*/  IMAD.HI.U32 R10, P1, R9, R15, R10 ;  /* 0x0000000f090a7227 */ /* 0x000fca000782000a */
[----:B------:R-:W-:Y:S01]  /*0950*/  IADD3 R11, P2, PT, R13, R10, RZ ;  /* 0x0000000a0d0b7210 */ /* 0x000fe20007f5e0ff */
[----:B------:R-:W-:-:S04]  /*0960*/  IMAD.X R10, R17, 0x1, R9, P0 ;  /* 0x00000001110a7824 */ /* 0x000fc800000e0609 */
[----:B------:R-:W-:Y:S01]  /*0970*/  IMAD.WIDE.U32 R8, R11, R5, RZ ;  /* 0x000000050b087225 */ /* 0x000fe200078e00ff */
[----:B------:R-:W-:Y:S02]  /*0980*/  IADD3.X R13, PT, PT, RZ, RZ, R10, P2, P1 ;  /* 0x000000ffff0d7210 */ /* 0x000fe400017e240a */
[----:B------:R-:W-:-:S03]  /*0990*/  IADD3 R15, P0, PT, RZ, -R8, RZ ;  /* 0x80000008ff0f7210 */ /* 0x000fc60007f1e0ff */
[----:B------:R-:W-:Y:S02]  /*09a0*/  IMAD R8, R13, R5, R9 ;  /* 0x000000050d087224 */ /* 0x000fe400078e0209 */
[----:B------:R-:W-:Y:S02]  /*09b0*/  IMAD.MOV.U32 R9, RZ, RZ, RZ ;  /* 0x000000ffff097224 */ /* 0x000fe400078e00ff */
[----:B------:R-:W-:-:S04]  /*09c0*/  IMAD.HI.U32 R10, R11, R15, RZ ;  /* 0x0000000f0b0a7227 */ /* 0x000fc800078e00ff */
[----:B------:R-:W-:-:S04]  /*09d0*/  IMAD.X R8, RZ, RZ, ~R8, P0 ;  /* 0x000000ffff087224 */ /* 0x000fc800000e0e08 */
[----:B------:R-:W-:-:S04]  /*09e0*/  IMAD.WIDE.U32 R10, P0, R11, R8, R10 ;  /* 0x000000080b0a7225 */ /* 0x000fc8000780000a */
[C---:B------:R-:W-:Y:S02]  /*09f0*/  IMAD R12, R13.reuse, R8, RZ ;  /* 0x000000080d0c7224 */ /* 0x040fe400078e02ff */
[----:B------:R-:W-:-:S04]  /*0a00*/  IMAD.HI.U32 R11, P1, R13, R15, R10 ;  /* 0x0000000f0d0b7227 */ /* 0x000fc8000782000a */
[----:B------:R-:W-:Y:S01]  /*0a10*/  IMAD.HI.U32 R8, R13, R8, RZ ;  /* 0x000000080d087227 */ /* 0x000fe200078e00ff */
[----:B------:R-:W-:-:S03]  /*0a20*/  IADD3 R11, P2, PT, R12, R11, RZ ;  /* 0x0000000b0c0b7210 */ /* 0x000fc60007f5e0ff */
[----:B------:R-:W-:Y:S02]  /*0a30*/  IMAD.X R13, R8, 0x1, R13, P0 ;  /* 0x00000001080d7824 */ /* 0x000fe400000e060d */
[----:B------:R-:W-:-:S03]  /*0a40*/  IMAD.HI.U32 R8, R11, R4, RZ ;  /* 0x000000040b087227 */ /* 0x000fc600078e00ff */
[----:B------:R-:W-:Y:S01]  /*0a50*/  IADD3.X R13, PT, PT, RZ, RZ, R13, P2, P1 ;  /* 0x000000ffff0d7210 */ /* 0x000fe200017e240d */
[----:B------:R-:W-:-:S04]  /*0a60*/  IMAD.WIDE.U32 R8, R11, R7, R8 ;  /* 0x000000070b087225 */ /* 0x000fc800078e0008 */
[C---:B------:R-:W-:Y:S02]  /*0a70*/  IMAD R11, R13.reuse, R7, RZ ;  /* 0x000000070d0b7224 */ /* 0x040fe400078e02ff */
[----:B------:R-:W-:-:S04]  /*0a80*/  IMAD.HI.U32 R8, P0, R13, R4, R8 ;  /* 0x000000040d087227 */ /* 0x000fc80007800008 */
[----:B------:R-:W-:Y:S01]  /*0a90*/  IMAD.HI.U32 R13, R13, R7, RZ ;  /* 0x000000070d0d7227 */ /* 0x000fe200078e00ff */
[----:B------:R-:W-:-:S03]  /*0aa0*/  IADD3 R10, P1, PT, R11, R8, RZ ;  /* 0x000000080b0a7210 */ /* 0x000fc60007f3e0ff */
[----:B------:R-:W-:-:S04]  /*0ab0*/  IMAD.X R8, RZ, RZ, R13, P0 ;  /* 0x000000ffff087224 */ /* 0x000fc800000e060d */
[----:B------:R-:W-:Y:S02]  /*0ac0*/  IMAD.X R11, RZ, RZ, R8, P1 ;  /* 0x000000ffff0b7224 */ /* 0x000fe400008e0608 */
[----:B------:R-:W-:-:S04]  /*0ad0*/  IMAD.WIDE.U32 R8, R10, R5, RZ ;  /* 0x000000050a087225 */ /* 0x000fc800078e00ff */
[----:B------:R-:W-:Y:S01]  /*0ae0*/  IMAD R12, R11, R5, R9 ;  /* 0x000000050b0c7224 */ /* 0x000fe200078e0209 */
[----:B------:R-:W-:-:S04]  /*0af0*/  IADD3 R14, P0, PT, -R8, R4, RZ ;  /* 0x00000004080e7210 */ /* 0x000fc80007f1e1ff */
[-C--:B------:R-:W-:Y:S01]  /*0b00*/  IADD3 R4, P1, PT, -R5, R14.reuse, RZ ;  /* 0x0000000e05047210 */ /* 0x080fe20007f3e1ff */
[----:B------:R-:W-:Y:S01]  /*0b10*/  IMAD.X R12, R7, 0x1, ~R12, P0 ;  /* 0x00000001070c7824 */ /* 0x000fe200000e0e0c */
[----:B------:R-:W-:Y:S02]  /*0b20*/  ISETP.GE.U32.AND P0, PT, R14, R5, PT ;  /* 0x000000050e00720c */ /* 0x000fe40003f06070 */
[----:B------:R-:W-:Y:S02]  /*0b30*/  IADD3 R7, P2, PT, R10, 0x1, RZ ;  /* 0x000000010a077810 */ /* 0x000fe40007f5e0ff */
[C---:B------:R-:W-:Y:S02]  /*0b40*/  ISETP.GE.U32.AND.EX P0, PT, R12.reuse, RZ, PT, P0 ;  /* 0x000000ff0c00720c */ /* 0x040fe40003f06100 */
[----:B------:R-:W-:Y:S01]  /*0b50*/  IADD3.X R9, PT, PT, R12, -0x1, RZ, P1, !PT ;  /* 0xffffffff0c097810 */ /* 0x000fe20000ffe4ff */
[----:B------:R-:W-:Y:S01]  /*0b60*/  IMAD.X R8, RZ, RZ, R11, P2 ;  /* 0x000000ffff087224 */ /* 0x000fe200010e060b */
[----:B------:R-:W-:-:S02]  /*0b70*/  SEL R4, R4, R14, P0 ;  /* 0x0000000e04047207 */ /* 0x000fc40000000000 */
[----:B------:R-:W-:Y:S02]  /*0b80*/  SEL R7, R7, R10, P0 ;  /* 0x0000000a07077207 */ /* 0x000fe40000000000 */
[----:B------:R-:W-:Y:S02]  /*0b90*/  SEL R9, R9, R12, P0 ;  /* 0x0000000c09097207 */ /* 0x000fe40000000000 */
[----:B------:R-:W-:Y:S02]  /*0ba0*/  SEL R8, R8, R11, P0 ;  /* 0x0000000b08087207 */ /* 0x000fe40000000000 */
[----:B------:R-:W-:Y:S02]  /*0bb0*/  ISETP.GE.U32.AND P0, PT, R4, R5, PT ;  /* 0x000000050400720c */ /* 0x000fe40003f06070 */
[----:B------:R-:W-:Y:S02]  /*0bc0*/  IADD3 R4, P2, PT, R7, 0x1, RZ ;  /* 0x0000000107047810 */ /* 0x000fe40007f5e0ff */
[----:B------:R-:W-:-:S02]  /*0bd0*/  ISETP.GE.U32.AND.EX P0, PT, R9, RZ, PT, P0 ;  /* 0x000000ff0900720c */ /* 0x000fc40003f06100 */
[----:B------:R-:W-:Y:S01]  /*0be0*/  ISETP.NE.U32.AND P1, PT, R5, RZ, PT ;  /* 0x000000ff0500720c */ /* 0x000fe20003f25070 */
[----:B------:R-:W-:Y:S01]  /*0bf0*/  IMAD.X R9, RZ, RZ, R8, P2 ;  /* 0x000000ffff097224 */ /* 0x000fe200010e0608 */
[----:B------:R-:W-:Y:S01]  /*0c00*/  SEL R4, R4, R7, P0 ;  /* 0x0000000704047207 */ /* 0x000fe20000000000 */
[----:B------:R-:W-:Y:S01]  /*0c10*/  IMAD.MOV.U32 R7, RZ, RZ, 0x0 ;  /* 0x00000000ff077424 */ /* 0x000fe200078e00ff */
[----:B------:R-:W-:Y:S02]  /*0c20*/  ISETP.NE.AND.EX P1, PT, RZ, RZ, PT, P1 ;  /* 0x000000ffff00720c */ /* 0x000fe40003f25310 */
[----:B------:R-:W-:Y:S02]  /*0c30*/  SEL R9, R9, R8, P0 ;  /* 0x0000000809097207 */ /* 0x000fe40000000000 */
[----:B------:R-:W-:Y:S02]  /*0c40*/  SEL R4, R4, 0xffffffff, P1 ;  /* 0xffffffff04047807 */ /* 0x000fe40000800000 */
[----:B------:R-:W-:Y:S01]  /*0c50*/  SEL R9, R9, 0xffffffff, P1 ;  /* 0xffffffff09097807 */ /* 0x000fe20000800000 */
[----:B------:R-:W-:Y:S06]  /*0c60*/  RET.REL.NODEC R6 `(_Z5kfuncIfLi2EEvPT_S1_S0_l) ;  /* 0xfffffff006e47950 */ /* 0x000fec0003c3ffff */
.L_x_1873:
        /* <DEDUP_REMOVED lines=9> */
.L_x_1936:


//--------------------- .text._Z5kfuncIfLi1EEvPT_S1_S0_l --------------------------
	.section	.text._Z5kfuncIfLi1EEvPT_S1_S0_l,"ax",@progbits
	.align	128
        .global         _Z5kfuncIfLi1EEvPT_S1_S0_l
        .type           _Z5kfuncIfLi1EEvPT_S1_S0_l,@function
        .size           _Z5kfuncIfLi1EEvPT_S1_S0_l,(.L_x_1937 - _Z5kfuncIfLi1EEvPT_S1_S0_l)
        .other          _Z5kfuncIfLi1EEvPT_S1_S0_l,@"STO_CUDA_ENTRY STV_DEFAULT"
_Z5kfuncIfLi1EEvPT_S1_S0_l:
.text._Z5kfuncIfLi1EEvPT_S1_S0_l:
        /* <DEDUP_REMOVED lines=18> */
[----:B------:R-:W-:Y:S02]  /*0120*/  ISETP.GE.U32.AND.EX P0, PT, R8, UR7, PT, P0 ;  /* 0x0000000708007c0c */ /* 0x000fe4000bf06100 */
        /* <DEDUP_REMOVED lines=27> */
.L_x_1875:
[----:B------:R-:W-:-:S07]  /*02e0*/  MOV R6, 0x300 ;  /* 0x0000030000067802 */ /* 0x000fce0000000f00 */
[----:B------:R-:W-:Y:S05]  /*02f0*/  CALL.REL.NOINC `($__internal_1_$__cuda_sm20_div_u64) ;  /* 0x00000004002c7944 */ /* 0x000fea0003c00000 */
[----:B------:R-:W-:Y:S02]  /*0300*/  IMAD.MOV.U32 R6, RZ, RZ, R5 ;  /* 0x000000ffff067224 */ /* 0x000fe400078e0005 */
[----:B------:R-:W-:-:S07]  /*0310*/  IMAD.MOV.U32 R7, RZ, RZ, R8 ;  /* 0x000000ffff077224 */ /* 0x000fce00078e0008 */
.L_x_1876:
[----:B------:R-:W-:Y:S05]  /*0320*/  BSYNC.RECONVERGENT B0 ;  /* 0x0000000000007941 */ /* 0x000fea0003800200 */
.L_x_1874:
[----:B------:R-:W-:Y:S01]  /*0330*/  IADD3 R4, P0, PT, R6, R4, RZ ;  /* 0x0000000406047210 */ /* 0x000fe20007f1e0ff */
[----:B------:R-:W0:Y:S01]  /*0340*/  LDCU.64 UR4, c[0x0][0x358] ;  /* 0x00006b00ff0477ac */ /* 0x000e220008000a00 */
[----:B------:R-:W-:Y:S02]  /*0350*/  BSSY.RECONVERGENT B0, `(.L_x_1877) ;  /* 0x000001b000007945 */ /* 0x000fe40003800200 */
[C---:B------:R-:W-:Y:S01]  /*0360*/  LOP3.LUT R5, R4.reuse, 0x3, RZ, 0xc0, !PT ;  /* 0x0000000304057812 */ /* 0x040fe200078ec0ff */
[----:B------:R-:W-:Y:S01]  /*0370*/  IMAD.X R6, RZ, RZ, R7, P0 ;  /* 0x000000ffff067224 */ /* 0x000fe200000e0607 */
[----:B------:R-:W-:Y:S02]  /*0380*/  ISETP.GE.U32.AND P0, PT, R4, 0x3, PT ;  /* 0x000000030400780c */ /* 0x000fe40003f06070 */
[----:B------:R-:W-:Y:S02]  /*0390*/  ISETP.NE.U32.AND P1, PT, R5, 0x3, PT ;  /* 0x000000030500780c */ /* 0x000fe40003f25070 */
[----:B------:R-:W-:-:S02]  /*03a0*/  ISETP.GE.U32.AND.EX P0, PT, R6, RZ, PT, P0 ;  /* 0x000000ff0600720c */ /* 0x000fc40003f06100 */
[----:B------:R-:W-:-:S13]  /*03b0*/  ISETP.NE.AND.EX P1, PT, RZ, RZ, PT, P1 ;  /* 0x000000ffff00720c */ /* 0x000fda0003f25310 */
[----:B0-----:R-:W-:Y:S05]  /*03c0*/  @!P1 BRA `(.L_x_1878) ;  /* 0x00000000004c9947 */ /* 0x001fea0003800000 */
[----:B------:R-:W0:Y:S01]  /*03d0*/  LDCU.64 UR6, c[0x0][0x380] ;  /* 0x00007000ff0677ac */ /* 0x000e220008000a00 */
[----:B------:R-:W-:Y:S02]  /*03e0*/  VIADD R6, R4, 0x1 ;  /* 0x0000000104067836 */ /* 0x000fe40000000000 */
[----:B------:R-:W-:-:S03]  /*03f0*/  IMAD.MOV.U32 R8, RZ, RZ, RZ ;  /* 0x000000ffff087224 */ /* 0x000fc600078e00ff */
[----:B------:R-:W-:Y:S02]  /*0400*/  LOP3.LUT R6, R6, 0x3, RZ, 0xc0, !PT ;  /* 0x0000000306067812 */ /* 0x000fe400078ec0ff */
[----:B0-----:R-:W-:-:S04]  /*0410*/  LEA R9, P1, R2, UR6, 0x2 ;  /* 0x0000000602097c11 */ /* 0x001fc8000f8210ff */
[----:B------:R-:W-:-:S09]  /*0420*/  LEA.HI.X R10, R2, UR7, R3, 0x2, P1 ;  /* 0x00000007020a7c11 */ /* 0x000fd200088f1403 */
.L_x_1879:
[----:B------:R-:W-:Y:S01]  /*0430*/  IMAD.MOV.U32 R4, RZ, RZ, R9 ;  /* 0x000000ffff047224 */ /* 0x000fe200078e0009 */
[----:B------:R-:W-:Y:S01]  /*0440*/  IADD3 R6, P1, PT, R6, -0x1, RZ ;  /* 0xffffffff06067810 */ /* 0x000fe20007f3e0ff */
[----:B------:R-:W-:Y:S01]  /*0450*/  IMAD.MOV.U32 R5, RZ, RZ, R10 ;  /* 0x000000ffff057224 */ /* 0x000fe200078e000a */
[----:B------:R-:W0:Y:S01]  /*0460*/  I2F.U64 R7, R2 ;  /* 0x0000000200077312 */ /* 0x000e220000301000 */
[----:B------:R-:W-:Y:S02]  /*0470*/  LEA R9, P3, R0, R9, 0x2 ;  /* 0x0000000900097211 */ /* 0x000fe400078610ff */
[----:B------:R-:W-:Y:S01]  /*0480*/  IADD3.X R8, PT, PT, R8, -0x1, RZ, P1, !PT ;  /* 0xffffffff08087810 */ /* 0x000fe20000ffe4ff */
[----:B0-----:R0:W-:Y:S01]  /*0490*/  STG.E desc[UR4][R4.64], R7 ;  /* 0x0000000704007986 */ /* 0x0011e2000c101904 */
[----:B------:R-:W-:Y:S02]  /*04a0*/  ISETP.NE.U32.AND P1, PT, R6, RZ, PT ;  /* 0x000000ff0600720c */ /* 0x000fe40003f25070 */
[----:B------:R-:W-:-:S02]  /*04b0*/  IADD3 R2, P2, PT, R0, R2, RZ ;  /* 0x0000000200027210 */ /* 0x000fc40007f5e0ff */
[----:B------:R-:W-:Y:S02]  /*04c0*/  ISETP.NE.AND.EX P1, PT, R8, RZ, PT, P1 ;  /* 0x000000ff0800720c */ /* 0x000fe40003f25310 */
[----:B------:R-:W-:Y:S01]  /*04d0*/  LEA.HI.X R10, R0, R10, RZ, 0x2, P3 ;  /* 0x0000000a000a7211 */ /* 0x000fe200018f14ff */
[----:B------:R-:W-:-:S10]  /*04e0*/  IMAD.X R3, RZ, RZ, R3, P2 ;  /* 0x000000ffff037224 */ /* 0x000fd400010e0603 */
[----:B0-----:R-:W-:Y:S05]  /*04f0*/  @P1 BRA `(.L_x_1879) ;  /* 0xfffffffc00cc1947 */ /* 0x001fea000383ffff */
.L_x_1878:
[----:B------:R-:W-:Y:S05]  /*0500*/  BSYNC.RECONVERGENT B0 ;  /* 0x0000000000007941 */ /* 0x000fea0003800200 */
.L_x_1877:
[----:B------:R-:W-:Y:S05]  /*0510*/  @!P0 EXIT ;  /* 0x000000000000894d */ /* 0x000fea0003800000 */
[----:B------:R-:W-:Y:S01]  /*0520*/  IMAD.SHL.U32 R21, R0, 0x4, RZ ;  /* 0x0000000400157824 */ /* 0x000fe200078e00ff */
[----:B------:R-:W-:Y:S01]  /*0530*/  SHF.R.U32.HI R23, RZ, 0x1e, R0 ;  /* 0x0000001eff177819 */ /* 0x000fe20000011600 */
[----:B------:R-:W0:Y:S01]  /*0540*/  LDCU.64 UR6, c[0x0][0x380] ;  /* 0x00007000ff0677ac */ /* 0x000e220008000a00 */
[----:B------:R-:W1:Y:S05]  /*0550*/  LDCU.64 UR8, c[0x0][0x398] ;  /* 0x00007300ff0877ac */ /* 0x000e6a0008000a00 */
.L_x_1880:
[C---:B--2---:R-:W-:Y:S01]  /*0560*/  IADD3 R6, P0, PT, R0.reuse, R2, RZ ;  /* 0x0000000200067210 */ /* 0x044fe20007f1e0ff */
[----:B------:R-:W2:Y:S04]  /*0570*/  I2F.U64 R25, R2 ;  /* 0x0000000200197312 */ /* 0x000ea80000301000 */
[----:B------:R-:W-:Y:S01]  /*0580*/  IMAD.X R7, RZ, RZ, R3, P0 ;  /* 0x000000ffff077224 */ /* 0x000fe200000e0603 */
[----:B------:R-:W-:-:S04]  /*0590*/  IADD3 R10, P0, PT, R0, R6, RZ ;  /* 0x00000006000a7210 */ /* 0x000fc80007f1e0ff */
[----:B------:R-:W-:Y:S01]  /*05a0*/  IADD3 R14, P1, PT, R0, R10, RZ ;  /* 0x0000000a000e7210 */ /* 0x000fe20007f3e0ff */
[----:B------:R-:W-:Y:S01]  /*05b0*/  IMAD.X R11, RZ, RZ, R7, P0 ;  /* 0x000000ffff0b7224 */ /* 0x000fe200000e0607 */
[----:B0-----:R-:W-:-:S03]  /*05c0*/  LEA R4, P0, R2, UR6, 0x2 ;  /* 0x0000000602047c11 */ /* 0x001fc6000f8010ff */
[----:B------:R-:W-:Y:S01]  /*05d0*/  IMAD.X R15, RZ, RZ, R11, P1 ;  /* 0x000000ffff0f7224 */ /* 0x000fe200008e060b */
[----:B------:R-:W-:Y:S02]  /*05e0*/  LEA.HI.X R5, R2, UR7, R3, 0x2, P0 ;  /* 0x0000000702057c11 */ /* 0x000fe400080f1403 */
[----:B------:R-:W-:-:S03]  /*05f0*/  IADD3 R8, P0, PT, R21, R4, RZ ;  /* 0x0000000415087210 */ /* 0x000fc60007f1e0ff */
[----:B--2---:R2:W-:Y:S02]  /*0600*/  STG.E desc[UR4][R4.64], R25 ;  /* 0x0000001904007986 */ /* 0x0045e4000c101904 */
[----:B------:R-:W-:Y:S01]  /*0610*/  IMAD.X R9, R23, 0x1, R5, P0 ;  /* 0x0000000117097824 */ /* 0x000fe200000e0605 */
[----:B------:R-:W-:-:S05]  /*0620*/  IADD3 R12, P0, PT, R21, R8, RZ ;  /* 0x00000008150c7210 */ /* 0x000fca0007f1e0ff */
[----:B------:R-:W-:-:S15]  /*0630*/  IMAD.X R13, R23, 0x1, R9, P0 ;  /* 0x00000001170d7824 */ /* 0x000fde00000e0609 */
[----:B------:R-:W-:-:S15]  /*0640*/  NOP ;  /* 0x0000000000007918 */ /* 0x000fde0000000000 */
[----:B------:R-:W-:-:S06]  /*0650*/  NOP ;  /* 0x0000000000007918 */ /* 0x000fcc0000000000 */
[----:B------:R0:W3:Y:S02]  /*0660*/  I2F.U64 R17, R6 ;  /* 0x0000000600117312 */ /* 0x0000e40000301000 */
[----:B0-----:R-:W-:Y:S01]  /*0670*/  IADD3 R6, P0, PT, R21, R12, RZ ;  /* 0x0000000c15067210 */ /* 0x001fe20007f1e0ff */
[----:B---3--:R2:W-:Y:S04]  /*0680*/  STG.E desc[UR4][R8.64], R17 ;  /* 0x0000001108007986 */ /* 0x0085e8000c101904 */
[----:B------:R-:W-:Y:S01]  /*0690*/  IMAD.X R7, R23, 0x1, R13, P0 ;  /* 0x0000000117077824 */ /* 0x000fe200000e060d */
[----:B------:R-:W-:-:S05]  /*06a0*/  IADD3 R2, P0, PT, R0, R14, RZ ;  /* 0x0000000e00027210 */ /* 0x000fca0007f1e0ff */
[----:B------:R-:W-:Y:S01]  /*06b0*/  IMAD.X R3, RZ, RZ, R15, P0 ;  /* 0x000000ffff037224 */ /* 0x000fe200000e060f */
[----:B-1----:R-:W-:-:S04]  /*06c0*/  ISETP.GE.U32.AND P0, PT, R2, UR8, PT ;  /* 0x0000000802007c0c */ /* 0x002fc8000bf06070 */
[----:B------:R-:W-:-:S15]  /*06d0*/  ISETP.GE.AND.EX P0, PT, R3, UR9, PT, P0 ;  /* 0x0000000903007c0c */ /* 0x000fde000bf06300 */
[----:B------:R-:W-:-:S15]  /*06e0*/  NOP ;  /* 0x0000000000007918 */ /* 0x000fde0000000000 */
[----:B------:R-:W-:-:S15]  /*06f0*/  NOP ;  /* 0x0000000000007918 */ /* 0x000fde0000000000 */
[----:B------:R-:W-:-:S01]  /*0700*/  NOP ;  /* 0x0000000000007918 */ /* 0x000fc20000000000 */
[----:B------:R-:W0:Y:S02]  /*0710*/  I2F.U64 R19, R10 ;  /* 0x0000000a00137312 */ /* 0x000e240000301000 */
[----:B0-----:R2:W-:-:S15]  /*0720*/  STG.E desc[UR4][R12.64], R19 ;  /* 0x000000130c007986 */ /* 0x0015de000c101904 */
[----:B------:R-:W-:-:S15]  /*0730*/  NOP ;  /* 0x0000000000007918 */ /* 0x000fde0000000000 */
[----:B------:R-:W-:-:S15]  /*0740*/  NOP ;  /* 0x0000000000007918 */ /* 0x000fde0000000000 */
[----:B------:R-:W-:-:S15]  /*0750*/  NOP ;  /* 0x0000000000007918 */ /* 0x000fde0000000000 */
[----:B------:R-:W-:-:S02]  /*0760*/  NOP ;  /* 0x0000000000007918 */ /* 0x000fc40000000000 */
[----:B------:R-:W0:Y:S02]  /*0770*/  I2F.U64 R11, R14 ;  /* 0x0000000e000b7312 */ /* 0x000e240000301000 */
[----:B0-----:R2:W-:Y:S01]  /*0780*/  STG.E desc[UR4][R6.64], R11 ;  /* 0x0000000b06007986 */ /* 0x0015e2000c101904 */
[----:B------:R-:W-:Y:S05]  /*0790*/  @!P0 BRA `(.L_x_1880) ;  /* 0xfffffffc00708947 */ /* 0x000fea000383ffff */
[----:B------:R-:W-:Y:S05]  /*07a0*/  EXIT ;  /* 0x000000000000794d */ /* 0x000fea0003800000 */
        .weak           $__internal_1_$__cuda_sm20_div_u64
        .type           $__internal_1_$__cuda_sm20_div_u64,@function
        .size           $__internal_1_$__cuda_sm20_div_u64,(.L_x_1937 - $__internal_1_$__cuda_sm20_div_u64)
$__internal_1_$__cuda_sm20_div_u64:
        /* <DEDUP_REMOVED lines=35> */
[----:B------:R-:W-:Y:S02]  /*09e0*/  IMAD.MOV.U32 R9, RZ, RZ, RZ ;  /* 0x000000ffff097224 */ /* 0x000fe400078e00ff */
        /* <DEDUP_REMOVED lines=23> */
[----:B------:R-:W-:-:S02]  /*0b60*/  ISETP.NE.U32.AND P1, PT, R0, RZ, PT ;  /* 0x000000ff0000720c */ /* 0x000fc40003f25070 */
[----:B------:R-:W-:Y:S01]  /*0b70*/  ISETP.GE.U32.AND.EX P0, PT, R7, RZ, PT, P0 ;  /* 0x000000ff0700720c */ /* 0x000fe20003f06100 */
[----:B------:R-:W-:Y:S01]  /*0b80*/  IMAD.X R8, RZ, RZ, R13, P2 ;  /* 0x000000ffff087224 */ /* 0x000fe200010e060d */
[----:B------:R-:W-:Y:S01]  /*0b90*/  ISETP.NE.AND.EX P1, PT, RZ, RZ, PT, P1 ;  /* 0x000000ffff00720c */ /* 0x000fe20003f25310 */
[----:B------:R-:W-:Y:S01]  /*0ba0*/  IMAD.MOV.U32 R7, RZ, RZ, 0x0 ;  /* 0x00000000ff077424 */ /* 0x000fe200078e00ff */
[----:B------:R-:W-:Y:S02]  /*0bb0*/  SEL R5, R5, R10, P0 ;  /* 0x0000000a05057207 */ /* 0x000fe40000000000 */
[----:B------:R-:W-:Y:S02]  /*0bc0*/  SEL R8, R8, R13, P0 ;  /* 0x0000000d08087207 */ /* 0x000fe40000000000 */
[----:B------:R-:W-:Y:S02]  /*0bd0*/  SEL R5, R5, 0xffffffff, P1 ;  /* 0xffffffff05057807 */ /* 0x000fe40000800000 */
[----:B------:R-:W-:Y:S01]  /*0be0*/  SEL R8, R8, 0xffffffff, P1 ;  /* 0xffffffff08087807 */ /* 0x000fe20000800000 */
[----:B------:R-:W-:Y:S06]  /*0bf0*/  RET.REL.NODEC R6 `(_Z5kfuncIfLi1EEvPT_S1_S0_l) ;  /* 0xfffffff406007950 */ /* 0x000fec0003c3ffff */
.L_x_1881:
        /* <DEDUP_REMOVED lines=16> */
.L_x_1937:


//--------------------- .text._Z5kfuncIhLi0EEvPT_S1_S0_l --------------------------
	.section	.text._Z5kfuncIhLi0EEvPT_S1_S0_l,"ax",@progbits
	.align	128
        .global         _Z5kfuncIhLi0EEvPT_S1_S0_l
        .type           _Z5kfuncIhLi0EEvPT_S1_S0_l,@function
        .size           _Z5kfuncIhLi0EEvPT_S1_S0_l,(.L_x_1938 - _Z5kfuncIhLi0EEvPT_S1_S0_l)
        .other          _Z5kfuncIhLi0EEvPT_S1_S0_l,@"STO_CUDA_ENTRY STV_DEFAULT"
_Z5kfuncIhLi0EEvPT_S1_S0_l:
.text._Z5kfuncIhLi0EEvPT_S1_S0_l:
        /* <DEDUP_REMOVED lines=37> */
[----:B------:R-:W-:-:S05]  /*0250*/  IMAD R7, R0, R9, R7 ;  /* 0x0000000900077224 */ /* 0x000fca00078e0207 */
[----:B------:R-:W-:-:S13]  /*0260*/  ISETP.GE.U32.AND P0, PT, R7, R0, PT ;  /* 0x000000000700720c */ /* 0x000fda0003f06070 */
[----:B------:R-:W-:Y:S02]  /*0270*/  @P0 IMAD.IADD R7, R7, 0x1, -R0 ;  /* 0x0000000107070824 */ /* 0x000fe400078e0a00 */
[----:B------:R-:W-:-:S03]  /*0280*/  @P0 VIADD R6, R6, 0x1 ;  /* 0x0000000106060836 */ /* 0x000fc60000000000 */
[----:B------:R-:W-:Y:S01]  /*0290*/  ISETP.GE.U32.AND P1, PT, R7, R0, PT ;  /* 0x000000000700720c */ /* 0x000fe20003f26070 */
[----:B------:R-:W-:-:S12]  /*02a0*/  IMAD.MOV.U32 R7, RZ, RZ, RZ ;  /* 0x000000ffff077224 */ /* 0x000fd800078e00ff */
[----:B------:R-:W-:Y:S01]  /*02b0*/  @P1 VIADD R6, R6, 0x1 ;  /* 0x0000000106061836 */ /* 0x000fe20000000000 */
[----:B------:R-:W-:Y:S01]  /*02c0*/  @!P2 LOP3.LUT R6, RZ, R0, RZ, 0x33, !PT ;  /* 0x00000000ff06a212 */ /* 0x000fe200078e33ff */
[----:B------:R-:W-:Y:S06]  /*02d0*/  BRA `(.L_x_1884) ;  /* 0x0000000000107947 */ /* 0x000fec0003800000 */
.L_x_1883:
[----:B------:R-:W-:-:S07]  /*02e0*/  MOV R4, 0x300 ;  /* 0x0000030000047802 */ /* 0x000fce0000000f00 */
[----:B------:R-:W-:Y:S05]  /*02f0*/  CALL.REL.NOINC `($__internal_2_$__cuda_sm20_div_u64) ;  /* 0x0000000000c87944 */ /* 0x000fea0003c00000 */
[----:B------:R-:W-:Y:S02]  /*0300*/  IMAD.MOV.U32 R6, RZ, RZ, R8 ;  /* 0x000000ffff067224 */ /* 0x000fe400078e0008 */
[----:B------:R-:W-:-:S07]  /*0310*/  IMAD.MOV.U32 R7, RZ, RZ, R9 ;  /* 0x000000ffff077224 */ /* 0x000fce00078e0009 */
.L_x_1884:
[----:B------:R-:W-:Y:S05]  /*0320*/  BSYNC.RECONVERGENT B0 ;  /* 0x0000000000007941 */ /* 0x000fea0003800200 */
.L_x_1882:
[----:B------:R-:W-:Y:S01]  /*0330*/  IADD3 R2, P0, PT, R6, R2, RZ ;  /* 0x0000000206027210 */ /* 0x000fe20007f1e0ff */
[----:B------:R-:W0:Y:S01]  /*0340*/  LDC.U8 R15, c[0x0][0x390] ;  /* 0x0000e400ff0f7b82 */ /* 0x000e220000000000 */
[----:B------:R-:W1:Y:S01]  /*0350*/  LDCU.64 UR8, c[0x0][0x380] ;  /* 0x00007000ff0877ac */ /* 0x000e620008000a00 */
[----:B------:R-:W-:Y:S01]  /*0360*/  BSSY.RECONVERGENT B0, `(.L_x_1885) ;  /* 0x0000018000007945 */ /* 0x000fe20003800200 */
[C---:B------:R-:W-:Y:S01]  /*0370*/  LOP3.LUT R4, R2.reuse, 0x3, RZ, 0xc0, !PT ;  /* 0x0000000302047812 */ /* 0x040fe200078ec0ff */
[----:B------:R-:W-:Y:S01]  /*0380*/  IMAD.X R6, RZ, RZ, R7, P0 ;  /* 0x000000ffff067224 */ /* 0x000fe200000e0607 */
[----:B------:R-:W-:Y:S01]  /*0390*/  ISETP.GE.U32.AND P0, PT, R2, 0x3, PT ;  /* 0x000000030200780c */ /* 0x000fe20003f06070 */
[----:B------:R-:W2:Y:S01]  /*03a0*/  LDCU.64 UR10, c[0x0][0x398] ;  /* 0x00007300ff0a77ac */ /* 0x000ea20008000a00 */
[----:B------:R-:W-:Y:S02]  /*03b0*/  ISETP.NE.U32.AND P1, PT, R4, 0x3, PT ;  /* 0x000000030400780c */ /* 0x000fe40003f25070 */
[----:B------:R-:W-:Y:S01]  /*03c0*/  ISETP.GE.U32.AND.EX P0, PT, R6, RZ, PT, P0 ;  /* 0x000000ff0600720c */ /* 0x000fe20003f06100 */
[----:B------:R-:W3:Y:S01]  /*03d0*/  LDCU.64 UR4, c[0x0][0x358] ;  /* 0x00006b00ff0477ac */ /* 0x000ee20008000a00 */
[----:B------:R-:W-:Y:S01]  /*03e0*/  ISETP.NE.AND.EX P1, PT, RZ, RZ, PT, P1 ;  /* 0x000000ffff00720c */ /* 0x000fe20003f25310 */
[----:B------:R-:W4:-:S12]  /*03f0*/  LDCU.64 UR6, c[0x0][0x380] ;  /* 0x00007000ff0677ac */ /* 0x000f180008000a00 */
[----:B-12---:R-:W-:Y:S05]  /*0400*/  @!P1 BRA `(.L_x_1886) ;  /* 0x0000000000349947 */ /* 0x006fea0003800000 */
[----:B------:R-:W-:Y:S02]  /*0410*/  VIADD R2, R2, 0x1 ;  /* 0x0000000102027836 */ /* 0x000fe40000000000 */
[----:B------:R-:W-:-:S03]  /*0420*/  IMAD.MOV.U32 R4, RZ, RZ, RZ ;  /* 0x000000ffff047224 */ /* 0x000fc600078e00ff */
[----:B------:R-:W-:-:S07]  /*0430*/  LOP3.LUT R2, R2, 0x3, RZ, 0xc0, !PT ;  /* 0x0000000302027812 */ /* 0x000fce00078ec0ff */
.L_x_1887:
[----:B----4-:R-:W-:Y:S02]  /*0440*/  IADD3 R6, P1, PT, R5, UR6, RZ ;  /* 0x0000000605067c10 */ /* 0x010fe4000ff3e0ff */
[----:B------:R-:W-:Y:S02]  /*0450*/  IADD3 R5, P2, PT, R0, R5, RZ ;  /* 0x0000000500057210 */ /* 0x000fe40007f5e0ff */
[----:B------:R-:W-:Y:S02]  /*0460*/  IADD3.X R7, PT, PT, R3, UR7, RZ, P1, !PT ;  /* 0x0000000703077c10 */ /* 0x000fe40008ffe4ff */
[----:B------:R-:W-:Y:S01]  /*0470*/  IADD3 R2, P1, PT, R2, -0x1, RZ ;  /* 0xffffffff02027810 */ /* 0x000fe20007f3e0ff */
[----:B------:R-:W-:Y:S02]  /*0480*/  IMAD.X R3, RZ, RZ, R3, P2 ;  /* 0x000000ffff037224 */ /* 0x000fe400010e0603 */
[----:B0--3--:R1:W-:Y:S01]  /*0490*/  STG.E.U8 desc[UR4][R6.64], R15 ;  /* 0x0000000f06007986 */ /* 0x0093e2000c101104 */
[----:B------:R-:W-:-:S02]  /*04a0*/  IADD3.X R4, PT, PT, R4, -0x1, RZ, P1, !PT ;  /* 0xffffffff04047810 */ /* 0x000fc40000ffe4ff */
[----:B------:R-:W-:-:S04]  /*04b0*/  ISETP.NE.U32.AND P1, PT, R2, RZ, PT ;  /* 0x000000ff0200720c */ /* 0x000fc80003f25070 */
[----:B------:R-:W-:-:S13]  /*04c0*/  ISETP.NE.AND.EX P1, PT, R4, RZ, PT, P1 ;  /* 0x000000ff0400720c */ /* 0x000fda0003f25310 */
[----:B-1----:R-:W-:Y:S05]  /*04d0*/  @P1 BRA `(.L_x_1887) ;  /* 0xfffffffc00d81947 */ /* 0x002fea000383ffff */
.L_x_1886:
[----:B---34-:R-:W-:Y:S05]  /*04e0*/  BSYNC.RECONVERGENT B0 ;  /* 0x0000000000007941 */ /* 0x018fea0003800200 */
.L_x_1885:
[----:B------:R-:W-:Y:S05]  /*04f0*/  @!P0 EXIT ;  /* 0x000000000000894d */ /* 0x000fea0003800000 */
.L_x_1888:
[----:B------:R-:W-:Y:S02]  /*0500*/  IADD3 R12, P0, PT, R5, UR8, RZ ;  /* 0x00000008050c7c10 */ /* 0x000fe4000ff1e0ff */
[C---:B------:R-:W-:Y:S02]  /*0510*/  LEA R5, P1, R0.reuse, R5, 0x2 ;  /* 0x0000000500057211 */ /* 0x040fe400078210ff */
[----:B------:R-:W-:Y:S02]  /*0520*/  IADD3.X R13, PT, PT, R3, UR9, RZ, P0, !PT ;  /* 0x00000009030d7c10 */ /* 0x000fe400087fe4ff */
[C---:B------:R-:W-:Y:S02]  /*0530*/  IADD3 R6, P0, PT, R0.reuse, R12, RZ ;  /* 0x0000000c00067210 */ /* 0x040fe40007f1e0ff */
[C---:B------:R-:W-:Y:S01]  /*0540*/  LEA.HI.X R3, R0.reuse, R3, RZ, 0x2, P1 ;  /* 0x0000000300037211 */ /* 0x040fe200008f14ff */
[----:B0-----:R1:W-:Y:S02]  /*0550*/  STG.E.U8 desc[UR4][R12.64], R15 ;  /* 0x0000000f0c007986 */ /* 0x0013e4000c101104 */
[----:B------:R-:W-:Y:S01]  /*0560*/  IMAD.X R7, RZ, RZ, R13, P0 ;  /* 0x000000ffff077224 */ /* 0x000fe200000e060d */
[----:B------:R-:W-:-:S04]  /*0570*/  IADD3 R8, P0, PT, R0, R6, RZ ;  /* 0x0000000600087210 */ /* 0x000fc80007f1e0ff */
[----:B------:R1:W-:Y:S01]  /*0580*/  STG.E.U8 desc[UR4][R6.64], R15 ;  /* 0x0000000f06007986 */ /* 0x0003e2000c101104 */
[----:B------:R-:W-:Y:S01]  /*0590*/  IMAD.X R9, RZ, RZ, R7, P0 ;  /* 0x000000ffff097224 */ /* 0x000fe200000e0607 */
[----:B------:R-:W-:-:S04]  /*05a0*/  IADD3 R10, P0, PT, R0, R8, RZ ;  /* 0x00000008000a7210 */ /* 0x000fc80007f1e0ff */
[----:B------:R1:W-:Y:S01]  /*05b0*/  STG.E.U8 desc[UR4][R8.64], R15 ;  /* 0x0000000f08007986 */ /* 0x0003e2000c101104 */
[----:B------:R-:W-:Y:S01]  /*05c0*/  IMAD.X R11, RZ, RZ, R9, P0 ;  /* 0x000000ffff0b7224 */ /* 0x000fe200000e0609 */
[----:B------:R-:W-:-:S04]  /*05d0*/  ISETP.GE.U32.AND P0, PT, R5, UR10, PT ;  /* 0x0000000a05007c0c */ /* 0x000fc8000bf06070 */
[----:B------:R1:W-:Y:S01]  /*05e0*/  STG.E.U8 desc[UR4][R10.64], R15 ;  /* 0x0000000f0a007986 */ /* 0x0003e2000c101104 */
[----:B------:R-:W-:-:S13]  /*05f0*/  ISETP.GE.AND.EX P0, PT, R3, UR11, PT, P0 ;  /* 0x0000000b03007c0c */ /* 0x000fda000bf06300 */
[----:B-1----:R-:W-:Y:S05]  /*0600*/  @!P0 BRA `(.L_x_1888) ;  /* 0xfffffffc00bc8947 */ /* 0x002fea000383ffff */
[----:B------:R-:W-:Y:S05]  /*0610*/  EXIT ;  /* 0x000000000000794d */ /* 0x000fea0003800000 */
        .weak           $__internal_2_$__cuda_sm20_div_u64
        .type           $__internal_2_$__cuda_sm20_div_u64,@function
        .size           $__internal_2_$__cuda_sm20_div_u64,(.L_x_1938 - $__internal_2_$__cuda_sm20_div_u64)
$__internal_2_$__cuda_sm20_div_u64:
        /* <DEDUP_REMOVED lines=57> */
[----:B------:R-:W-:Y:S01]  /*09b0*/  ISETP.GE.U32.AND P0, PT, R7, R0, PT ;  /* 0x000000000700720c */ /* 0x000fe20003f06070 */
[----:B------:R-:W-:Y:S01]  /*09c0*/  IMAD.MOV.U32 R7, RZ, RZ, 0x0 ;  /* 0x00000000ff077424 */ /* 0x000fe200078e00ff */
[----:B------:R-:W-:Y:S02]  /*09d0*/  IADD3 R8, P2, PT, R11, 0x1, RZ ;  /* 0x000000010b087810 */ /* 0x000fe40007f5e0ff */
[----:B------:R-:W-:-:S02]  /*09e0*/  ISETP.GE.U32.AND.EX P0, PT, R9, RZ, PT, P0 ;  /* 0x000000ff0900720c */ /* 0x000fc40003f06100 */
[----:B------:R-:W-:Y:S01]  /*09f0*/  ISETP.NE.U32.AND P1, PT, R0, RZ, PT ;  /* 0x000000ff0000720c */ /* 0x000fe20003f25070 */
[----:B------:R-:W-:Y:S01]  /*0a00*/  IMAD.X R9, RZ, RZ, R6, P2 ;  /* 0x000000ffff097224 */ /* 0x000fe200010e0606 */
[----:B------:R-:W-:Y:S02]  /*0a10*/  SEL R8, R8, R11, P0 ;  /* 0x0000000b08087207 */ /* 0x000fe40000000000 */
[----:B------:R-:W-:Y:S02]  /*0a20*/  ISETP.NE.AND.EX P1, PT, RZ, RZ, PT, P1 ;  /* 0x000000ffff00720c */ /* 0x000fe40003f25310 */
[----:B------:R-:W-:Y:S01]  /*0a30*/  SEL R9, R9, R6, P0 ;  /* 0x0000000609097207 */ /* 0x000fe20000000000 */
[----:B------:R-:W-:Y:S01]  /*0a40*/  IMAD.MOV.U32 R6, RZ, RZ, R4 ;  /* 0x000000ffff067224 */ /* 0x000fe200078e0004 */
[----:B------:R-:W-:Y:S02]  /*0a50*/  SEL R8, R8, 0xffffffff, P1 ;  /* 0xffffffff08087807 */ /* 0x000fe40000800000 */
[----:B------:R-:W-:Y:S01]  /*0a60*/  SEL R9, R9, 0xffffffff, P1 ;  /* 0xffffffff09097807 */ /* 0x000fe20000800000 */
[----:B------:R-:W-:Y:S06]  /*0a70*/  RET.REL.NODEC R6 `(_Z5kfuncIhLi0EEvPT_S1_S0_l) ;  /* 0xfffffff406607950 */ /* 0x000fec0003c3ffff */
.L_x_1889:
        /* <DEDUP_REMOVED lines=16> */
.L_x_1938:


//--------------------- .text._Z5kfuncIfLi0EEvPT_S1_S0_l --------------------------
	.section	.text._Z5kfuncIfLi0EEvPT_S1_S0_l,"ax",@progbits
	.align	128
        .global         _Z5kfuncIfLi0EEvPT_S1_S0_l
        .type           _Z5kfuncIfLi0EEvPT_S1_S0_l,@function
        .size           _Z5kfuncIfLi0EEvPT_S1_S0_l,(.L_x_1939 - _Z5kfuncIfLi0EEvPT_S1_S0_l)
        .other          _Z5kfuncIfLi0EEvPT_S1_S0_l,@"STO_CUDA_ENTRY STV_DEFAULT"
_Z5kfuncIfLi0EEvPT_S1_S0_l:
.text._Z5kfuncIfLi0EEvPT_S1_S0_l:
        /* <DEDUP_REMOVED lines=46> */
.L_x_1891:
[----:B------:R-:W-:-:S07]  /*02e0*/  MOV R6, 0x300 ;  /* 0x0000030000067802 */ /* 0x000fce0000000f00 */
[----:B------:R-:W-:Y:S05]  /*02f0*/  CALL.REL.NOINC `($__internal_3_$__cuda_sm20_div_u64) ;  /* 0x0000000000e47944 */ /* 0x000fea0003c00000 */
[----:B------:R-:W-:Y:S02]  /*0300*/  IMAD.MOV.U32 R6, RZ, RZ, R5 ;  /* 0x000000ffff067224 */ /* 0x000fe400078e0005 */
[----:B------:R-:W-:-:S07]  /*0310*/  IMAD.MOV.U32 R7, RZ, RZ, R8 ;  /* 0x000000ffff077224 */ /* 0x000fce00078e0008 */
.L_x_1892:
[----:B------:R-:W-:Y:S05]  /*0320*/  BSYNC.RECONVERGENT B0 ;  /* 0x0000000000007941 */ /* 0x000fea0003800200 */
.L_x_1890:
        /* <DEDUP_REMOVED lines=11> */
[----:B------:R-:W1:Y:S01]  /*03e0*/  LDC R11, c[0x0][0x390] ;  /* 0x0000e400ff0b7b82 */ /* 0x000e620000000800 */
[----:B------:R-:W-:Y:S02]  /*03f0*/  VIADD R6, R4, 0x1 ;  /* 0x0000000104067836 */ /* 0x000fe40000000000 */
[----:B------:R-:W-:-:S03]  /*0400*/  IMAD.MOV.U32 R7, RZ, RZ, RZ ;  /* 0x000000ffff077224 */ /* 0x000fc600078e00ff */
[----:B------:R-:W-:Y:S02]  /*0410*/  LOP3.LUT R6, R6, 0x3, RZ, 0xc0, !PT ;  /* 0x0000000306067812 */ /* 0x000fe400078ec0ff */
[----:B0-----:R-:W-:-:S04]  /*0420*/  LEA R9, P1, R3, UR6, 0x2 ;  /* 0x0000000603097c11 */ /* 0x001fc8000f8210ff */
[----:B------:R-:W-:-:S09]  /*0430*/  LEA.HI.X R8, R3, UR7, R2, 0x2, P1 ;  /* 0x0000000703087c11 */ /* 0x000fd200088f1402 */
.L_x_1895:
[----:B------:R-:W-:Y:S01]  /*0440*/  IMAD.MOV.U32 R4, RZ, RZ, R9 ;  /* 0x000000ffff047224 */ /* 0x000fe200078e0009 */
[----:B------:R-:W-:Y:S01]  /*0450*/  IADD3 R6, P1, PT, R6, -0x1, RZ ;  /* 0xffffffff06067810 */ /* 0x000fe20007f3e0ff */
[----:B------:R-:W-:Y:S01]  /*0460*/  IMAD.MOV.U32 R5, RZ, RZ, R8 ;  /* 0x000000ffff057224 */ /* 0x000fe200078e0008 */
[----:B------:R-:W-:Y:S02]  /*0470*/  IADD3 R3, P2, PT, R0, R3, RZ ;  /* 0x0000000300037210 */ /* 0x000fe40007f5e0ff */
[----:B------:R-:W-:Y:S02]  /*0480*/  IADD3.X R7, PT, PT, R7, -0x1, RZ, P1, !PT ;  /* 0xffffffff07077810 */ /* 0x000fe40000ffe4ff */
[----:B-1----:R0:W-:Y:S01]  /*0490*/  STG.E desc[UR4][R4.64], R11 ;  /* 0x0000000b04007986 */ /* 0x0021e2000c101904 */
[----:B------:R-:W-:Y:S01]  /*04a0*/  ISETP.NE.U32.AND P1, PT, R6, RZ, PT ;  /* 0x000000ff0600720c */ /* 0x000fe20003f25070 */
[----:B------:R-:W-:Y:S01]  /*04b0*/  IMAD.X R2, RZ, RZ, R2, P2 ;  /* 0x000000ffff027224 */ /* 0x000fe200010e0602 */
[----:B------:R-:W-:-:S02]  /*04c0*/  LEA R9, P3, R0, R9, 0x2 ;  /* 0x0000000900097211 */ /* 0x000fc400078610ff */
[----:B------:R-:W-:Y:S02]  /*04d0*/  ISETP.NE.AND.EX P1, PT, R7, RZ, PT, P1 ;  /* 0x000000ff0700720c */ /* 0x000fe40003f25310 */
[----:B------:R-:W-:-:S11]  /*04e0*/  LEA.HI.X R8, R0, R8, RZ, 0x2, P3 ;  /* 0x0000000800087211 */ /* 0x000fd600018f14ff */
[----:B0-----:R-:W-:Y:S05]  /*04f0*/  @P1 BRA `(.L_x_1895) ;  /* 0xfffffffc00d01947 */ /* 0x001fea000383ffff */
.L_x_1894:
[----:B------:R-:W-:Y:S05]  /*0500*/  BSYNC.RECONVERGENT B0 ;  /* 0x0000000000007941 */ /* 0x000fea0003800200 */
.L_x_1893:
[----:B------:R-:W-:Y:S05]  /*0510*/  @!P0 EXIT ;  /* 0x000000000000894d */ /* 0x000fea0003800000 */
[----:B------:R-:W0:Y:S01]  /*0520*/  LDC R17, c[0x0][0x390] ;  /* 0x0000e400ff117b82 */ /* 0x000e220000000800 */
[----:B------:R-:W-:Y:S01]  /*0530*/  IMAD.SHL.U32 R13, R0, 0x4, RZ ;  /* 0x00000004000d7824 */ /* 0x000fe200078e00ff */
[----:B------:R-:W-:Y:S01]  /*0540*/  SHF.R.U32.HI R15, RZ, 0x1e, R0 ;  /* 0x0000001eff0f7819 */ /* 0x000fe20000011600 */
[----:B------:R-:W1:Y:S01]  /*0550*/  LDCU.64 UR6, c[0x0][0x380] ;  /* 0x00007000ff0677ac */ /* 0x000e620008000a00 */
[----:B------:R-:W2:Y:S05]  /*0560*/  LDCU.64 UR8, c[0x0][0x398] ;  /* 0x00007300ff0877ac */ /* 0x000eaa0008000a00 */
.L_x_1896:
[----:B-1----:R-:W-:-:S04]  /*0570*/  LEA R4, P0, R3, UR6, 0x2 ;  /* 0x0000000603047c11 */ /* 0x002fc8000f8010ff */
[----:B------:R-:W-:Y:S02]  /*0580*/  LEA.HI.X R5, R3, UR7, R2, 0x2, P0 ;  /* 0x0000000703057c11 */ /* 0x000fe400080f1402 */
[----:B------:R-:W-:-:S03]  /*0590*/  IADD3 R6, P0, PT, R13, R4, RZ ;  /* 0x000000040d067210 */ /* 0x000fc60007f1e0ff */
[----:B0-----:R3:W-:Y:S02]  /*05a0*/  STG.E desc[UR4][R4.64], R17 ;  /* 0x0000001104007986 */ /* 0x0017e4000c101904 */
[----:B------:R-:W-:Y:S01]  /*05b0*/  IMAD.X R7, R15, 0x1, R5, P0 ;  /* 0x000000010f077824 */ /* 0x000fe200000e0605 */
[----:B------:R-:W-:-:S04]  /*05c0*/  IADD3 R8, P0, PT, R13, R6, RZ ;  /* 0x000000060d087210 */ /* 0x000fc80007f1e0ff */
[----:B------:R3:W-:Y:S01]  /*05d0*/  STG.E desc[UR4][R6.64], R17 ;  /* 0x0000001106007986 */ /* 0x0007e2000c101904 */
[----:B------:R-:W-:Y:S01]  /*05e0*/  IMAD.X R9, R15, 0x1, R7, P0 ;  /* 0x000000010f097824 */ /* 0x000fe200000e0607 */
[----:B------:R-:W-:-:S04]  /*05f0*/  IADD3 R10, P0, PT, R13, R8, RZ ;  /* 0x000000080d0a7210 */ /* 0x000fc80007f1e0ff */
[----:B------:R3:W-:Y:S01]  /*0600*/  STG.E desc[UR4][R8.64], R17 ;  /* 0x0000001108007986 */ /* 0x0007e2000c101904 */
[----:B------:R-:W-:Y:S01]  /*0610*/  IMAD.X R11, R15, 0x1, R9, P0 ;  /* 0x000000010f0b7824 */ /* 0x000fe200000e0609 */
[----:B------:R-:W-:-:S04]  /*0620*/  IADD3 R3, P0, PT, R13, R3, RZ ;  /* 0x000000030d037210 */ /* 0x000fc80007f1e0ff */
[----:B------:R3:W-:Y:S01]  /*0630*/  STG.E desc[UR4][R10.64], R17 ;  /* 0x000000110a007986 */ /* 0x0007e2000c101904 */
[----:B------:R-:W-:Y:S01]  /*0640*/  IMAD.X R2, R15, 0x1, R2, P0 ;  /* 0x000000010f027824 */ /* 0x000fe200000e0602 */
[----:B--2---:R-:W-:-:S04]  /*0650*/  ISETP.GE.U32.AND P0, PT, R3, UR8, PT ;  /* 0x0000000803007c0c */ /* 0x004fc8000bf06070 */
[----:B------:R-:W-:-:S13]  /*0660*/  ISETP.GE.AND.EX P0, PT, R2, UR9, PT, P0 ;  /* 0x0000000902007c0c */ /* 0x000fda000bf06300 */
[----:B---3--:R-:W-:Y:S05]  /*0670*/  @!P0 BRA `(.L_x_1896) ;  /* 0xfffffffc00bc8947 */ /* 0x008fea000383ffff */
[----:B------:R-:W-:Y:S05]  /*0680*/  EXIT ;  /* 0x000000000000794d */ /* 0x000fea0003800000 */
        .weak           $__internal_3_$__cuda_sm20_div_u64
        .type           $__internal_3_$__cuda_sm20_div_u64,@function
        .size           $__internal_3_$__cuda_sm20_div_u64,(.L_x_1939 - $__internal_3_$__cuda_sm20_div_u64)
$__internal_3_$__cuda_sm20_div_u64:
        /* <DEDUP_REMOVED lines=68> */
[----:B------:R-:W-:Y:S06]  /*0ad0*/  RET.REL.NODEC R6 `(_Z5kfuncIfLi0EEvPT_S1_S0_l) ;  /* 0xfffffff406487950 */ /* 0x000fec0003c3ffff */
.L_x_1897:
        /* <DEDUP_REMOVED lines=10> */
.L_x_1939:


//--------------------- .text._Z16kInt8VectorQuantI6__halfLi1024ELi1EEvPT_PaPffii --------------------------
	.section	.text._Z16kInt8VectorQuantI6__halfLi1024ELi1EEvPT_PaPffii,"ax",@progbits
	.align	128
        .global         _Z16kInt8VectorQuantI6__halfLi1024ELi1EEvPT_PaPffii
        .type           _Z16kInt8VectorQuantI6__halfLi1024ELi1EEvPT_PaPffii,@function
        .size           _Z16kInt8VectorQuantI6__halfLi1024ELi1EEvPT_PaPffii,(.L_x_2090 - _Z16kInt8VectorQuantI6__halfLi1024ELi1EEvPT_PaPffii)
        .other          _Z16kInt8VectorQuantI6__halfLi1024ELi1EEvPT_PaPffii,@"STO_CUDA_ENTRY STV_DEFAULT"
_Z16kInt8VectorQuantI6__halfLi1024ELi1EEvPT_PaPffii:
.text._Z16kInt8VectorQuantI6__halfLi1024ELi1EEvPT_PaPffii:
[----:B------:R-:W-:Y:S01]  /*0000*/  LDC R1, c[0x0][0x37c] ;  /* 0x0000df00ff017b82 */ /* 0x000fe20000000800 */
[----:B------:R-:W0:Y:S07]  /*0010*/  S2R R0, SR_TID.X ;  /* 0x0000000000007919 */ /* 0x000e2e0000002100 */
[----:B------:R-:W0:Y:S01]  /*0020*/  LDC R3, c[0x0][0x3a0] ;  /* 0x0000e800ff037b82 */ /* 0x000e220000000800 */
[----:B------:R-:W1:Y:S01]  /*0030*/  LDCU.64 UR6, c[0x0][0x358] ;  /* 0x00006b00ff0677ac */ /* 0x000e620008000a00 */
[----:B------:R-:W-:Y:S01]  /*0040*/  BSSY.RECONVERGENT B0, `(.L_x_1898) ;  /* 0x000005f000007945 */ /* 0x000fe20003800200 */
[----:B------:R-:W2:Y:S01]  /*0050*/  S2R R4, SR_CTAID.X ;  /* 0x0000000000047919 */ /* 0x000ea20000002500 */
[----:B------:R-:W-:Y:S01]  /*0060*/  IMAD.MOV.U32 R6, RZ, RZ, 0x8000 ;  /* 0x00008000ff067424 */ /* 0x000fe200078e00ff */
[-C--:B0-----:R-:W-:Y:S01]  /*0070*/  ISETP.GE.AND P0, PT, R0, R3.reuse, PT ;  /* 0x000000030000720c */ /* 0x081fe20003f06270 */
[----:B--2---:R-:W-:-:S05]  /*0080*/  IMAD R5, R4, R3, RZ ;  /* 0x0000000304057224 */ /* 0x004fca00078e02ff */
[----:B------:R-:W-:-:S07]  /*0090*/  SHF.R.S32.HI R2, RZ, 0x1f, R5 ;  /* 0x0000001fff027819 */ /* 0x000fce0000011405 */
[----:B-1----:R-:W-:Y:S05]  /*00a0*/  @P0 BRA `(.L_x_1899) ;  /* 0x0000000400600947 */ /* 0x002fea0003800000 */
[----:B------:R-:W-:Y:S01]  /*00b0*/  LOP3.LUT R8, RZ, R0, RZ, 0x33, !PT ;  /* 0x00000000ff087212 */ /* 0x000fe200078e33ff */
[----:B------:R-:W0:Y:S01]  /*00c0*/  LDCU UR4, c[0x0][0x398] ;  /* 0x00007300ff0477ac */ /* 0x000e220008000800 */
[----:B------:R-:W-:Y:S01]  /*00d0*/  BSSY.RECONVERGENT B1, `(.L_x_1900) ;  /* 0x0000022000017945 */ /* 0x000fe20003800200 */
[----:B------:R-:W-:Y:S02]  /*00e0*/  IMAD.MOV.U32 R10, RZ, RZ, R0 ;  /* 0x000000ffff0a7224 */ /* 0x000fe400078e0000 */
[----:B------:R-:W-:-:S05]  /*00f0*/  IMAD.IADD R8, R8, 0x1, R3 ;  /* 0x0000000108087824 */ /* 0x000fca00078e0203 */
[C---:B------:R-:W-:Y:S02]  /*0100*/  LOP3.LUT R7, R8.reuse, 0xc00, RZ, 0xc0, !PT ;  /* 0x00000c0008077812 */ /* 0x040fe400078ec0ff */
[----:B------:R-:W-:Y:S02]  /*0110*/  ISETP.GE.U32.AND P0, PT, R8, 0xc00, PT ;  /* 0x00000c000800780c */ /* 0x000fe40003f06070 */
[----:B------:R-:W-:Y:S02]  /*0120*/  ISETP.NE.AND P1, PT, R7, 0xc00, PT ;  /* 0x00000c000700780c */ /* 0x000fe40003f25270 */
[----:B0-----:R-:W-:-:S11]  /*0130*/  F2FP.F16.F32.PACK_AB R7, RZ, UR4 ;  /* 0x00000004ff077c3e */ /* 0x001fd600080000ff */
[----:B------:R-:W-:Y:S05]  /*0140*/  @!P1 BRA `(.L_x_1901) ;  /* 0x0000000000689947 */ /* 0x000fea0003800000 */
[----:B------:R-:W0:Y:S01]  /*0150*/  LDCU.64 UR4, c[0x0][0x380] ;  /* 0x00007000ff0477ac */ /* 0x000e220008000a00 */
[----:B------:R-:W-:Y:S01]  /*0160*/  IADD3 R9, P1, PT, R5, R0, RZ ;  /* 0x0000000005097210 */ /* 0x000fe20007f3e0ff */
[----:B------:R-:W-:Y:S01]  /*0170*/  IMAD.MOV.U32 R10, RZ, RZ, R0 ;  /* 0x000000ffff0a7224 */ /* 0x000fe200078e0000 */
[----:B------:R-:W-:-:S03]  /*0180*/  LEA.HI R8, R8, 0x1, RZ, 0x16 ;  /* 0x0000000108087811 */ /* 0x000fc600078fb0ff */
[----:B------:R-:W-:Y:S01]  /*0190*/  IMAD.X R12, RZ, RZ, R2, P1 ;  /* 0x000000ffff0c7224 */ /* 0x000fe200008e0602 */
[----:B------:R-:W-:-:S05]  /*01a0*/  LOP3.LUT R8, R8, 0x3, RZ, 0xc0, !PT ;  /* 0x0000000308087812 */ /* 0x000fca00078ec0ff */
[----:B------:R-:W-:Y:S01]  /*01b0*/  IMAD.MOV R11, RZ, RZ, -R8 ;  /* 0x000000ffff0b7224 */ /* 0x000fe200078e0a08 */
[----:B0-----:R-:W-:-:S04]  /*01c0*/  LEA R14, P2, R9, UR4, 0x1 ;  /* 0x00000004090e7c11 */ /* 0x001fc8000f8408ff */
[----:B------:R-:W-:-:S09]  /*01d0*/  LEA.HI.X R9, R9, UR5, R12, 0x1, P2 ;  /* 0x0000000509097c11 */ /* 0x000fd200090f0c0c */
.L_x_1902:
[----:B------:R-:W-:-:S06]  /*01e0*/  IMAD.MOV.U32 R8, RZ, RZ, R14 ;  /* 0x000000ffff087224 */ /* 0x000fcc00078e000e */
[----:B------:R0:W2:Y:S01]  /*01f0*/  LDG.E.EF.U16 R8, desc[UR6][R8.64] ;  /* 0x0000000608087981 */ /* 0x0000a2000c0e1500 */
[----:B------:R-:W-:Y:S01]  /*0200*/  VIADD R11, R11, 0x1 ;  /* 0x000000010b0b7836 */ /* 0x000fe20000000000 */
[----:B------:R-:W-:Y:S01]  /*0210*/  IADD3 R14, P2, PT, R14, 0x800, RZ ;  /* 0x000008000e0e7810 */ /* 0x000fe20007f5e0ff */
[----:B------:R-:W-:-:S04]  /*0220*/  VIADD R10, R10, 0x400 ;  /* 0x000004000a0a7836 */ /* 0x000fc80000000000 */
[----:B0-----:R-:W-:Y:S02]  /*0230*/  IMAD.X R9, RZ, RZ, R9, P2 ;  /* 0x000000ffff097224 */ /* 0x001fe400010e0609 */
[----:B--2---:R-:W-:-:S05]  /*0240*/  HADD2.F32 R12, -RZ, R8.H0_H0 ;  /* 0x20000008ff0c7230 */ /* 0x004fca0000004100 */
[----:B------:R-:W-:-:S05]  /*0250*/  FADD.FTZ R12, |R12|, -RZ ;  /* 0x800000ff0c0c7221 */ /* 0x000fca0000010200 */
[----:B------:R-:W-:-:S05]  /*0260*/  F2FP.F16.F32.PACK_AB R12, RZ, R12 ;  /* 0x0000000cff0c723e */ /* 0x000fca00000000ff */
[----:B------:R-:W-:-:S05]  /*0270*/  HSETP2.GEU.AND P1, PT, R12.H0_H0, R7.H0_H0, PT ;  /* 0x200000070c007234 */ /* 0x000fca0003f2e800 */
[----:B------:R-:W-:Y:S01]  /*0280*/  SEL R12, R6, R12, P1 ;  /* 0x0000000c060c7207 */ /* 0x000fe20000800000 */
[----:B------:R-:W-:Y:S01]  /*0290*/  HADD2.F32 R6, -RZ, R6.H0_H0 ;  /* 0x20000006ff067230 */ /* 0x000fe20000004100 */
[----:B------:R-:W-:-:S03]  /*02a0*/  ISETP.NE.AND P1, PT, R11, RZ, PT ;  /* 0x000000ff0b00720c */ /* 0x000fc60003f25270 */
[----:B------:R-:W-:-:S05]  /*02b0*/  HADD2.F32 R13, -RZ, R12.H0_H0 ;  /* 0x2000000cff0d7230 */ /* 0x000fca0000004100 */
[----:B------:R-:W-:-:S04]  /*02c0*/  FMNMX.FTZ R6, R6, R13, !PT ;  /* 0x0000000d06067209 */ /* 0x000fc80007810000 */
[----:B------:R-:W-:Y:S01]  /*02d0*/  F2FP.F16.F32.PACK_AB R6, RZ, R6 ;  /* 0x00000006ff06723e */ /* 0x000fe200000000ff */
[----:B------:R-:W-:Y:S06]  /*02e0*/  @P1 BRA `(.L_x_1902) ;  /* 0xfffffffc00bc1947 */ /* 0x000fec000383ffff */
.L_x_1901:
[----:B------:R-:W-:Y:S05]  /*02f0*/  BSYNC.RECONVERGENT B1 ;  /* 0x0000000000017941 */ /* 0x000fea0003800200 */
.L_x_1900:
[----:B------:R-:W-:Y:S05]  /*0300*/  @!P0 BRA `(.L_x_1899) ;  /* 0x0000000000c88947 */ /* 0x000fea0003800000 */
[----:B------:R-:W0:Y:S01]  /*0310*/  LDCU.64 UR4, c[0x0][0x380] ;  /* 0x00007000ff0477ac */ /* 0x000e220008000a00 */
[----:B------:R-:W-:-:S05]  /*0320*/  IADD3 R9, P0, PT, R5, R10, RZ ;  /* 0x0000000a05097210 */ /* 0x000fca0007f1e0ff */
[----:B------:R-:W-:Y:S01]  /*0330*/  IMAD.X R12, RZ, RZ, R2, P0 ;  /* 0x000000ffff0c7224 */ /* 0x000fe200000e0602 */
[----:B0-----:R-:W-:-:S04]  /*0340*/  LEA R8, P1, R9, UR4, 0x1 ;  /* 0x0000000409087c11 */ /* 0x001fc8000f8208ff */
[----:B------:R-:W-:-:S09]  /*0350*/  LEA.HI.X R9, R9, UR5, R12, 0x1, P1 ;  /* 0x0000000509097c11 */ /* 0x000fd200088f0c0c */
.L_x_1903:
[----:B------:R-:W2:Y:S04]  /*0360*/  LDG.E.EF.U16 R12, desc[UR6][R8.64] ;  /* 0x00000006080c7981 */ /* 0x000ea8000c0e1500 */
[----:B------:R-:W3:Y:S04]  /*0370*/  LDG.E.EF.U16 R13, desc[UR6][R8.64+0x800] ;  /* 0x00080006080d7981 */ /* 0x000ee8000c0e1500 */
[----:B------:R-:W4:Y:S04]  /*0380*/  LDG.E.EF.U16 R14, desc[UR6][R8.64+0x1000] ;  /* 0x00100006080e7981 */ /* 0x000f28000c0e1500 */
[----:B------:R0:W5:Y:S01]  /*0390*/  LDG.E.EF.U16 R11, desc[UR6][R8.64+0x1800] ;  /* 0x00180006080b7981 */ /* 0x000162000c0e1500 */
[----:B------:R-:W-:-:S02]  /*03a0*/  HADD2.F32 R15, -RZ, R6.H0_H0 ;  /* 0x20000006ff0f7230 */ /* 0x000fc40000004100 */
[----:B------:R-:W-:Y:S01]  /*03b0*/  VIADD R10, R10, 0x1000 ;  /* 0x000010000a0a7836 */ /* 0x000fe20000000000 */
[----:B0-----:R-:W-:-:S05]  /*03c0*/  IADD3 R8, P1, PT, R8, 0x2000, RZ ;  /* 0x0000200008087810 */ /* 0x001fca0007f3e0ff */
[----:B------:R-:W-:Y:S02]  /*03d0*/  IMAD.X R9, RZ, RZ, R9, P1 ;  /* 0x000000ffff097224 */ /* 0x000fe400008e0609 */
[----:B--2---:R-:W-:Y:S02]  /*03e0*/  HADD2.F32 R12, -RZ, R12.H0_H0 ;  /* 0x2000000cff0c7230 */ /* 0x004fe40000004100 */
[----:B---3--:R-:W-:-:S03]  /*03f0*/  HADD2.F32 R13, -RZ, R13.H0_H0 ;  /* 0x2000000dff0d7230 */ /* 0x008fc60000004100 */
[----:B------:R-:W-:Y:S01]  /*0400*/  FADD.FTZ R12, |R12|, -RZ ;  /* 0x800000ff0c0c7221 */ /* 0x000fe20000010200 */
[----:B----4-:R-:W-:Y:S02]  /*0410*/  HADD2.F32 R14, -RZ, R14.H0_H0 ;  /* 0x2000000eff0e7230 */ /* 0x010fe40000004100 */
[----:B------:R-:W-:Y:S02]  /*0420*/  FADD.FTZ R13, |R13|, -RZ ;  /* 0x800000ff0d0d7221 */ /* 0x000fe40000010200 */
[----:B------:R-:W-:-:S05]  /*0430*/  F2FP.F16.F32.PACK_AB R12, RZ, R12 ;  /* 0x0000000cff0c723e */ /* 0x000fca00000000ff */
[----:B------:R-:W-:-:S05]  /*0440*/  HSETP2.GEU.AND P0, PT, R12.H0_H0, R7.H0_H0, PT ;  /* 0x200000070c007234 */ /* 0x000fca0003f0e800 */
[----:B------:R-:W-:-:S05]  /*0450*/  SEL R12, R6, R12, P0 ;  /* 0x0000000c060c7207 */ /* 0x000fca0000000000 */
[----:B------:R-:W-:-:S05]  /*0460*/  HADD2.F32 R12, -RZ, R12.H0_H0 ;  /* 0x2000000cff0c7230 */ /* 0x000fca0000004100 */
[----:B------:R-:W-:Y:S01]  /*0470*/  FMNMX.FTZ R12, R15, R12, !PT ;  /* 0x0000000c0f0c7209 */ /* 0x000fe20007810000 */
[----:B------:R-:W-:-:S03]  /*0480*/  FADD.FTZ R15, |R14|, -RZ ;  /* 0x800000ff0e0f7221 */ /* 0x000fc60000010200 */
[----:B------:R-:W-:-:S04]  /*0490*/  F2FP.F16.F32.PACK_AB R6, R13, R12 ;  /* 0x0000000c0d06723e */ /* 0x000fc800000000ff */
[----:B------:R-:W-:-:S05]  /*04a0*/  PRMT R12, R6, 0x7632, R12 ;  /* 0x00007632060c7816 */ /* 0x000fca000000000c */
[----:B------:R-:W-:-:S05]  /*04b0*/  HSETP2.GEU.AND P0, PT, R12.H0_H0, R7.H0_H0, PT ;  /* 0x200000070c007234 */ /* 0x000fca0003f0e800 */
[----:B------:R-:W-:Y:S01]  /*04c0*/  SEL R12, R6, R12, P0 ;  /* 0x0000000c060c7207 */ /* 0x000fe20000000000 */
[----:B------:R-:W-:-:S04]  /*04d0*/  HADD2.F32 R6, -RZ, R6.H0_H0 ;  /* 0x20000006ff067230 */ /* 0x000fc80000004100 */
[----:B------:R-:W-:-:S05]  /*04e0*/  HADD2.F32 R13, -RZ, R12.H0_H0 ;  /* 0x2000000cff0d7230 */ /* 0x000fca0000004100 */
[----:B------:R-:W-:Y:S01]  /*04f0*/  FMNMX.FTZ R6, R6, R13, !PT ;  /* 0x0000000d06067209 */ /* 0x000fe20007810000 */
[----:B-----5:R-:W-:-:S03]  /*0500*/  HADD2.F32 R13, -RZ, R11.H0_H0 ;  /* 0x2000000bff0d7230 */ /* 0x020fc60000004100 */
[----:B------:R-:W-:Y:S02]  /*0510*/  F2FP.F16.F32.PACK_AB R6, R15, R6 ;  /* 0x000000060f06723e */ /* 0x000fe400000000ff */
[----:B------:R-:W-:Y:S02]  /*0520*/  FADD.FTZ R13, |R13|, -RZ ;  /* 0x800000ff0d0d7221 */ /* 0x000fe40000010200 */
[----:B------:R-:W-:-:S05]  /*0530*/  PRMT R12, R6, 0x7632, R12 ;  /* 0x00007632060c7816 */ /* 0x000fca000000000c */
[----:B------:R-:W-:-:S05]  /*0540*/  HSETP2.GEU.AND P0, PT, R12.H0_H0, R7.H0_H0, PT ;  /* 0x200000070c007234 */ /* 0x000fca0003f0e800 */
[----:B------:R-:W-:Y:S01]  /*0550*/  SEL R12, R6, R12, P0 ;  /* 0x0000000c060c7207 */ /* 0x000fe20000000000 */
[----:B------:R-:W-:-:S04]  /*0560*/  HADD2.F32 R6, -RZ, R6.H0_H0 ;  /* 0x20000006ff067230 */ /* 0x000fc80000004100 */
[----:B------:R-:W-:-:S05]  /*0570*/  HADD2.F32 R11, -RZ, R12.H0_H0 ;  /* 0x2000000cff0b7230 */ /* 0x000fca0000004100 */
[----:B------:R-:W-:-:S04]  /*0580*/  FMNMX.FTZ R6, R6, R11, !PT ;  /* 0x0000000b06067209 */ /* 0x000fc80007810000 */
[----:B------:R-:W-:-:S04]  /*0590*/  F2FP.F16.F32.PACK_AB R6, R13, R6 ;  /* 0x000000060d06723e */ /* 0x000fc800000000ff */
[----:B------:R-:W-:-:S05]  /*05a0*/  PRMT R11, R6, 0x7632, R11 ;  /* 0x00007632060b7816 */ /* 0x000fca000000000b */
[----:B------:R-:W-:-:S05]  /*05b0*/  HSETP2.GEU.AND P0, PT, R11.H0_H0, R7.H0_H0, PT ;  /* 0x200000070b007234 */ /* 0x000fca0003f0e800 */
[----:B------:R-:W-:Y:S01]  /*05c0*/  SEL R11, R6, R11, P0 ;  /* 0x0000000b060b7207 */ /* 0x000fe20000000000 */
[----:B------:R-:W-:Y:S01]  /*05d0*/  HADD2.F32 R6, -RZ, R6.H0_H0 ;  /* 0x20000006ff067230 */ /* 0x000fe20000004100 */
[----:B------:R-:W-:-:S03]  /*05e0*/  ISETP.GE.AND P0, PT, R10, R3, PT ;  /* 0x000000030a00720c */ /* 0x000fc60003f06270 */
[----:B------:R-:W-:-:S05]  /*05f0*/  HADD2.F32 R11, -RZ, R11.H0_H0 ;  /* 0x2000000bff0b7230 */ /* 0x000fca0000004100 */
[----:B------:R-:W-:-:S04]  /*0600*/  FMNMX.FTZ R6, R6, R11, !PT ;  /* 0x0000000b06067209 */ /* 0x000fc80007810000 */
[----:B------:R-:W-:Y:S01]  /*0610*/  F2FP.F16.F32.PACK_AB R6, RZ, R6 ;  /* 0x00000006ff06723e */ /* 0x000fe200000000ff */
[----:B------:R-:W-:Y:S06]  /*0620*/  @!P0 BRA `(.L_x_1903) ;  /* 0xfffffffc004c8947 */ /* 0x000fec000383ffff */
.L_x_1899:
[----:B------:R-:W-:Y:S05]  /*0630*/  BSYNC.RECONVERGENT B0 ;  /* 0x0000000000007941 */ /* 0x000fea0003800200 */
.L_x_1898:
[----:B------:R-:W-:Y:S01]  /*0640*/  ISETP.GE.AND P0, PT, R3, 0x400, PT ;  /* 0x000004000300780c */ /* 0x000fe20003f06270 */
[----:B------:R-:W-:-:S12]  /*0650*/  BSSY.RECONVERGENT B0, `(.L_x_1904) ;  /* 0x0000169000007945 */ /* 0x000fd80003800200 */
[----:B------:R-:W-:Y:S05]  /*0660*/  @!P0 BRA `(.L_x_1905) ;  /* 0x0000000800348947 */ /* 0x000fea0003800000 */
[----:B------:R-:W0:Y:S01]  /*0670*/  S2R R10, SR_LANEID ;  /* 0x00000000000a7919 */ /* 0x000e220000000000 */
[----:B------:R-:W-:Y:S01]  /*0680*/  LOP3.LUT R7, R6, 0xffff, RZ, 0xc0, !PT ;  /* 0x0000ffff06077812 */ /* 0x000fe200078ec0ff */
[----:B------:R-:W-:Y:S05]  /*0690*/  BSSY.RECONVERGENT B1, `(.L_x_1906) ;  /* 0x0000026000017945 */ /* 0x000fea0003800200 */
[----:B------:R-:W1:Y:S01]  /*06a0*/  SHFL.DOWN PT, R7, R7, 0x1, 0x1f ;  /* 0x08201f0007077f89 */ /* 0x000e6200000e0000 */
[----:B0-----:R-:W-:-:S13]  /*06b0*/  ISETP.GT.AND P0, PT, R10, 0x1e, PT ;  /* 0x0000001e0a00780c */ /* 0x001fda0003f04270 */
[----:B-1----:R-:W-:-:S05]  /*06c0*/  @!P0 HSETP2.GEU.AND P1, PT, R6.H0_H0, R7.H0_H0, PT ;  /* 0x2000000706008234 */ /* 0x002fca0003f2e800 */
[----:B------:R-:W-:-:S04]  /*06d0*/  @!P0 SEL R8, R6, R7, P1 ;  /* 0x0000000706088207 */ /* 0x000fc80000800000 */
[----:B------:R-:W-:Y:S02]  /*06e0*/  @!P0 PRMT R6, R8, 0x7610, R6 ;  /* 0x0000761008068816 */ /* 0x000fe40000000006 */
[----:B------:R-:W-:Y:S02]  /*06f0*/  ISETP.GT.AND P0, PT, R10, 0x1d, PT ;  /* 0x0000001d0a00780c */ /* 0x000fe40003f04270 */
[----:B------:R-:W-:-:S06]  /*0700*/  LOP3.LUT R9, R6, 0xffff, RZ, 0xc0, !PT ;  /* 0x0000ffff06097812 */ /* 0x000fcc00078ec0ff */
[----:B------:R-:W0:Y:S05]  /*0710*/  SHFL.DOWN PT, R9, R9, 0x2, 0x1f ;  /* 0x08401f0009097f89 */ /* 0x000e2a00000e0000 */
[----:B0-----:R-:W-:-:S05]  /*0720*/  @!P0 HSETP2.GEU.AND P1, PT, R6.H0_H0, R9.H0_H0, PT ;  /* 0x2000000906008234 */ /* 0x001fca0003f2e800 */
[----:B------:R-:W-:-:S04]  /*0730*/  @!P0 SEL R8, R6, R9, P1 ;  /* 0x0000000906088207 */ /* 0x000fc80000800000 */
[----:B------:R-:W-:Y:S02]  /*0740*/  @!P0 PRMT R6, R8, 0x7610, R6 ;  /* 0x0000761008068816 */ /* 0x000fe40000000006 */
[----:B------:R-:W-:Y:S02]  /*0750*/  ISETP.GT.AND P0, PT, R10, 0x1b, PT ;  /* 0x0000001b0a00780c */ /* 0x000fe40003f04270 */
[----:B------:R-:W-:-:S05]  /*0760*/  LOP3.LUT R8, R6, 0xffff, RZ, 0xc0, !PT ;  /* 0x0000ffff06087812 */ /* 0x000fca00078ec0ff */
[----:B------:R-:W0:Y:S06]  /*0770*/  SHFL.DOWN PT, R7, R8, 0x4, 0x1f ;  /* 0x08801f0008077f89 */ /* 0x000e2c00000e0000 */
        /* <DEDUP_REMOVED lines=10> */
[----:B------:R-:W-:-:S06]  /*0820*/  LOP3.LUT R11, R6, 0xffff, RZ, 0xc0, !PT ;  /* 0x0000ffff060b7812 */ /* 0x000fcc00078ec0ff */
[----:B------:R-:W0:Y:S05]  /*0830*/  SHFL.DOWN PT, R11, R11, 0x10, 0x1f ;  /* 0x0a001f000b0b7f89 */ /* 0x000e2a00000e0000 */
[----:B------:R-:W-:Y:S05]  /*0840*/  @P0 BRA `(.L_x_1907) ;  /* 0x0000000000280947 */ /* 0x000fea0003800000 */
[----:B------:R-:W-:Y:S02]  /*0850*/  ISETP.NE.AND P1, PT, R10, RZ, PT ;  /* 0x000000ff0a00720c */ /* 0x000fe40003f25270 */
[----:B0-----:R-:W-:-:S05]  /*0860*/  HSETP2.GEU.AND P0, PT, R6.H0_H0, R11.H0_H0, PT ;  /* 0x2000000b06007234 */ /* 0x001fca0003f0e800 */
[----:B------:R-:W-:-:S06]  /*0870*/  SEL R6, R6, R11, P0 ;  /* 0x0000000b06067207 */ /* 0x000fcc0000000000 */
[----:B------:R-:W0:Y:S01]  /*0880*/  @!P1 S2R R9, SR_CgaCtaId ;  /* 0x0000000000099919 */ /* 0x000e220000008800 */
[----:B------:R-:W-:Y:S02]  /*0890*/  @!P1 MOV R8, 0x400 ;  /* 0x0000040000089802 */ /* 0x000fe40000000f00 */
[----:B------:R-:W-:-:S04]  /*08a0*/  @!P1 SHF.R.U32.HI R7, RZ, 0x4, R0 ;  /* 0x00000004ff079819 */ /* 0x000fc80000011600 */
[----:B------:R-:W-:Y:S02]  /*08b0*/  @!P1 LOP3.LUT R7, R7, 0x3e, RZ, 0xc0, !PT ;  /* 0x0000003e07079812 */ /* 0x000fe400078ec0ff */
[----:B0-----:R-:W-:-:S05]  /*08c0*/  @!P1 LEA R8, R9, R8, 0x18 ;  /* 0x0000000809089211 */ /* 0x001fca00078ec0ff */
[----:B------:R-:W-:-:S05]  /*08d0*/  @!P1 IMAD.IADD R7, R7, 0x1, R8 ;  /* 0x0000000107079824 */ /* 0x000fca00078e0208 */
[----:B------:R1:W-:Y:S02]  /*08e0*/  @!P1 STS.U16 [R7+0x20], R6 ;  /* 0x0000200607009388 */ /* 0x0003e40000000400 */
.L_x_1907:
[----:B------:R-:W-:Y:S05]  /*08f0*/  BSYNC.RECONVERGENT B1 ;  /* 0x0000000000017941 */ /* 0x000fea0003800200 */
.L_x_1906:
[----:B------:R-:W-:Y:S01]  /*0900*/  BAR.SYNC.DEFER_BLOCKING 0x0 ;  /* 0x0000000000007b1d */ /* 0x000fe20000010000 */
[----:B------:R-:W-:-:S13]  /*0910*/  ISETP.NE.AND P0, PT, R0, RZ, PT ;  /* 0x000000ff0000720c */ /* 0x000fda0003f05270 */
[----:B------:R-:W-:Y:S05]  /*0920*/  @P0 BRA `(.L_x_1908) ;  /* 0x0000001000ec0947 */ /* 0x000fea0003800000 */
[----:B------:R-:W2:Y:S01]  /*0930*/  S2UR UR5, SR_CgaCtaId ;  /* 0x00000000000579c3 */ /* 0x000ea20000008800 */
[----:B------:R-:W-:Y:S02]  /*0940*/  UMOV UR4, 0x400 ;  /* 0x0000040000047882 */ /* 0x000fe40000000000 */
[----:B--2---:R-:W-:-:S09]  /*0950*/  ULEA UR4, UR5, UR4, 0x18 ;  /* 0x0000000405047291 */ /* 0x004fd2000f8ec0ff */
[----:B0-----:R-:W1:Y:S04]  /*0960*/  LDS.64 R10, [UR4+0x20] ;  /* 0x00002004ff0a7984 */ /* 0x001e680008000a00 */
[----:B------:R-:W0:Y:S01]  /*0970*/  LDS.64 R8, [UR4+0x28] ;  /* 0x00002804ff087984 */ /* 0x000e220008000a00 */
[----:B-1----:R-:W-:Y:S02]  /*0980*/  PRMT R7, R10, 0x7632, R7 ;  /* 0x000076320a077816 */ /* 0x002fe40000000007 */
[----:B------:R-:W-:Y:S02]  /*0990*/  PRMT R10, R11, 0x7632, R10 ;  /* 0x000076320b0a7816 */ /* 0x000fe4000000000a */
[----:B0-----:R-:W-:Y:S02]  /*09a0*/  PRMT R13, R8, 0x7610, R13 ;  /* 0x00007610080d7816 */ /* 0x001fe4000000000d */
[----:B------:R-:W-:-:S05]  /*09b0*/  HSETP2.GEU.AND P0, PT, R6.H0_H0, R7.H0_H0, PT ;  /* 0x2000000706007234 */ /* 0x000fca0003f0e800 */
[----:B------:R-:W-:-:S05]  /*09c0*/  SEL R6, R6, R7, P0 ;  /* 0x0000000706067207 */ /* 0x000fca0000000000 */
[----:B------:R-:W-:-:S05]  /*09d0*/  HSETP2.GEU.AND P0, PT, R6.H0_H0, R11.H0_H0, PT ;  /* 0x2000000b06007234 */ /* 0x000fca0003f0e800 */
[----:B------:R-:W-:Y:S02]  /*09e0*/  SEL R11, R6, R11, P0 ;  /* 0x0000000b060b7207 */ /* 0x000fe40000000000 */
[----:B------:R-:W0:Y:S03]  /*09f0*/  LDS.64 R6, [UR4+0x30] ;  /* 0x00003004ff067984 */ /* 0x000e260008000a00 */
[----:B------:R-:W-:-:S05]  /*0a00*/  HSETP2.GEU.AND P0, PT, R11.H0_H0, R10.H0_H0, PT ;  /* 0x2000000a0b007234 */ /* 0x000fca0003f0e800 */
[----:B------:R-:W-:Y:S02]  /*0a10*/  SEL R10, R11, R10, P0 ;  /* 0x0000000a0b0a7207 */ /* 0x000fe40000000000 */
[----:B------:R-:W-:-:S03]  /*0a20*/  PRMT R11, R8, 0x7632, R11 ;  /* 0x00007632080b7816 */ /* 0x000fc6000000000b */
[----:B------:R-:W-:-:S05]  /*0a30*/  HSETP2.GEU.AND P0, PT, R10.H0_H0, R13.H0_H0, PT ;  /* 0x2000000d0a007234 */ /* 0x000fca0003f0e800 */
[----:B------:R-:W-:-:S05]  /*0a40*/  SEL R10, R10, R13, P0 ;  /* 0x0000000d0a0a7207 */ /* 0x000fca0000000000 */
[----:B------:R-:W-:-:S05]  /*0a50*/  HSETP2.GEU.AND P0, PT, R10.H0_H0, R11.H0_H0, PT ;  /* 0x2000000b0a007234 */ /* 0x000fca0003f0e800 */
[----:B------:R-:W-:Y:S02]  /*0a60*/  SEL R10, R10, R11, P0 ;  /* 0x0000000b0a0a7207 */ /* 0x000fe40000000000 */
[----:B------:R-:W-:-:S03]  /*0a70*/  PRMT R11, R9, 0x7632, R11 ;  /* 0x00007632090b7816 */ /* 0x000fc6000000000b */
[----:B------:R-:W-:-:S05]  /*0a80*/  HSETP2.GEU.AND P0, PT, R10.H0_H0, R9.H0_H0, PT ;  /* 0x200000090a007234 */ /* 0x000fca0003f0e800 */
[----:B------:R-:W-:Y:S02]  /*0a90*/  SEL R10, R10, R9, P0 ;  /* 0x000000090a0a7207 */ /* 0x000fe40000000000 */
[----:B------:R-:W1:Y:S01]  /*0aa0*/  LDS.64 R8, [UR4+0x38] ;  /* 0x00003804ff087984 */ /* 0x000e620008000a00 */
[----:B0-----:R-:W-:Y:S02]  /*0ab0*/  PRMT R13, R6, 0x7610, R13 ;  /* 0x00007610060d7816 */ /* 0x001fe4000000000d */
        /* <DEDUP_REMOVED lines=10> */
[----:B------:R-:W0:Y:S01]  /*0b60*/  LDS.64 R6, [UR4+0x40] ;  /* 0x00004004ff067984 */ /* 0x000e220008000a00 */
[----:B-1----:R-:W-:Y:S02]  /*0b70*/  PRMT R13, R8, 0x7610, R13 ;  /* 0x00007610080d7816 */ /* 0x002fe4000000000d */
        /* <DEDUP_REMOVED lines=38> */
[----:B------:R-:W-:Y:S02]  /*0de0*/  PRMT R11, R6, 0x7632, R11 ;  /* 0x00007632060b7816 */ /* 0x000fe4000000000b */
[----:B------:R-:W-:Y:S02]  /*0df0*/  PRMT R6, R7, 0x7632, R6 ;  /* 0x0000763207067816 */ /* 0x000fe40000000006 */
[----:B------:R-:W-:-:S05]  /*0e00*/  HSETP2.GEU.AND P0, PT, R10.H0_H0, R13.H0_H0, PT ;  /* 0x2000000d0a007234 */ /* 0x000fca0003f0e800 */
[----:B------:R-:W-:-:S05]  /*0e10*/  SEL R10, R10, R13, P0 ;  /* 0x0000000d0a0a7207 */ /* 0x000fca0000000000 */
[----:B------:R-:W-:-:S05]  /*0e20*/  HSETP2.GEU.AND P0, PT, R10.H0_H0, R11.H0_H0, PT ;  /* 0x2000000b0a007234 */ /* 0x000fca0003f0e800 */
[----:B------:R-:W-:-:S05]  /*0e30*/  SEL R10, R10, R11, P0 ;  /* 0x0000000b0a0a7207 */ /* 0x000fca0000000000 */
[----:B------:R-:W-:-:S05]  /*0e40*/  HSETP2.GEU.AND P0, PT, R10.H0_H0, R7.H0_H0, PT ;  /* 0x200000070a007234 */ /* 0x000fca0003f0e800 */
[----:B------:R-:W-:Y:S02]  /*0e50*/  SEL R7, R10, R7, P0 ;  /* 0x000000070a077207 */ /* 0x000fe40000000000 */
[----:B-1----:R-:W-:-:S03]  /*0e60*/  PRMT R11, R8, 0x7610, R11 ;  /* 0x00007610080b7816 */ /* 0x002fc6000000000b */
        /* <DEDUP_REMOVED lines=9> */
[----:B------:R-:W-:-:S05]  /*0f00*/  SEL R6, R6, R9, P0 ;  /* 0x0000000906067207 */ /* 0x000fca0000000000 */
[----:B------:R-:W-:-:S05]  /*0f10*/  HSETP2.GEU.AND P0, PT, R6.H0_H0, R7.H0_H0, PT ;  /* 0x2000000706007234 */ /* 0x000fca0003f0e800 */
[----:B------:R-:W-:Y:S01]  /*0f20*/  SEL R6, R6, R7, P0 ;  /* 0x0000000706067207 */ /* 0x000fe20000000000 */
[----:B------:R-:W-:Y:S07]  /*0f30*/  BRA `(.L_x_1909) ;  /* 0x0000000c00487947 */ /* 0x000fee0003800000 */
.L_x_1905:
[----:B------:R-:W0:Y:S01]  /*0f40*/  S2R R7, SR_LANEID ;  /* 0x0000000000077919 */ /* 0x000e220000000000 */
[----:B------:R-:W-:-:S05]  /*0f50*/  LOP3.LUT R8, R0, 0x3e0, RZ, 0xc0, !PT ;  /* 0x000003e000087812 */ /* 0x000fca00078ec0ff */
[----:B------:R-:W-:Y:S01]  /*0f60*/  VIADD R10, R8, 0x20 ;  /* 0x00000020080a7836 */ /* 0x000fe20000000000 */
[----:B------:R-:W-:-:S04]  /*0f70*/  LOP3.LUT R8, RZ, R8, RZ, 0x33, !PT ;  /* 0x00000008ff087212 */ /* 0x000fc800078e33ff */
[----:B------:R-:W-:Y:S01]  /*0f80*/  ISETP.GT.AND P0, PT, R10, R3, PT ;  /* 0x000000030a00720c */ /* 0x000fe20003f04270 */
[----:B------:R-:W-:Y:S01]  /*0f90*/  IMAD.IADD R8, R8, 0x1, R3 ;  /* 0x0000000108087824 */ /* 0x000fe200078e0203 */
[----:B------:R-:W-:-:S04]  /*0fa0*/  LOP3.LUT R10, R6, 0xffff, RZ, 0xc0, !PT ;  /* 0x0000ffff060a7812 */ /* 0x000fc800078ec0ff */
[----:B------:R-:W-:-:S05]  /*0fb0*/  SEL R9, R8, 0x1f, P0 ;  /* 0x0000001f08097807 */ /* 0x000fca0000000000 */
[----:B------:R-:W1:Y:S01]  /*0fc0*/  SHFL.DOWN PT, R11, R10, 0x1, R9 ;  /* 0x082000000a0b7989 */ /* 0x000e6200000e0009 */
[----:B0-----:R-:W-:-:S13]  /*0fd0*/  ISETP.GE.AND P0, PT, R7, R9, PT ;  /* 0x000000090700720c */ /* 0x001fda0003f06270 */
[----:B-1----:R-:W-:-:S05]  /*0fe0*/  @!P0 HSETP2.GEU.AND P1, PT, R6.H0_H0, R11.H0_H0, PT ;  /* 0x2000000b06008234 */ /* 0x002fca0003f2e800 */
[----:B------:R-:W-:-:S04]  /*0ff0*/  @!P0 SEL R8, R6, R11, P1 ;  /* 0x0000000b06088207 */ /* 0x000fc80000800000 */
[----:B------:R-:W-:Y:S01]  /*1000*/  @!P0 PRMT R6, R8, 0x7610, R6 ;  /* 0x0000761008068816 */ /* 0x000fe20000000006 */
[----:B------:R-:W-:-:S03]  /*1010*/  VIADD R8, R7, 0x2 ;  /* 0x0000000207087836 */ /* 0x000fc60000000000 */
[----:B------:R-:W-:Y:S02]  /*1020*/  LOP3.LUT R12, R6, 0xffff, RZ, 0xc0, !PT ;  /* 0x0000ffff060c7812 */ /* 0x000fe400078ec0ff */
[----:B------:R-:W-:-:S03]  /*1030*/  ISETP.GT.AND P0, PT, R8, R9, PT ;  /* 0x000000090800720c */ /* 0x000fc60003f04270 */
[----:B------:R-:W0:Y:S10]  /*1040*/  SHFL.DOWN PT, R11, R12, 0x2, R9 ;  /* 0x084000000c0b7989 */ /* 0x000e3400000e0009 */
[----:B0-----:R-:W-:-:S05]  /*1050*/  @!P0 HSETP2.GEU.AND P1, PT, R6.H0_H0, R11.H0_H0, PT ;  /* 0x2000000b06008234 */ /* 0x001fca0003f2e800 */
        /* <DEDUP_REMOVED lines=9> */
[C---:B------:R-:W-:Y:S01]  /*10f0*/  VIADD R8, R7.reuse, 0x8 ;  /* 0x0000000807087836 */ /* 0x040fe20000000000 */
[C---:B------:R-:W-:Y:S01]  /*1100*/  ISETP.NE.AND P0, PT, R7.reuse, RZ, PT ;  /* 0x000000ff0700720c */ /* 0x040fe20003f05270 */
[----:B------:R-:W-:Y:S01]  /*1110*/  VIADD R7, R7, 0x10 ;  /* 0x0000001007077836 */ /* 0x000fe20000000000 */
[----:B------:R-:W-:Y:S02]  /*1120*/  LOP3.LUT R12, R6, 0xffff, RZ, 0xc0, !PT ;  /* 0x0000ffff060c7812 */ /* 0x000fe400078ec0ff */
[----:B------:R-:W-:-:S03]  /*1130*/  ISETP.GT.AND P1, PT, R8, R9, PT ;  /* 0x000000090800720c */ /* 0x000fc60003f24270 */
[----:B------:R-:W0:Y:S06]  /*1140*/  SHFL.DOWN PT, R11, R12, 0x8, R9 ;  /* 0x090000000c0b7989 */ /* 0x000e2c00000e0009 */
[----:B------:R-:W1:Y:S01]  /*1150*/  @!P0 S2R R13, SR_CgaCtaId ;  /* 0x00000000000d8919 */ /* 0x000e620000008800 */
[----:B------:R-:W-:-:S03]  /*1160*/  @!P0 MOV R10, 0x400 ;  /* 0x00000400000a8802 */ /* 0x000fc60000000f00 */
[----:B0-----:R-:W-:-:S05]  /*1170*/  @!P1 HSETP2.GEU.AND P2, PT, R6.H0_H0, R11.H0_H0, PT ;  /* 0x2000000b06009234 */ /* 0x001fca0003f4e800 */
[----:B------:R-:W-:-:S04]  /*1180*/  @!P1 SEL R8, R6, R11, P2 ;  /* 0x0000000b06089207 */ /* 0x000fc80001000000 */
[----:B------:R-:W-:Y:S02]  /*1190*/  @!P1 PRMT R6, R8, 0x7610, R6 ;  /* 0x0000761008069816 */ /* 0x000fe40000000006 */
[----:B------:R-:W-:Y:S02]  /*11a0*/  ISETP.GT.AND P1, PT, R7, R9, PT ;  /* 0x000000090700720c */ /* 0x000fe40003f24270 */
[----:B------:R-:W-:Y:S02]  /*11b0*/  LOP3.LUT R8, R6, 0xffff, RZ, 0xc0, !PT ;  /* 0x0000ffff06087812 */ /* 0x000fe400078ec0ff */
[----:B------:R-:W-:Y:S02]  /*11c0*/  @!P0 SHF.R.U32.HI R7, RZ, 0x4, R0 ;  /* 0x00000004ff078819 */ /* 0x000fe40000011600 */
[----:B-1----:R-:W-:Y:S01]  /*11d0*/  @!P0 LEA R13, R13, R10, 0x18 ;  /* 0x0000000a0d0d8211 */ /* 0x002fe200078ec0ff */
[----:B------:R-:W0:Y:S01]  /*11e0*/  SHFL.DOWN PT, R11, R8, 0x10, R9 ;  /* 0x0a000000080b7989 */ /* 0x000e2200000e0009 */
[----:B------:R-:W-:-:S05]  /*11f0*/  @!P0 LOP3.LUT R10, R7, 0x3e, RZ, 0xc0, !PT ;  /* 0x0000003e070a8812 */ /* 0x000fca00078ec0ff */
[----:B------:R-:W-:Y:S01]  /*1200*/  @!P0 IMAD.IADD R13, R10, 0x1, R13 ;  /* 0x000000010a0d8824 */ /* 0x000fe200078e020d */
[----:B0-----:R-:W-:-:S05]  /*1210*/  @!P1 HSETP2.GEU.AND P2, PT, R6.H0_H0, R11.H0_H0, PT ;  /* 0x2000000b06009234 */ /* 0x001fca0003f4e800 */
[----:B------:R-:W-:-:S04]  /*1220*/  @!P1 SEL R7, R6, R11, P2 ;  /* 0x0000000b06079207 */ /* 0x000fc80001000000 */
[----:B------:R-:W-:-:S05]  /*1230*/  @!P1 PRMT R6, R7, 0x7610, R6 ;  /* 0x0000761007069816 */ /* 0x000fca0000000006 */
[----:B------:R2:W-:Y:S01]  /*1240*/  @!P0 STS.U16 [R13+0x20], R6 ;  /* 0x000020060d008388 */ /* 0x0005e20000000400 */
[----:B------:R-:W-:Y:S01]  /*1250*/  BAR.SYNC.DEFER_BLOCKING 0x0 ;  /* 0x0000000000007b1d */ /* 0x000fe20000010000 */
[----:B------:R-:W-:-:S13]  /*1260*/  ISETP.NE.AND P0, PT, R0, RZ, PT ;  /* 0x000000ff0000720c */ /* 0x000fda0003f05270 */
[----:B--2---:R-:W-:Y:S05]  /*1270*/  @P0 BRA `(.L_x_1908) ;  /* 0x0000000800980947 */ /* 0x004fea0003800000 */
[----:B------:R-:W-:-:S13]  /*1280*/  ISETP.GE.AND P0, PT, R3, 0x21, PT ;  /* 0x000000210300780c */ /* 0x000fda0003f06270 */
[----:B------:R-:W-:Y:S05]  /*1290*/  @!P0 BRA `(.L_x_1909) ;  /* 0x0000000800708947 */ /* 0x000fea0003800000 */
[----:B------:R-:W0:Y:S01]  /*12a0*/  S2UR UR5, SR_CgaCtaId ;  /* 0x00000000000579c3 */ /* 0x000e220000008800 */
[----:B------:R-:W-:Y:S01]  /*12b0*/  UMOV UR4, 0x400 ;  /* 0x0000040000047882 */ /* 0x000fe20000000000 */
[----:B------:R-:W-:Y:S01]  /*12c0*/  ISETP.GE.U32.AND P1, PT, R3, 0x41, PT ;  /* 0x000000410300780c */ /* 0x000fe20003f26070 */
[----:B0-----:R-:W-:-:S09]  /*12d0*/  ULEA UR4, UR5, UR4, 0x18 ;  /* 0x0000000405047291 */ /* 0x001fd2000f8ec0ff */
[----:B------:R-:W0:Y:S02]  /*12e0*/  LDS.U16 R7, [UR4+0x22] ;  /* 0x00002204ff077984 */ /* 0x000e240008000400 */
[----:B0-----:R-:W-:-:S05]  /*12f0*/  HSETP2.GEU.AND P0, PT, R6.H0_H0, R7.H0_H0, PT ;  /* 0x2000000706007234 */ /* 0x001fca0003f0e800 */
[----:B------:R-:W-:Y:S01]  /*1300*/  SEL R6, R6, R7, P0 ;  /* 0x0000000706067207 */ /* 0x000fe20000000000 */
[----:B------:R-:W-:Y:S07]  /*1310*/  @!P1 BRA `(.L_x_1909) ;  /* 0x0000000800509947 */ /* 0x000fee0003800000 */
[----:B------:R-:W0:Y:S01]  /*1320*/  LDS.U16 R7, [UR4+0x24] ;  /* 0x00002404ff077984 */ /* 0x000e220008000400 */
[----:B------:R-:W-:Y:S02]  /*1330*/  ISETP.GE.U32.AND P1, PT, R3, 0x61, PT ;  /* 0x000000610300780c */ /* 0x000fe40003f26070 */
[----:B0-----:R-:W-:-:S05]  /*1340*/  HSETP2.GEU.AND P0, PT, R6.H0_H0, R7.H0_H0, PT ;  /* 0x2000000706007234 */ /* 0x001fca0003f0e800 */
[----:B------:R-:W-:-:S06]  /*1350*/  SEL R6, R6, R7, P0 ;  /* 0x0000000706067207 */ /* 0x000fcc0000000000 */
[----:B------:R-:W-:Y:S05]  /*1360*/  @!P1 BRA `(.L_x_1909) ;  /* 0x00000008003c9947 */ /* 0x000fea0003800000 */
        /* <DEDUP_REMOVED lines=135> */
[----:B------:R-:W-:Y:S01]  /*1be0*/  ISETP.GE.U32.AND P1, PT, R3, 0x3e1, PT ;  /* 0x000003e10300780c */ /* 0x000fe20003f26070 */
[----:B------:R-:W0:-:S12]  /*1bf0*/  LDS.U16 R7, [UR4+0x5c] ;  /* 0x00005c04ff077984 */ /* 0x000e180008000400 */
[----:B------:R-:W1:Y:S01]  /*1c00*/  @P1 LDS.U16 R9, [UR4+0x5e] ;  /* 0x00005e04ff091984 */ /* 0x000e620008000400 */
[----:B0-----:R-:W-:-:S05]  /*1c10*/  HSETP2.GEU.AND P0, PT, R6.H0_H0, R7.H0_H0, PT ;  /* 0x2000000706007234 */ /* 0x001fca0003f0e800 */
[----:B------:R-:W-:-:S05]  /*1c20*/  SEL R6, R6, R7, P0 ;  /* 0x0000000706067207 */ /* 0x000fca0000000000 */
[----:B-1----:R-:W-:-:S05]  /*1c30*/  @P1 HSETP2.GEU.AND P0, PT, R6.H0_H0, R9.H0_H0, PT ;  /* 0x2000000906001234 */ /* 0x002fca0003f0e800 */
[----:B------:R-:W-:-:S04]  /*1c40*/  @P1 SEL R9, R6, R9, P0 ;  /* 0x0000000906091207 */ /* 0x000fc80000000000 */
[----:B------:R-:W-:-:S07]  /*1c50*/  @P1 PRMT R6, R9, 0x7610, R6 ;  /* 0x0000761009061816 */ /* 0x000fce0000000006 */
.L_x_1909:
[----:B------:R-:W0:Y:S01]  /*1c60*/  S2UR UR5, SR_CgaCtaId ;  /* 0x00000000000579c3 */ /* 0x000e220000008800 */
[----:B------:R-:W-:Y:S01]  /*1c70*/  UMOV UR4, 0x400 ;  /* 0x0000040000047882 */ /* 0x000fe20000000000 */
[----:B------:R-:W-:-:S06]  /*1c80*/  HADD2.F32 R7, -RZ, R6.H0_H0 ;  /* 0x20000006ff077230 */ /* 0x000fcc0000004100 */
[----:B------:R-:W1:Y:S01]  /*1c90*/  LDC.64 R8, c[0x0][0x390] ;  /* 0x0000e400ff087b82 */ /* 0x000e620000000a00 */
[----:B0-----:R-:W-:Y:S01]  /*1ca0*/  ULEA UR4, UR5, UR4, 0x18 ;  /* 0x0000000405047291 */ /* 0x001fe2000f8ec0ff */
[----:B-1----:R-:W-:-:S08]  /*1cb0*/  IMAD.WIDE.U32 R8, R4, 0x4, R8 ;  /* 0x0000000404087825 */ /* 0x002fd000078e0008 */
[----:B------:R2:W-:Y:S04]  /*1cc0*/  STS.U16 [UR4+0x62], R6 ;  /* 0x00006206ff007988 */ /* 0x0005e80008000404 */
[----:B------:R2:W-:Y:S02]  /*1cd0*/  STG.E desc[UR6][R8.64], R7 ;  /* 0x0000000708007986 */ /* 0x0005e4000c101906 */
.L_x_1908:
[----:B------:R-:W-:Y:S05]  /*1ce0*/  BSYNC.RECONVERGENT B0 ;  /* 0x0000000000007941 */ /* 0x000fea0003800200 */
.L_x_1904:
[----:B------:R-:W3:Y:S08]  /*1cf0*/  S2UR UR5, SR_CgaCtaId ;  /* 0x00000000000579c3 */ /* 0x000ef00000008800 */
[----:B------:R-:W-:Y:S01]  /*1d00*/  BAR.SYNC.DEFER_BLOCKING 0x0 ;  /* 0x0000000000007b1d */ /* 0x000fe20000010000 */
[----:B------:R-:W-:-:S05]  /*1d10*/  ISETP.GE.AND P0, PT, R0, R3, PT ;  /* 0x000000030000720c */ /* 0x000fca0003f06270 */
[----:B------:R-:W-:Y:S02]  /*1d20*/  UMOV UR4, 0x400 ;  /* 0x0000040000047882 */ /* 0x000fe40000000000 */
[----:B---3--:R-:W-:-:S06]  /*1d30*/  ULEA UR4, UR5, UR4, 0x18 ;  /* 0x0000000405047291 */ /* 0x008fcc000f8ec0ff */
[----:B------:R-:W-:Y:S06]  /*1d40*/  @P0 EXIT ;  /* 0x000000000000094d */ /* 0x000fec0003800000 */
[----:B------:R-:W1:Y:S01]  /*1d50*/  LDS.U16 R4, [UR4+0x62] ;  /* 0x00006204ff047984 */ /* 0x000e620008000400 */
[----:B------:R-:W3:Y:S01]  /*1d60*/  LDCU UR10, c[0x0][0x398] ;  /* 0x00007300ff0a77ac */ /* 0x000ee20008000800 */
[----:B------:R-:W-:Y:S01]  /*1d70*/  BSSY.RECONVERGENT B0, `(.L_x_1910) ;  /* 0x0000026000007945 */ /* 0x000fe20003800200 */
[----:B------:R-:W4:Y:S01]  /*1d80*/  LDCU.64 UR4, c[0x0][0x388] ;  /* 0x00007100ff0477ac */ /* 0x000f220008000a00 */
[----:B-12---:R-:W-:Y:S01]  /*1d90*/  HADD2.F32 R6, -RZ, R4.H0_H0 ;  /* 0x20000004ff067230 */ /* 0x006fe20000004100 */
[----:B------:R-:W-:-:S05]  /*1da0*/  LOP3.LUT R4, RZ, R0, RZ, 0x33, !PT ;  /* 0x00000000ff047212 */ /* 0x000fca00078e33ff */
[----:B------:R-:W-:Y:S01]  /*1db0*/  IMAD.IADD R7, R4, 0x1, R3 ;  /* 0x0000000104077824 */ /* 0x000fe200078e0203 */
[----:B------:R-:W1:Y:S04]  /*1dc0*/  MUFU.RCP R6, R6 ;  /* 0x0000000600067308 */ /* 0x000e680000001000 */
[C---:B------:R-:W-:Y:S02]  /*1dd0*/  LOP3.LUT R4, R7.reuse, 0xc00, RZ, 0xc0, !PT ;  /* 0x00000c0007047812 */ /* 0x040fe400078ec0ff */
[----:B------:R-:W-:Y:S02]  /*1de0*/  ISETP.GE.U32.AND P0, PT, R7, 0xc00, PT ;  /* 0x00000c000700780c */ /* 0x000fe40003f06070 */
[----:B------:R-:W-:Y:S01]  /*1df0*/  ISETP.NE.AND P1, PT, R4, 0xc00, PT ;  /* 0x00000c000400780c */ /* 0x000fe20003f25270 */
[----:B-1----:R-:W-:-:S12]  /*1e00*/  FMUL.FTZ R4, R6, 127 ;  /* 0x42fe000006047820 */ /* 0x002fd80000410000 */
[----:B---34-:R-:W-:Y:S05]  /*1e10*/  @!P1 BRA `(.L_x_1911) ;  /* 0x00000000006c9947 */ /* 0x018fea0003800000 */
[----:B------:R-:W1:Y:S01]  /*1e20*/  LDCU.64 UR8, c[0x0][0x380] ;  /* 0x00007000ff0877ac */ /* 0x000e620008000a00 */
[----:B------:R-:W-:Y:S01]  /*1e30*/  LEA.HI R6, R7, 0x1, RZ, 0x16 ;  /* 0x0000000107067811 */ /* 0x000fe200078fb0ff */
[C---:B------:R-:W-:Y:S01]  /*1e40*/  IMAD.IADD R10, R5.reuse, 0x1, R0 ;  /* 0x00000001050a7824 */ /* 0x040fe200078e0200 */
[----:B------:R-:W-:-:S03]  /*1e50*/  IADD3 R8, P1, PT, R5, R0, RZ ;  /* 0x0000000005087210 */ /* 0x000fc60007f3e0ff */
[C---:B------:R-:W-:Y:S01]  /*1e60*/  IMAD.SHL.U32 R7, R6.reuse, 0x400, RZ ;  /* 0x0000040006077824 */ /* 0x040fe200078e00ff */
[----:B------:R-:W-:Y:S01]  /*1e70*/  LOP3.LUT R6, R6, 0x3, RZ, 0xc0, !PT ;  /* 0x0000000306067812 */ /* 0x000fe200078ec0ff */
[----:B------:R-:W-:-:S03]  /*1e80*/  IMAD.X R9, RZ, RZ, R2, P1 ;  /* 0x000000ffff097224 */ /* 0x000fc600008e0602 */
[----:B------:R-:W-:Y:S01]  /*1e90*/  LOP3.LUT R0, R0, 0xc00, R7, 0xf8, !PT ;  /* 0x00000c0000007812 */ /* 0x000fe200078ef807 */
[----:B0-----:R-:W-:Y:S01]  /*1ea0*/  IMAD.MOV R11, RZ, RZ, -R6 ;  /* 0x000000ffff0b7224 */ /* 0x001fe200078e0a06 */
[----:B-1----:R-:W-:-:S04]  /*1eb0*/  LEA R14, P2, R8, UR8, 0x1 ;  /* 0x00000008080e7c11 */ /* 0x002fc8000f8408ff */
[----:B------:R-:W-:-:S09]  /*1ec0*/  LEA.HI.X R7, R8, UR9, R9, 0x1, P2 ;  /* 0x0000000908077c11 */ /* 0x000fd200090f0c09 */
.L_x_1912:
[----:B------:R-:W-:-:S06]  /*1ed0*/  IMAD.MOV.U32 R6, RZ, RZ, R14 ;  /* 0x000000ffff067224 */ /* 0x000fcc00078e000e */
[----:B------:R-:W2:Y:S01]  /*1ee0*/  LDG.E.U16 R6, desc[UR6][R6.64] ;  /* 0x0000000606067981 */ /* 0x000ea2000c1e1500 */
[----:B-1----:R-:W-:Y:S01]  /*1ef0*/  IADD3 R8, P2, PT, R10, UR4, RZ ;  /* 0x000000040a087c10 */ /* 0x002fe2000ff5e0ff */
[----:B------:R-:W-:Y:S02]  /*1f00*/  VIADD R11, R11, 0x1 ;  /* 0x000000010b0b7836 */ /* 0x000fe40000000000 */
[----:B--2---:R-:W-:-:S05]  /*1f10*/  HADD2.F32 R9, -RZ, R6.H0_H0 ;  /* 0x20000006ff097230 */ /* 0x004fca0000004100 */
[----:B------:R-:W-:Y:S01]  /*1f20*/  FMUL.FTZ R12, R4, R9 ;  /* 0x00000009040c7220 */ /* 0x000fe20000410000 */
[----:B------:R-:W-:Y:S02]  /*1f30*/  FSETP.GEU.FTZ.AND P1, PT, |R9|, UR10, PT ;  /* 0x0000000a09007c0b */ /* 0x000fe4000bf3e200 */
[C---:B------:R-:W-:Y:S01]  /*1f40*/  LEA.HI.X.SX32 R9, R10.reuse, UR5, 0x1, P2 ;  /* 0x000000050a097c11 */ /* 0x040fe200090f0eff */
[----:B------:R-:W-:Y:S01]  /*1f50*/  VIADD R10, R10, 0x400 ;  /* 0x000004000a0a7836 */ /* 0x000fe20000000000 */
[----:B------:R-:W-:Y:S01]  /*1f60*/  IADD3 R14, P2, PT, R14, 0x800, RZ ;  /* 0x000008000e0e7810 */ /* 0x000fe20007f5e0ff */
[----:B------:R-:W0:Y:S04]  /*1f70*/  F2I.FTZ.NTZ R12, R12 ;  /* 0x0000000c000c7305 */ /* 0x000e280000213100 */
[----:B------:R-:W-:Y:S01]  /*1f80*/  IMAD.X R7, RZ, RZ, R7, P2 ;  /* 0x000000ffff077224 */ /* 0x000fe200010e0607 */
[----:B0-----:R-:W-:-:S02]  /*1f90*/  SEL R13, R12, RZ, !P1 ;  /* 0x000000ff0c0d7207 */ /* 0x001fc40004800000 */
[----:B------:R-:W-:-:S03]  /*1fa0*/  ISETP.NE.AND P1, PT, R11, RZ, PT ;  /* 0x000000ff0b00720c */ /* 0x000fc60003f25270 */
[----:B------:R1:W-:Y:S10]  /*1fb0*/  STG.E.U8 desc[UR6][R8.64], R13 ;  /* 0x0000000d08007986 */ /* 0x0003f4000c101106 */
[----:B------:R-:W-:Y:S05]  /*1fc0*/  @P1 BRA `(.L_x_1912) ;  /* 0xfffffffc00c01947 */ /* 0x000fea000383ffff */
.L_x_1911:
[----:B------:R-:W-:Y:S05]  /*1fd0*/  BSYNC.RECONVERGENT B0 ;  /* 0x0000000000007941 */ /* 0x000fea0003800200 */
.L_x_1910:
[----:B------:R-:W-:Y:S05]  /*1fe0*/  @!P0 EXIT ;  /* 0x000000000000894d */ /* 0x000fea0003800000 */
[----:B------:R-:W2:Y:S01]  /*1ff0*/  LDCU.64 UR4, c[0x0][0x380] ;  /* 0x00007000ff0477ac */ /* 0x000ea20008000a00 */
[----:B------:R-:W3:Y:S01]  /*2000*/  LDC.64 R6, c[0x0][0x388] ;  /* 0x0000e200ff067b82 */ /* 0x000ee20000000a00 */
[C---:B-1----:R-:W-:Y:S01]  /*2010*/  IADD3 R9, P0, PT, R5.reuse, R0, RZ ;  /* 0x0000000005097210 */ /* 0x042fe20007f1e0ff */
[----:B------:R-:W-:Y:S01]  /*2020*/  IMAD.IADD R5, R5, 0x1, R0 ;  /* 0x0000000105057824 */ /* 0x000fe200078e0200 */
[----:B------:R-:W1:Y:S03]  /*2030*/  LDCU UR8, c[0x0][0x398] ;  /* 0x00007300ff0877ac */ /* 0x000e660008000800 */
[----:B------:R-:W-:Y:S01]  /*2040*/  IMAD.X R2, RZ, RZ, R2, P0 ;  /* 0x000000ffff027224 */ /* 0x000fe200000e0602 */
[----:B--2---:R-:W-:-:S04]  /*2050*/  LEA R8, P1, R9, UR4, 0x1 ;  /* 0x0000000409087c11 */ /* 0x004fc8000f8208ff */
[----:B------:R-:W-:Y:S02]  /*2060*/  IADD3 R8, P0, PT, R8, 0x1000, RZ ;  /* 0x0000100008087810 */ /* 0x000fe40007f1e0ff */
[----:B------:R-:W-:-:S05]  /*2070*/  LEA.HI.X R2, R9, UR5, R2, 0x1, P1 ;  /* 0x0000000509027c11 */ /* 0x000fca00088f0c02 */
[----:B-1----:R-:W-:-:S07]  /*2080*/  IMAD.X R9, RZ, RZ, R2, P0 ;  /* 0x000000ffff097224 */ /* 0x002fce00000e0602 */
.L_x_1913:
[----:B------:R-:W0:Y:S01]  /*2090*/  LDG.E.U16 R2, desc[UR6][R8.64+-0x1000] ;  /* 0xfff0000608027981 */ /* 0x000e22000c1e1500 */
[----:B------:R-:W-:Y:S02]  /*20a0*/  SHF.R.S32.HI R12, RZ, 0x1f, R5 ;  /* 0x0000001fff0c7819 */ /* 0x000fe40000011405 */
[----:B--23--:R-:W-:Y:S01]  /*20b0*/  IADD3 R10, P1, P2, R5, 0x800, R6 ;  /* 0x00000800050a7810 */ /* 0x00cfe20007a3e006 */
[----:B0-----:R-:W-:-:S05]  /*20c0*/  HADD2.F32 R11, -RZ, R2.H0_H0 ;  /* 0x20000002ff0b7230 */ /* 0x001fca0000004100 */
[----:B------:R-:W-:Y:S01]  /*20d0*/  FMUL.FTZ R2, R4, R11 ;  /* 0x0000000b04027220 */ /* 0x000fe20000410000 */
[----:B------:R-:W-:Y:S02]  /*20e0*/  FSETP.GEU.FTZ.AND P0, PT, |R11|, UR8, PT ;  /* 0x000000080b007c0b */ /* 0x000fe4000bf1e200 */
[----:B------:R-:W-:-:S03]  /*20f0*/  IADD3.X R11, PT, PT, R12, R7, RZ, P1, P2 ;  /* 0x000000070c0b7210 */ /* 0x000fc60000fe44ff */
[----:B------:R-:W0:Y:S02]  /*2100*/  F2I.FTZ.NTZ R2, R2 ;  /* 0x0000000200027305 */ /* 0x000e240000213100 */
[----:B0-----:R-:W-:-:S05]  /*2110*/  SEL R13, R2, RZ, !P0 ;  /* 0x000000ff020d7207 */ /* 0x001fca0004000000 */
[----:B------:R0:W-:Y:S04]  /*2120*/  STG.E.U8 desc[UR6][R10.64+-0x800], R13 ;  /* 0xfff8000d0a007986 */ /* 0x0001e8000c101106 */
[----:B------:R-:W2:Y:S02]  /*2130*/  LDG.E.U16 R12, desc[UR6][R8.64+-0x800] ;  /* 0xfff80006080c7981 */ /* 0x000ea4000c1e1500 */
[----:B--2---:R-:W-:-:S05]  /*2140*/  HADD2.F32 R15, -RZ, R12.H0_H0 ;  /* 0x2000000cff0f7230 */ /* 0x004fca0000004100 */
[----:B------:R-:W-:Y:S01]  /*2150*/  FMUL.FTZ R12, R4, R15 ;  /* 0x0000000f040c7220 */ /* 0x000fe20000410000 */
[----:B------:R-:W-:-:S05]  /*2160*/  FSETP.GEU.FTZ.AND P0, PT, |R15|, UR8, PT ;  /* 0x000000080f007c0b */ /* 0x000fca000bf1e200 */
[----:B------:R-:W1:Y:S02]  /*2170*/  F2I.FTZ.NTZ R12, R12 ;  /* 0x0000000c000c7305 */ /* 0x000e640000213100 */
[----:B-1----:R-:W-:-:S05]  /*2180*/  SEL R15, R12, RZ, !P0 ;  /* 0x000000ff0c0f7207 */ /* 0x002fca0004000000 */
[----:B------:R1:W-:Y:S04]  /*2190*/  STG.E.U8 desc[UR6][R10.64+-0x400], R15 ;  /* 0xfffc000f0a007986 */ /* 0x0003e8000c101106 */
[----:B------:R-:W2:Y:S02]  /*21a0*/  LDG.E.U16 R2, desc[UR6][R8.64] ;  /* 0x0000000608027981 */ /* 0x000ea4000c1e1500 */
[----:B--2---:R-:W-:-:S05]  /*21b0*/  HADD2.F32 R17, -RZ, R2.H0_H0 ;  /* 0x20000002ff117230 */ /* 0x004fca0000004100 */
[----:B------:R-:W-:Y:S01]  /*21c0*/  FMUL.FTZ R2, R4, R17 ;  /* 0x0000001104027220 */ /* 0x000fe20000410000 */
[----:B------:R-:W-:-:S05]  /*21d0*/  FSETP.GEU.FTZ.AND P0, PT, |R17|, UR8, PT ;  /* 0x0000000811007c0b */ /* 0x000fca000bf1e200 */
[----:B------:R-:W0:Y:S02]  /*21e0*/  F2I.FTZ.NTZ R2, R2 ;  /* 0x0000000200027305 */ /* 0x000e240000213100 */
[----:B0-----:R-:W-:-:S05]  /*21f0*/  SEL R13, R2, RZ, !P0 ;  /* 0x000000ff020d7207 */ /* 0x001fca0004000000 */
[----:B------:R2:W-:Y:S04]  /*2200*/  STG.E.U8 desc[UR6][R10.64], R13 ;  /* 0x0000000d0a007986 */ /* 0x0005e8000c101106 */
[----:B------:R0:W3:Y:S01]  /*2210*/  LDG.E.U16 R12, desc[UR6][R8.64+0x800] ;  /* 0x00080006080c7981 */ /* 0x0000e2000c1e1500 */
[----:B------:R-:W-:Y:S02]  /*2220*/  VIADD R0, R0, 0x1000 ;  /* 0x0000100000007836 */ /* 0x000fe40000000000 */
[----:B------:R-:W-:Y:S01]  /*2230*/  VIADD R5, R5, 0x1000 ;  /* 0x0000100005057836 */ /* 0x000fe20000000000 */
[----:B0-----:R-:W-:-:S05]  /*2240*/  IADD3 R8, P1, PT, R8, 0x2000, RZ ;  /* 0x0000200008087810 */ /* 0x001fca0007f3e0ff */
[----:B------:R-:W-:Y:S02]  /*2250*/  IMAD.X R9, RZ, RZ, R9, P1 ;  /* 0x000000ffff097224 */ /* 0x000fe400008e0609 */
[----:B---3--:R-:W-:-:S05]  /*2260*/  HADD2.F32 R17, -RZ, R12.H0_H0 ;  /* 0x2000000cff117230 */ /* 0x008fca0000004100 */
[----:B------:R-:W-:Y:S01]  /*2270*/  FMUL.FTZ R12, R4, R17 ;  /* 0x00000011040c7220 */ /* 0x000fe20000410000 */
[----:B------:R-:W-:-:S05]  /*2280*/  FSETP.GEU.FTZ.AND P0, PT, |R17|, UR8, PT ;  /* 0x0000000811007c0b */ /* 0x000fca000bf1e200 */
[----:B------:R-:W1:Y:S02]  /*2290*/  F2I.FTZ.NTZ R12, R12 ;  /* 0x0000000c000c7305 */ /* 0x000e640000213100 */
[----:B-1----:R-:W-:Y:S02]  /*22a0*/  SEL R15, R12, RZ, !P0 ;  /* 0x000000ff0c0f7207 */ /* 0x002fe40004000000 */
[----:B------:R-:W-:-:S03]  /*22b0*/  ISETP.GE.AND P0, PT, R0, R3, PT ;  /* 0x000000030000720c */ /* 0x000fc60003f06270 */
[----:B------:R2:W-:Y:S10]  /*22c0*/  STG.E.U8 desc[UR6][R10.64+0x400], R15 ;  /* 0x0004000f0a007986 */ /* 0x0005f4000c101106 */
[----:B------:R-:W-:Y:S05]  /*22d0*/  @!P0 BRA `(.L_x_1913) ;  /* 0xfffffffc006c8947 */ /* 0x000fea000383ffff */
[----:B------:R-:W-:Y:S05]  /*22e0*/  EXIT ;  /* 0x000000000000794d */ /* 0x000fea0003800000 */
.L_x_1914:
        /* <DEDUP_REMOVED lines=9> */
.L_x_2090:


//--------------------- .text._Z16kInt8VectorQuantI6__halfLi1024ELi0EEvPT_PaPffii --------------------------
	.section	.text._Z16kInt8VectorQuantI6__halfLi1024ELi0EEvPT_PaPffii,"ax",@progbits
	.align	128
        .global         _Z16kInt8VectorQuantI6__halfLi1024ELi0EEvPT_PaPffii
        .type           _Z16kInt8VectorQuantI6__halfLi1024ELi0EEvPT_PaPffii,@function
        .size           _Z16kInt8VectorQuantI6__halfLi1024ELi0EEvPT_PaPffii,(.L_x_2091 - _Z16kInt8VectorQuantI6__halfLi1024ELi0EEvPT_PaPffii)
        .other          _Z16kInt8VectorQuantI6__halfLi1024ELi0EEvPT_PaPffii,@"STO_CUDA_ENTRY STV_DEFAULT"
_Z16kInt8VectorQuantI6__halfLi1024ELi0EEvPT_PaPffii:
.text._Z16kInt8VectorQuantI6__halfLi1024ELi0EEvPT_PaPffii:
        /* <DEDUP_REMOVED lines=12> */
[----:B------:R-:W-:Y:S01]  /*00c0*/  BSSY.RECONVERGENT B1, `(.L_x_1917) ;  /* 0x000001f000017945 */ /* 0x000fe20003800200 */
[----:B------:R-:W-:-:S03]  /*00d0*/  IMAD.MOV.U32 R9, RZ, RZ, R3 ;  /* 0x000000ffff097224 */ /* 0x000fc600078e0003 */
[----:B------:R-:W-:-:S05]  /*00e0*/  IMAD.IADD R6, R7, 0x1, R0 ;  /* 0x0000000107067824 */ /* 0x000fca00078e0200 */
[C---:B------:R-:W-:Y:S02]  /*00f0*/  LOP3.LUT R7, R6.reuse, 0xc00, RZ, 0xc0, !PT ;  /* 0x00000c0006077812 */ /* 0x040fe400078ec0ff */
[----:B------:R-:W-:Y:S02]  /*0100*/  ISETP.GE.U32.AND P0, PT, R6, 0xc00, PT ;  /* 0x00000c000600780c */ /* 0x000fe40003f06070 */
[----:B------:R-:W-:-:S13]  /*0110*/  ISETP.NE.AND P1, PT, R7, 0xc00, PT ;  /* 0x00000c000700780c */ /* 0x000fda0003f25270 */
[----:B------:R-:W-:Y:S05]  /*0120*/  @!P1 BRA `(.L_x_1918) ;  /* 0x0000000000609947 */ /* 0x000fea0003800000 */
[----:B------:R-:W0:Y:S01]  /*0130*/  LDCU.64 UR4, c[0x0][0x380] ;  /* 0x00007000ff0477ac */ /* 0x000e220008000a00 */
[----:B------:R-:W-:Y:S01]  /*0140*/  IADD3 R7, P1, PT, R2, R3, RZ ;  /* 0x0000000302077210 */ /* 0x000fe20007f3e0ff */
[----:B------:R-:W-:Y:S01]  /*0150*/  IMAD.MOV.U32 R9, RZ, RZ, R3 ;  /* 0x000000ffff097224 */ /* 0x000fe200078e0003 */
[----:B------:R-:W-:-:S03]  /*0160*/  LEA.HI R6, R6, 0x1, RZ, 0x16 ;  /* 0x0000000106067811 */ /* 0x000fc600078fb0ff */
[----:B------:R-:W-:Y:S01]  /*0170*/  IMAD.X R10, RZ, RZ, R4, P1 ;  /* 0x000000ffff0a7224 */ /* 0x000fe200008e0604 */
[----:B------:R-:W-:Y:S02]  /*0180*/  LOP3.LUT R6, R6, 0x3, RZ, 0xc0, !PT ;  /* 0x0000000306067812 */ /* 0x000fe400078ec0ff */
[----:B0-----:R-:W-:-:S04]  /*0190*/  LEA R12, P2, R7, UR4, 0x1 ;  /* 0x00000004070c7c11 */ /* 0x001fc8000f8408ff */
[----:B------:R-:W-:Y:S01]  /*01a0*/  LEA.HI.X R7, R7, UR5, R10, 0x1, P2 ;  /* 0x0000000507077c11 */ /* 0x000fe200090f0c0a */
[----:B------:R-:W-:-:S08]  /*01b0*/  IMAD.MOV R10, RZ, RZ, -R6 ;  /* 0x000000ffff0a7224 */ /* 0x000fd000078e0a06 */
.L_x_1919:
[----:B------:R-:W-:-:S06]  /*01c0*/  IMAD.MOV.U32 R6, RZ, RZ, R12 ;  /* 0x000000ffff067224 */ /* 0x000fcc00078e000c */
[----:B------:R0:W2:Y:S01]  /*01d0*/  LDG.E.EF.U16 R6, desc[UR6][R6.64] ;  /* 0x0000000606067981 */ /* 0x0000a2000c0e1500 */
[----:B------:R-:W-:Y:S01]  /*01e0*/  VIADD R10, R10, 0x1 ;  /* 0x000000010a0a7836 */ /* 0x000fe20000000000 */
[----:B------:R-:W-:Y:S01]  /*01f0*/  IADD3 R12, P2, PT, R12, 0x800, RZ ;  /* 0x000008000c0c7810 */ /* 0x000fe20007f5e0ff */
[----:B------:R-:W-:Y:S02]  /*0200*/  HADD2.F32 R8, -RZ, R8.H0_H0 ;  /* 0x20000008ff087230 */ /* 0x000fe40000004100 */
[----:B------:R-:W-:Y:S01]  /*0210*/  VIADD R9, R9, 0x400 ;  /* 0x0000040009097836 */ /* 0x000fe20000000000 */
[----:B------:R-:W-:Y:S01]  /*0220*/  ISETP.NE.AND P1, PT, R10, RZ, PT ;  /* 0x000000ff0a00720c */ /* 0x000fe20003f25270 */
[----:B0-----:R-:W-:Y:S02]  /*0230*/  IMAD.X R7, RZ, RZ, R7, P2 ;  /* 0x000000ffff077224 */ /* 0x001fe400010e0607 */
[----:B--2---:R-:W-:-:S05]  /*0240*/  HADD2.F32 R11, -RZ, R6.H0_H0 ;  /* 0x20000006ff0b7230 */ /* 0x004fca0000004100 */
[----:B------:R-:W-:-:S05]  /*0250*/  FADD.FTZ R11, |R11|, -RZ ;  /* 0x800000ff0b0b7221 */ /* 0x000fca0000010200 */
[----:B------:R-:W-:-:S05]  /*0260*/  F2FP.F16.F32.PACK_AB R11, RZ, R11 ;  /* 0x0000000bff0b723e */ /* 0x000fca00000000ff */
[----:B------:R-:W-:-:S05]  /*0270*/  HADD2.F32 R11, -RZ, R11.H0_H0 ;  /* 0x2000000bff0b7230 */ /* 0x000fca0000004100 */
[----:B------:R-:W-:-:S04]  /*0280*/  FMNMX.FTZ R8, R8, R11, !PT ;  /* 0x0000000b08087209 */ /* 0x000fc80007810000 */
[----:B------:R-:W-:Y:S01]  /*0290*/  F2FP.F16.F32.PACK_AB R8, RZ, R8 ;  /* 0x00000008ff08723e */ /* 0x000fe200000000ff */
[----:B------:R-:W-:Y:S06]  /*02a0*/  @P1 BRA `(.L_x_1919) ;  /* 0xfffffffc00c41947 */ /* 0x000fec000383ffff */
.L_x_1918:
[----:B------:R-:W-:Y:S05]  /*02b0*/  BSYNC.RECONVERGENT B1 ;  /* 0x0000000000017941 */ /* 0x000fea0003800200 */
.L_x_1917:
[----:B------:R-:W-:Y:S05]  /*02c0*/  @!P0 BRA `(.L_x_1916) ;  /* 0x0000000c00948947 */ /* 0x000fea0003800000 */
[----:B------:R-:W0:Y:S01]  /*02d0*/  LDCU.64 UR4, c[0x0][0x380] ;  /* 0x00007000ff0477ac */ /* 0x000e220008000a00 */
[----:B------:R-:W-:Y:S01]  /*02e0*/  IMAD.IADD R11, R0, 0x1, -R9 ;  /* 0x00000001000b7824 */ /* 0x000fe200078e0a09 */
[----:B------:R-:W-:Y:S01]  /*02f0*/  IADD3 R7, P0, PT, R2, R9, RZ ;  /* 0x0000000902077210 */ /* 0x000fe20007f1e0ff */
[----:B------:R-:W-:Y:S03]  /*0300*/  BSSY.RECONVERGENT B1, `(.L_x_1920) ;  /* 0x000007f000017945 */ /* 0x000fe60003800200 */
[----:B------:R-:W-:Y:S01]  /*0310*/  ISETP.GT.AND P1, PT, R11, 0x3000, PT ;  /* 0x000030000b00780c */ /* 0x000fe20003f24270 */
[----:B------:R-:W-:Y:S01]  /*0320*/  IMAD.X R10, RZ, RZ, R4, P0 ;  /* 0x000000ffff0a7224 */ /* 0x000fe200000e0604 */
[----:B0-----:R-:W-:-:S04]  /*0330*/  LEA R6, P0, R7, UR4, 0x1 ;  /* 0x0000000407067c11 */ /* 0x001fc8000f8008ff */
[----:B------:R-:W-:Y:S02]  /*0340*/  LEA.HI.X R7, R7, UR5, R10, 0x1, P0 ;  /* 0x0000000507077c11 */ /* 0x000fe400080f0c0a */
[----:B------:R-:W-:-:S05]  /*0350*/  PLOP3.LUT P0, PT, PT, PT, PT, 0x80, 0x8 ;  /* 0x000000000008781c */ /* 0x000fca0003f0f070 */
[----:B------:R-:W-:Y:S08]  /*0360*/  @!P1 BRA `(.L_x_1921) ;  /* 0x0000000400e09947 */ /* 0x000ff00003800000 */
[----:B------:R-:W-:Y:S01]  /*0370*/  PLOP3.LUT P0, PT, PT, PT, PT, 0x8, 0x80 ;  /* 0x000000000080781c */ /* 0x000fe20003f0e170 */
[----:B------:R-:W-:-:S12]  /*0380*/  VIADD R10, R0, 0xffffd000 ;  /* 0xffffd000000a7836 */ /* 0x000fd80000000000 */
.L_x_1922:
[----:B------:R-:W2:Y:S04]  /*0390*/  LDG.E.EF.U16 R26, desc[UR6][R6.64] ;  /* 0x00000006061a7981 */ /* 0x000ea8000c0e1500 */
[----:B------:R-:W3:Y:S04]  /*03a0*/  LDG.E.EF.U16 R25, desc[UR6][R6.64+0x800] ;  /* 0x0008000606197981 */ /* 0x000ee8000c0e1500 */
[----:B------:R-:W4:Y:S04]  /*03b0*/  LDG.E.EF.U16 R24, desc[UR6][R6.64+0x1000] ;  /* 0x0010000606187981 */ /* 0x000f28000c0e1500 */
[----:B------:R-:W5:Y:S04]  /*03c0*/  LDG.E.EF.U16 R23, desc[UR6][R6.64+0x1800] ;  /* 0x0018000606177981 */ /* 0x000f68000c0e1500 */
        /* <DEDUP_REMOVED lines=11> */
[----:B------:R0:W5:Y:S01]  /*0480*/  LDG.E.EF.U16 R11, desc[UR6][R6.64+0x7800] ;  /* 0x00780006060b7981 */ /* 0x000162000c0e1500 */
[----:B------:R-:W-:-:S02]  /*0490*/  HADD2.F32 R27, -RZ, R8.H0_H0 ;  /* 0x20000008ff1b7230 */ /* 0x000fc40000004100 */
[----:B------:R-:W-:-:S05]  /*04a0*/  VIADD R9, R9, 0x4000 ;  /* 0x0000400009097836 */ /* 0x000fca0000000000 */
[----:B------:R-:W-:Y:S02]  /*04b0*/  ISETP.GE.AND P1, PT, R9, R10, PT ;  /* 0x0000000a0900720c */ /* 0x000fe40003f26270 */
        /* <DEDUP_REMOVED lines=8> */
[----:B------:R-:W-:-:S05]  /*0540*/  HADD2.F32 R26, -RZ, R26.H0_H0 ;  /* 0x2000001aff1a7230 */ /* 0x000fca0000004100 */
[----:B------:R-:W-:Y:S01]  /*0550*/  FMNMX.FTZ R26, R27, R26, !PT ;  /* 0x0000001a1b1a7209 */ /* 0x000fe20007810000 */
[----:B------:R-:W-:Y:S01]  /*0560*/  FADD.FTZ R27, |R24|, -RZ ;  /* 0x800000ff181b7221 */ /* 0x000fe20000010200 */
[----:B-----5:R-:W-:Y:S02]  /*0570*/  HADD2.F32 R24, -RZ, R23.H0_H0 ;  /* 0x20000017ff187230 */ /* 0x020fe40000004100 */
[----:B------:R-:W-:-:S05]  /*0580*/  F2FP.F16.F32.PACK_AB R26, R25, R26 ;  /* 0x0000001a191a723e */ /* 0x000fca00000000ff */
[--C-:B------:R-:W-:Y:S02]  /*0590*/  HADD2.F32 R8, -RZ, R26.reuse.H0_H0 ;  /* 0x2000001aff087230 */ /* 0x100fe40000004100 */
[----:B------:R-:W-:-:S05]  /*05a0*/  HADD2.F32 R25, -RZ, R26.H1_H1 ;  /* 0x3000001aff197230 */ /* 0x000fca0000004100 */
[----:B------:R-:W-:Y:S01]  /*05b0*/  FMNMX.FTZ R8, R8, R25, !PT ;  /* 0x0000001908087209 */ /* 0x000fe20007810000 */
[----:B------:R-:W-:Y:S01]  /*05c0*/  FADD.FTZ R25, |R24|, -RZ ;  /* 0x800000ff18197221 */ /* 0x000fe20000010200 */
[----:B------:R-:W-:Y:S02]  /*05d0*/  HADD2.F32 R24, -RZ, R22.H0_H0 ;  /* 0x20000016ff187230 */ /* 0x000fe40000004100 */
[----:B------:R-:W-:-:S05]  /*05e0*/  F2FP.F16.F32.PACK_AB R8, R27, R8 ;  /* 0x000000081b08723e */ /* 0x000fca00000000ff */
[--C-:B------:R-:W-:Y:S02]  /*05f0*/  HADD2.F32 R23, -RZ, R8.reuse.H0_H0 ;  /* 0x20000008ff177230 */ /* 0x100fe40000004100 */
[----:B------:R-:W-:-:S05]  /*0600*/  HADD2.F32 R8, -RZ, R8.H1_H1 ;  /* 0x30000008ff087230 */ /* 0x000fca0000004100 */
[----:B------:R-:W-:-:S04]  /*0610*/  FMNMX.FTZ R8, R23, R8, !PT ;  /* 0x0000000817087209 */ /* 0x000fc80007810000 */
[----:B------:R-:W-:Y:S01]  /*0620*/  F2FP.F16.F32.PACK_AB R8, R25, R8 ;  /* 0x000000081908723e */ /* 0x000fe200000000ff */
[----:B------:R-:W-:-:S04]  /*0630*/  FADD.FTZ R25, |R24|, -RZ ;  /* 0x800000ff18197221 */ /* 0x000fc80000010200 */
[--C-:B------:R-:W-:Y:S02]  /*0640*/  HADD2.F32 R22, -RZ, R8.reuse.H0_H0 ;  /* 0x20000008ff167230 */ /* 0x100fe40000004100 */
[----:B------:R-:W-:-:S05]  /*0650*/  HADD2.F32 R23, -RZ, R8.H1_H1 ;  /* 0x30000008ff177230 */ /* 0x000fca0000004100 */
[----:B------:R-:W-:Y:S01]  /*0660*/  FMNMX.FTZ R22, R22, R23, !PT ;  /* 0x0000001716167209 */ /* 0x000fe20007810000 */
[----:B------:R-:W-:-:S03]  /*0670*/  HADD2.F32 R23, -RZ, R21.H0_H0 ;  /* 0x20000015ff177230 */ /* 0x000fc60000004100 */
[----:B------:R-:W-:Y:S02]  /*0680*/  F2FP.F16.F32.PACK_AB R22, R25, R22 ;  /* 0x000000161916723e */ /* 0x000fe400000000ff */
[----:B------:R-:W-:-:S03]  /*0690*/  FADD.FTZ R23, |R23|, -RZ ;  /* 0x800000ff17177221 */ /* 0x000fc60000010200 */
[--C-:B------:R-:W-:Y:S02]  /*06a0*/  HADD2.F32 R8, -RZ, R22.reuse.H0_H0 ;  /* 0x20000016ff087230 */ /* 0x100fe40000004100 */
[----:B------:R-:W-:Y:S02]  /*06b0*/  HADD2.F32 R21, -RZ, R22.H1_H1 ;  /* 0x30000016ff157230 */ /* 0x000fe40000004100 */
[----:B------:R-:W-:-:S03]  /*06c0*/  HADD2.F32 R22, -RZ, R20.H0_H0 ;  /* 0x20000014ff167230 */ /* 0x000fc60000004100 */
        /* <DEDUP_REMOVED lines=58> */
[----:B------:R-:W-:-:S05]  /*0a70*/  HADD2.F32 R11, -RZ, R12.H1_H1 ;  /* 0x3000000cff0b7230 */ /* 0x000fca0000004100 */
[----:B------:R-:W-:-:S04]  /*0a80*/  FMNMX.FTZ R8, R8, R11, !PT ;  /* 0x0000000b08087209 */ /* 0x000fc80007810000 */
[----:B------:R-:W-:-:S05]  /*0a90*/  F2FP.F16.F32.PACK_AB R8, R13, R8 ;  /* 0x000000080d08723e */ /* 0x000fca00000000ff */
[--C-:B------:R-:W-:Y:S02]  /*0aa0*/  HADD2.F32 R11, -RZ, R8.reuse.H0_H0 ;  /* 0x20000008ff0b7230 */ /* 0x100fe40000004100 */
[----:B------:R-:W-:-:S05]  /*0ab0*/  HADD2.F32 R8, -RZ, R8.H1_H1 ;  /* 0x30000008ff087230 */ /* 0x000fca0000004100 */
[----:B------:R-:W-:-:S04]  /*0ac0*/  FMNMX.FTZ R8, R11, R8, !PT ;  /* 0x000000080b087209 */ /* 0x000fc80007810000 */
[----:B------:R-:W-:Y:S01]  /*0ad0*/  F2FP.F16.F32.PACK_AB R8, RZ, R8 ;  /* 0x00000008ff08723e */ /* 0x000fe200000000ff */
[----:B------:R-:W-:Y:S06]  /*0ae0*/  @!P1 BRA `(.L_x_1922) ;  /* 0xfffffff800289947 */ /* 0x000fec000383ffff */
.L_x_1921:
[----:B------:R-:W-:Y:S05]  /*0af0*/  BSYNC.RECONVERGENT B1 ;  /* 0x0000000000017941 */ /* 0x000fea0003800200 */
.L_x_1920:
[----:B------:R-:W-:Y:S01]  /*0b00*/  IMAD.IADD R10, R0, 0x1, -R9 ;  /* 0x00000001000a7824 */ /* 0x000fe200078e0a09 */
[----:B------:R-:W-:Y:S04]  /*0b10*/  BSSY.RECONVERGENT B1, `(.L_x_1923) ;  /* 0x0000040000017945 */ /* 0x000fe80003800200 */
[----:B------:R-:W-:-:S13]  /*0b20*/  ISETP.GT.AND P1, PT, R10, 0x1000, PT ;  /* 0x000010000a00780c */ /* 0x000fda0003f24270 */
[----:B------:R-:W-:Y:S05]  /*0b30*/  @!P1 BRA `(.L_x_1924) ;  /* 0x0000000000f49947 */ /* 0x000fea0003800000 */
[----:B------:R-:W2:Y:S04]  /*0b40*/  LDG.E.EF.U16 R15, desc[UR6][R6.64] ;  /* 0x00000006060f7981 */ /* 0x000ea8000c0e1500 */
[----:B------:R-:W3:Y:S04]  /*0b50*/  LDG.E.EF.U16 R16, desc[UR6][R6.64+0x800] ;  /* 0x0008000606107981 */ /* 0x000ee8000c0e1500 */
[----:B------:R-:W4:Y:S04]  /*0b60*/  LDG.E.EF.U16 R18, desc[UR6][R6.64+0x1000] ;  /* 0x0010000606127981 */ /* 0x000f28000c0e1500 */
[----:B------:R-:W5:Y:S04]  /*0b70*/  LDG.E.EF.U16 R10, desc[UR6][R6.64+0x1800] ;  /* 0x00180006060a7981 */ /* 0x000f68000c0e1500 */
[----:B------:R-:W5:Y:S04]  /*0b80*/  LDG.E.EF.U16 R11, desc[UR6][R6.64+0x2000] ;  /* 0x00200006060b7981 */ /* 0x000f68000c0e1500 */
[----:B------:R-:W5:Y:S04]  /*0b90*/  LDG.E.EF.U16 R12, desc[UR6][R6.64+0x2800] ;  /* 0x00280006060c7981 */ /* 0x000f68000c0e1500 */
[----:B------:R-:W5:Y:S04]  /*0ba0*/  LDG.E.EF.U16 R13, desc[UR6][R6.64+0x3000] ;  /* 0x00300006060d7981 */ /* 0x000f68000c0e1500 */
[----:B------:R0:W5:Y:S01]  /*0bb0*/  LDG.E.EF.U16 R14, desc[UR6][R6.64+0x3800] ;  /* 0x00380006060e7981 */ /* 0x000162000c0e1500 */
[----:B------:R-:W-:Y:S01]  /*0bc0*/  HADD2.F32 R8, -RZ, R8.H0_H0 ;  /* 0x20000008ff087230 */ /* 0x000fe20000004100 */
[----:B------:R-:W-:Y:S01]  /*0bd0*/  PLOP3.LUT P0, PT, PT, PT, PT, 0x8, 0x80 ;  /* 0x000000000080781c */ /* 0x000fe20003f0e170 */
        /* <DEDUP_REMOVED lines=8> */
[----:B------:R-:W-:Y:S01]  /*0c60*/  F2FP.F16.F32.PACK_AB R15, RZ, R15 ;  /* 0x0000000fff0f723e */ /* 0x000fe200000000ff */
[----:B-----5:R-:W-:-:S04]  /*0c70*/  HADD2.F32 R16, -RZ, R10.H0_H0 ;  /* 0x2000000aff107230 */ /* 0x020fc80000004100 */
[----:B------:R-:W-:-:S05]  /*0c80*/  HADD2.F32 R15, -RZ, R15.H0_H0 ;  /* 0x2000000fff0f7230 */ /* 0x000fca0000004100 */
[----:B------:R-:W-:Y:S01]  /*0c90*/  FMNMX.FTZ R8, R8, R15, !PT ;  /* 0x0000000f08087209 */ /* 0x000fe20007810000 */
[----:B------:R-:W-:-:S03]  /*0ca0*/  HADD2.F32 R12, -RZ, R12.H0_H0 ;  /* 0x2000000cff0c7230 */ /* 0x000fc60000004100 */
[----:B------:R-:W-:Y:S01]  /*0cb0*/  F2FP.F16.F32.PACK_AB R8, R17, R8 ;  /* 0x000000081108723e */ /* 0x000fe200000000ff */
[----:B------:R-:W-:Y:S01]  /*0cc0*/  FADD.FTZ R17, |R18|, -RZ ;  /* 0x800000ff12117221 */ /* 0x000fe20000010200 */
[----:B------:R-:W-:Y:S02]  /*0cd0*/  HADD2.F32 R13, -RZ, R13.H0_H0 ;  /* 0x2000000dff0d7230 */ /* 0x000fe40000004100 */
[----:B------:R-:W-:Y:S02]  /*0ce0*/  HADD2.F32 R14, -RZ, R14.H0_H0 ;  /* 0x2000000eff0e7230 */ /* 0x000fe40000004100 */
[--C-:B------:R-:W-:Y:S02]  /*0cf0*/  HADD2.F32 R15, -RZ, R8.reuse.H0_H0 ;  /* 0x20000008ff0f7230 */ /* 0x100fe40000004100 */
[----:B------:R-:W-:Y:S01]  /*0d00*/  FADD.FTZ R13, |R13|, -RZ ;  /* 0x800000ff0d0d7221 */ /* 0x000fe20000010200 */
        /* <DEDUP_REMOVED lines=13> */
[----:B------:R-:W-:Y:S01]  /*0de0*/  F2FP.F16.F32.PACK_AB R8, R15, R8 ;  /* 0x000000080f08723e */ /* 0x000fe200000000ff */
[----:B------:R-:W-:-:S04]  /*0df0*/  FADD.FTZ R15, |R12|, -RZ ;  /* 0x800000ff0c0f7221 */ /* 0x000fc80000010200 */
[--C-:B------:R-:W-:Y:S02]  /*0e00*/  HADD2.F32 R10, -RZ, R8.reuse.H0_H0 ;  /* 0x20000008ff0a7230 */ /* 0x100fe40000004100 */
[----:B------:R-:W-:-:S05]  /*0e10*/  HADD2.F32 R11, -RZ, R8.H1_H1 ;  /* 0x30000008ff0b7230 */ /* 0x000fca0000004100 */
[----:B------:R-:W-:-:S04]  /*0e20*/  FMNMX.FTZ R10, R10, R11, !PT ;  /* 0x0000000b0a0a7209 */ /* 0x000fc80007810000 */
        /* <DEDUP_REMOVED lines=13> */
[----:B------:R-:W-:-:S07]  /*0f00*/  F2FP.F16.F32.PACK_AB R8, RZ, R8 ;  /* 0x00000008ff08723e */ /* 0x000fce00000000ff */
.L_x_1924:
[----:B------:R-:W-:Y:S05]  /*0f10*/  BSYNC.RECONVERGENT B1 ;  /* 0x0000000000017941 */ /* 0x000fea0003800200 */
.L_x_1923:
[----:B------:R-:W-:-:S13]  /*0f20*/  ISETP.LT.OR P0, PT, R9, R0, P0 ;  /* 0x000000000900720c */ /* 0x000fda0000701670 */
[----:B------:R-:W-:Y:S05]  /*0f30*/  @!P0 BRA `(.L_x_1916) ;  /* 0x0000000000788947 */ /* 0x000fea0003800000 */
[----:B------:R-:W2:Y:S04]  /*0f40*/  LDG.E.EF.U16 R9, desc[UR6][R6.64] ;  /* 0x0000000606097981 */ /* 0x000ea8000c0e1500 */
[----:B------:R-:W3:Y:S04]  /*0f50*/  LDG.E.EF.U16 R10, desc[UR6][R6.64+0x800] ;  /* 0x00080006060a7981 */ /* 0x000ee8000c0e1500 */
[----:B------:R-:W4:Y:S04]  /*0f60*/  LDG.E.EF.U16 R11, desc[UR6][R6.64+0x1000] ;  /* 0x00100006060b7981 */ /* 0x000f28000c0e1500 */
[----:B------:R-:W5:Y:S01]  /*0f70*/  LDG.E.EF.U16 R12, desc[UR6][R6.64+0x1800] ;  /* 0x00180006060c7981 */ /* 0x000f62000c0e1500 */
[----:B------:R-:W-:-:S02]  /*0f80*/  HADD2.F32 R8, -RZ, R8.H0_H0 ;  /* 0x20000008ff087230 */ /* 0x000fc40000004100 */
[----:B--2---:R-:W-:Y:S02]  /*0f90*/  HADD2.F32 R9, -RZ, R9.H0_H0 ;  /* 0x20000009ff097230 */ /* 0x004fe40000004100 */
[----:B---3--:R-:W-:-:S03]  /*0fa0*/  HADD2.F32 R10, -RZ, R10.H0_H0 ;  /* 0x2000000aff0a7230 */ /* 0x008fc60000004100 */
[----:B------:R-:W-:Y:S01]  /*0fb0*/  FADD.FTZ R9, |R9|, -RZ ;  /* 0x800000ff09097221 */ /* 0x000fe20000010200 */
[----:B----4-:R-:W-:Y:S02]  /*0fc0*/  HADD2.F32 R11, -RZ, R11.H0_H0 ;  /* 0x2000000bff0b7230 */ /* 0x010fe40000004100 */
[----:B------:R-:W-:Y:S02]  /*0fd0*/  FADD.FTZ R10, |R10|, -RZ ;  /* 0x800000ff0a0a7221 */ /* 0x000fe40000010200 */
[----:B------:R-:W-:Y:S01]  /*0fe0*/  F2FP.F16.F32.PACK_AB R9, RZ, R9 ;  /* 0x00000009ff09723e */ /* 0x000fe200000000ff */
[----:B-----5:R-:W-:Y:S02]  /*0ff0*/  HADD2.F32 R12, -RZ, R12.H0_H0 ;  /* 0x2000000cff0c7230 */ /* 0x020fe40000004100 */
[----:B------:R-:W-:Y:S02]  /*1000*/  FADD.FTZ R11, |R11|, -RZ ;  /* 0x800000ff0b0b7221 */ /* 0x000fe40000010200 */
[----:B------:R-:W-:-:S05]  /*1010*/  HADD2.F32 R9, -RZ, R9.H0_H0 ;  /* 0x20000009ff097230 */ /* 0x000fca0000004100 */
[----:B------:R-:W-:-:S04]  /*1020*/  FMNMX.FTZ R9, R9, R8, !PT ;  /* 0x0000000809097209 */ /* 0x000fc80007810000 */
[----:B------:R-:W-:-:S05]  /*1030*/  F2FP.F16.F32.PACK_AB R9, R10, R9 ;  /* 0x000000090a09723e */ /* 0x000fca00000000ff */
[--C-:B------:R-:W-:Y:S02]  /*1040*/  HADD2.F32 R6, -RZ, R9.reuse.H0_H0 ;  /* 0x20000009ff067230 */ /* 0x100fe40000004100 */
[----:B------:R-:W-:-:S05]  /*1050*/  HADD2.F32 R9, -RZ, R9.H1_H1 ;  /* 0x30000009ff097230 */ /* 0x000fca0000004100 */
[----:B------:R-:W-:Y:S01]  /*1060*/  FMNMX.FTZ R6, R6, R9, !PT ;  /* 0x0000000906067209 */ /* 0x000fe20007810000 */
[----:B------:R-:W-:-:S03]  /*1070*/  FADD.FTZ R9, |R12|, -RZ ;  /* 0x800000ff0c097221 */ /* 0x000fc60000010200 */
[----:B------:R-:W-:-:S05]  /*1080*/  F2FP.F16.F32.PACK_AB R6, R11, R6 ;  /* 0x000000060b06723e */ /* 0x000fca00000000ff */
[--C-:B------:R-:W-:Y:S02]  /*1090*/  HADD2.F32 R7, -RZ, R6.reuse.H0_H0 ;  /* 0x20000006ff077230 */ /* 0x100fe40000004100 */
[----:B------:R-:W-:-:S05]  /*10a0*/  HADD2.F32 R6, -RZ, R6.H1_H1 ;  /* 0x30000006ff067230 */ /* 0x000fca0000004100 */
[----:B------:R-:W-:-:S04]  /*10b0*/  FMNMX.FTZ R6, R7, R6, !PT ;  /* 0x0000000607067209 */ /* 0x000fc80007810000 */
[----:B------:R-:W-:-:S05]  /*10c0*/  F2FP.F16.F32.PACK_AB R6, R9, R6 ;  /* 0x000000060906723e */ /* 0x000fca00000000ff */
[--C-:B------:R-:W-:Y:S02]  /*10d0*/  HADD2.F32 R7, -RZ, R6.reuse.H0_H0 ;  /* 0x20000006ff077230 */ /* 0x100fe40000004100 */
[----:B------:R-:W-:-:S05]  /*10e0*/  HADD2.F32 R6, -RZ, R6.H1_H1 ;  /* 0x30000006ff067230 */ /* 0x000fca0000004100 */
[----:B------:R-:W-:-:S04]  /*10f0*/  FMNMX.FTZ R6, R7, R6, !PT ;  /* 0x0000000607067209 */ /* 0x000fc80007810000 */
[----:B------:R-:W-:-:S04]  /*1100*/  F2FP.F16.F32.PACK_AB R6, RZ, R6 ;  /* 0x00000006ff06723e */ /* 0x000fc800000000ff */
[----:B------:R-:W-:-:S07]  /*1110*/  PRMT R8, R6, 0x7610, R8 ;  /* 0x0000761006087816 */ /* 0x000fce0000000008 */
.L_x_1916:
[----:B------:R-:W-:Y:S05]  /*1120*/  BSYNC.RECONVERGENT B0 ;  /* 0x0000000000007941 */ /* 0x000fea0003800200 */
.L_x_1915:
[----:B------:R-:W-:Y:S01]  /*1130*/  ISETP.GE.AND P0, PT, R0, 0x400, PT ;  /* 0x000004000000780c */ /* 0x000fe20003f06270 */
[----:B------:R-:W-:-:S12]  /*1140*/  BSSY.RECONVERGENT B0, `(.L_x_1925) ;  /* 0x000016a000007945 */ /* 0x000fd80003800200 */
[----:B------:R-:W-:Y:S05]  /*1150*/  @!P0 BRA `(.L_x_1926) ;  /* 0x0000000800388947 */ /* 0x000fea0003800000 */
[----:B------:R-:W0:Y:S01]  /*1160*/  S2R R11, SR_LANEID ;  /* 0x00000000000b7919 */ /* 0x000e220000000000 */
[----:B------:R-:W-:Y:S01]  /*1170*/  LOP3.LUT R6, R8, 0xffff, RZ, 0xc0, !PT ;  /* 0x0000ffff08067812 */ /* 0x000fe200078ec0ff */
[----:B------:R-:W-:Y:S04]  /*1180*/  BSSY.RECONVERGENT B1, `(.L_x_1927) ;  /* 0x0000026000017945 */ /* 0x000fe80003800200 */
[----:B------:R-:W1:Y:S01]  /*1190*/  SHFL.DOWN PT, R7, R6, 0x1, 0x1f ;  /* 0x08201f0006077f89 */ /* 0x000e6200000e0000 */
[----:B0-----:R-:W-:-:S13]  /*11a0*/  ISETP.GT.AND P0, PT, R11, 0x1e, PT ;  /* 0x0000001e0b00780c */ /* 0x001fda0003f04270 */
[----:B-1----:R-:W-:-:S05]  /*11b0*/  @!P0 HSETP2.GEU.AND P1, PT, R8.H0_H0, R7.H0_H0, PT ;  /* 0x2000000708008234 */ /* 0x002fca0003f2e800 */
        /* <DEDUP_REMOVED lines=34> */
.L_x_1928:
[----:B------:R-:W-:Y:S05]  /*13e0*/  BSYNC.RECONVERGENT B1 ;  /* 0x0000000000017941 */ /* 0x000fea0003800200 */
.L_x_1927:
[----:B------:R-:W-:Y:S01]  /*13f0*/  BAR.SYNC.DEFER_BLOCKING 0x0 ;  /* 0x0000000000007b1d */ /* 0x000fe20000010000 */
[----:B------:R-:W-:-:S13]  /*1400*/  ISETP.NE.AND P0, PT, R3, RZ, PT ;  /* 0x000000ff0300720c */ /* 0x000fda0003f05270 */
[----:B------:R-:W-:Y:S05]  /*1410*/  @P0 BRA `(.L_x_1929) ;  /* 0x0000001000f00947 */ /* 0x000fea0003800000 */
[----:B------:R-:W2:Y:S01]  /*1420*/  S2UR UR5, SR_CgaCtaId ;  /* 0x00000000000579c3 */ /* 0x000ea20000008800 */
[----:B------:R-:W-:Y:S02]  /*1430*/  UMOV UR4, 0x400 ;  /* 0x0000040000047882 */ /* 0x000fe40000000000 */
[----:B--2---:R-:W-:-:S09]  /*1440*/  ULEA UR4, UR5, UR4, 0x18 ;  /* 0x0000000405047291 */ /* 0x004fd2000f8ec0ff */
[----:B------:R-:W0:Y:S04]  /*1450*/  LDS.64 R10, [UR4+0x20] ;  /* 0x00002004ff0a7984 */ /* 0x000e280008000a00 */
[----:B-1----:R-:W1:Y:S01]  /*1460*/  LDS.64 R6, [UR4+0x28] ;  /* 0x00002804ff067984 */ /* 0x002e620008000a00 */
[----:B0-----:R-:W-:Y:S02]  /*1470*/  PRMT R9, R10, 0x7632, R9 ;  /* 0x000076320a097816 */ /* 0x001fe40000000009 */
[----:B------:R-:W-:Y:S02]  /*1480*/  PRMT R10, R11, 0x7632, R10 ;  /* 0x000076320b0a7816 */ /* 0x000fe4000000000a */
[----:B-1----:R-:W-:Y:S02]  /*1490*/  PRMT R13, R6, 0x7610, R13 ;  /* 0x00007610060d7816 */ /* 0x002fe4000000000d */
        /* <DEDUP_REMOVED lines=85> */
[----:B------:R-:W-:-:S05]  /*19f0*/  SEL R7, R8, R7, P0 ;  /* 0x0000000708077207 */ /* 0x000fca0000000000 */
[----:B------:R-:W-:-:S05]  /*1a00*/  HSETP2.GEU.AND P0, PT, R7.H0_H0, R6.H0_H0, PT ;  /* 0x2000000607007234 */ /* 0x000fca0003f0e800 */
[----:B------:R-:W-:-:S04]  /*1a10*/  SEL R6, R7, R6, P0 ;  /* 0x0000000607067207 */ /* 0x000fc80000000000 */
[----:B------:R-:W-:Y:S01]  /*1a20*/  PRMT R8, R6, 0x7610, R8 ;  /* 0x0000761006087816 */ /* 0x000fe20000000008 */
[----:B------:R-:W-:Y:S06]  /*1a30*/  BRA `(.L_x_1930) ;  /* 0x0000000c00487947 */ /* 0x000fec0003800000 */
.L_x_1926:
[----:B------:R-:W0:Y:S01]  /*1a40*/  S2R R6, SR_LANEID ;  /* 0x0000000000067919 */ /* 0x000e220000000000 */
[----:B------:R-:W-:Y:S02]  /*1a50*/  LOP3.LUT R7, R3, 0x3e0, RZ, 0xc0, !PT ;  /* 0x000003e003077812 */ /* 0x000fe400078ec0ff */
[----:B------:R-:W-:-:S03]  /*1a60*/  LOP3.LUT R11, R8, 0xffff, RZ, 0xc0, !PT ;  /* 0x0000ffff080b7812 */ /* 0x000fc600078ec0ff */
[----:B------:R-:W-:Y:S01]  /*1a70*/  VIADD R9, R7, 0x20 ;  /* 0x0000002007097836 */ /* 0x000fe20000000000 */
[----:B------:R-:W-:-:S04]  /*1a80*/  LOP3.LUT R7, RZ, R7, RZ, 0x33, !PT ;  /* 0x00000007ff077212 */ /* 0x000fc800078e33ff */
[----:B------:R-:W-:Y:S01]  /*1a90*/  ISETP.GT.AND P0, PT, R9, R0, PT ;  /* 0x000000000900720c */ /* 0x000fe20003f04270 */
[----:B------:R-:W-:-:S05]  /*1aa0*/  IMAD.IADD R7, R7, 0x1, R0 ;  /* 0x0000000107077824 */ /* 0x000fca00078e0200 */
        /* <DEDUP_REMOVED lines=24> */
[----:B------:R-:W-:-:S04]  /*1c30*/  ISETP.GT.AND P1, PT, R7, R10, PT ;  /* 0x0000000a0700720c */ /* 0x000fc80003f24270 */
[----:B------:R-:W0:Y:S05]  /*1c40*/  SHFL.DOWN PT, R9, R9, 0x8, R10 ;  /* 0x0900000009097989 */ /* 0x000e2a00000e000a */
[----:B------:R-:W1:Y:S04]  /*1c50*/  @!P0 S2R R12, SR_CgaCtaId ;  /* 0x00000000000c8919 */ /* 0x000e680000008800 */
[----:B0-----:R-:W-:-:S05]  /*1c60*/  @!P1 HSETP2.GEU.AND P2, PT, R8.H0_H0, R9.H0_H0, PT ;  /* 0x2000000908009234 */ /* 0x001fca0003f4e800 */
[----:B------:R-:W-:Y:S02]  /*1c70*/  @!P1 SEL R7, R8, R9, P2 ;  /* 0x0000000908079207 */ /* 0x000fe40001000000 */
[----:B------:R-:W-:Y:S02]  /*1c80*/  @!P0 MOV R9, 0x400 ;  /* 0x0000040000098802 */ /* 0x000fe40000000f00 */
[----:B------:R-:W-:Y:S02]  /*1c90*/  @!P1 PRMT R8, R7, 0x7610, R8 ;  /* 0x0000761007089816 */ /* 0x000fe40000000008 */
[----:B------:R-:W-:Y:S02]  /*1ca0*/  ISETP.GT.AND P1, PT, R6, R10, PT ;  /* 0x0000000a0600720c */ /* 0x000fe40003f24270 */
[----:B------:R-:W-:Y:S02]  /*1cb0*/  LOP3.LUT R7, R8, 0xffff, RZ, 0xc0, !PT ;  /* 0x0000ffff08077812 */ /* 0x000fe400078ec0ff */
[----:B------:R-:W-:-:S02]  /*1cc0*/  @!P0 SHF.R.U32.HI R6, RZ, 0x4, R3 ;  /* 0x00000004ff068819 */ /* 0x000fc40000011603 */
[----:B-1----:R-:W-:Y:S02]  /*1cd0*/  @!P0 LEA R12, R12, R9, 0x18 ;  /* 0x000000090c0c8211 */ /* 0x002fe400078ec0ff */
        /* <DEDUP_REMOVED lines=168> */
.L_x_1930:
        /* <DEDUP_REMOVED lines=8> */
.L_x_1929:
[----:B------:R-:W-:Y:S05]  /*27e0*/  BSYNC.RECONVERGENT B0 ;  /* 0x0000000000007941 */ /* 0x000fea0003800200 */
.L_x_1925:
[----:B------:R-:W3:Y:S08]  /*27f0*/  S2UR UR5, SR_CgaCtaId ;  /* 0x00000000000579c3 */ /* 0x000ef00000008800 */
[----:B------:R-:W-:Y:S01]  /*2800*/  BAR.SYNC.DEFER_BLOCKING 0x0 ;  /* 0x0000000000007b1d */ /* 0x000fe20000010000 */
[----:B------:R-:W-:-:S05]  /*2810*/  ISETP.GE.AND P0, PT, R3, R0, PT ;  /* 0x000000000300720c */ /* 0x000fca0003f06270 */
[----:B------:R-:W-:Y:S02]  /*2820*/  UMOV UR4, 0x400 ;  /* 0x0000040000047882 */ /* 0x000fe40000000000 */
[----:B---3--:R-:W-:-:S06]  /*2830*/  ULEA UR4, UR5, UR4, 0x18 ;  /* 0x0000000405047291 */ /* 0x008fcc000f8ec0ff */
[----:B------:R-:W-:Y:S06]  /*2840*/  @P0 EXIT ;  /* 0x000000000000094d */ /* 0x000fec0003800000 */
[----:B------:R-:W2:Y:S01]  /*2850*/  LDS.U16 R5, [UR4+0x62] ;  /* 0x00006204ff057984 */ /* 0x000ea20008000400 */
[----:B------:R-:W3:Y:S01]  /*2860*/  LDCU.64 UR4, c[0x0][0x388] ;  /* 0x00007100ff0477ac */ /* 0x000ee20008000a00 */
[----:B------:R-:W-:Y:S01]  /*2870*/  BSSY.RECONVERGENT B0, `(.L_x_1931) ;  /* 0x0000023000007945 */ /* 0x000fe20003800200 */
[----:B--2---:R-:W-:Y:S01]  /*2880*/  HADD2.F32 R6, -RZ, R5.H0_H0 ;  /* 0x20000005ff067230 */ /* 0x004fe20000004100 */
[----:B------:R-:W-:-:S05]  /*2890*/  LOP3.LUT R5, RZ, R3, RZ, 0x33, !PT ;  /* 0x00000003ff057212 */ /* 0x000fca00078e33ff */
[----:B-1----:R-:W-:Y:S01]  /*28a0*/  IMAD.IADD R7, R5, 0x1, R0 ;  /* 0x0000000105077824 */ /* 0x002fe200078e0200 */
[----:B------:R-:W1:Y:S04]  /*28b0*/  MUFU.RCP R6, R6 ;  /* 0x0000000600067308 */ /* 0x000e680000001000 */
[C---:B------:R-:W-:Y:S02]  /*28c0*/  LOP3.LUT R5, R7.reuse, 0xc00, RZ, 0xc0, !PT ;  /* 0x00000c0007057812 */ /* 0x040fe400078ec0ff */
[----:B------:R-:W-:Y:S02]  /*28d0*/  ISETP.GE.U32.AND P0, PT, R7, 0xc00, PT ;  /* 0x00000c000700780c */ /* 0x000fe40003f06070 */
[----:B------:R-:W-:Y:S01]  /*28e0*/  ISETP.NE.AND P1, PT, R5, 0xc00, PT ;  /* 0x00000c000500780c */ /* 0x000fe20003f25270 */
[----:B-1----:R-:W-:-:S12]  /*28f0*/  FMUL.FTZ R5, R6, 127 ;  /* 0x42fe000006057820 */ /* 0x002fd80000410000 */
[----:B---3--:R-:W-:Y:S05]  /*2900*/  @!P1 BRA `(.L_x_1932) ;  /* 0x0000000000649947 */ /* 0x008fea0003800000 */
        /* <DEDUP_REMOVED lines=8> */
[----:B------:R-:W-:Y:S01]  /*2990*/  IMAD.MOV R11, RZ, RZ, -R6 ;  /* 0x000000ffff0b7224 */ /* 0x000fe200078e0a06 */
[----:B-1----:R-:W-:-:S04]  /*29a0*/  LEA R14, P2, R7, UR8, 0x1 ;  /* 0x00000008070e7c11 */ /* 0x002fc8000f8408ff */
[----:B------:R-:W-:-:S09]  /*29b0*/  LEA.HI.X R7, R7, UR9, R12, 0x1, P2 ;  /* 0x0000000907077c11 */ /* 0x000fd200090f0c0c */
.L_x_1933:
[----:B------:R-:W-:-:S06]  /*29c0*/  IMAD.MOV.U32 R6, RZ, RZ, R14 ;  /* 0x000000ffff067224 */ /* 0x000fcc00078e000e */
[----:B-1----:R1:W2:Y:S01]  /*29d0*/  LDG.E.U16 R6, desc[UR6][R6.64] ;  /* 0x0000000606067981 */ /* 0x0022a2000c1e1500 */
[----:B------:R-:W-:Y:S01]  /*29e0*/  VIADD R11, R11, 0x1 ;  /* 0x000000010b0b7836 */ /* 0x000fe20000000000 */
[----:B------:R-:W-:-:S05]  /*29f0*/  IADD3 R14, P2, PT, R14, 0x800, RZ ;  /* 0x000008000e0e7810 */ /* 0x000fca0007f5e0ff */
[----:B-1----:R-:W-:Y:S02]  /*2a00*/  IMAD.X R7, RZ, RZ, R7, P2 ;  /* 0x000000ffff077224 */ /* 0x002fe400010e0607 */
[----:B--2---:R-:W-:-:S05]  /*2a10*/  HADD2.F32 R8, -RZ, R6.H0_H0 ;  /* 0x20000006ff087230 */ /* 0x004fca0000004100 */
[----:B------:R-:W-:Y:S01]  /*2a20*/  FMUL.FTZ R12, R5, R8 ;  /* 0x00000008050c7220 */ /* 0x000fe20000410000 */
[----:B------:R-:W-:-:S03]  /*2a30*/  IADD3 R8, P1, PT, R10, UR4, RZ ;  /* 0x000000040a087c10 */ /* 0x000fc6000ff3e0ff */
[----:B------:R-:W1:Y:S01]  /*2a40*/  F2I.FTZ.NTZ R13, R12 ;  /* 0x0000000c000d7305 */ /* 0x000e620000213100 */
[C---:B0-----:R-:W-:Y:S01]  /*2a50*/  LEA.HI.X.SX32 R9, R10.reuse, UR5, 0x1, P1 ;  /* 0x000000050a097c11 */ /* 0x041fe200088f0eff */
[----:B------:R-:W-:Y:S01]  /*2a60*/  VIADD R10, R10, 0x400 ;  /* 0x000004000a0a7836 */ /* 0x000fe20000000000 */
[----:B------:R-:W-:-:S03]  /*2a70*/  ISETP.NE.AND P1, PT, R11, RZ, PT ;  /* 0x000000ff0b00720c */ /* 0x000fc60003f25270 */
[----:B-1----:R1:W-:Y:S10]  /*2a80*/  STG.E.U8 desc[UR6][R8.64], R13 ;  /* 0x0000000d08007986 */ /* 0x0023f4000c101106 */
[----:B------:R-:W-:Y:S05]  /*2a90*/  @P1 BRA `(.L_x_1933) ;  /* 0xfffffffc00c81947 */ /* 0x000fea000383ffff */
.L_x_1932:
[----:B------:R-:W-:Y:S05]  /*2aa0*/  BSYNC.RECONVERGENT B0 ;  /* 0x0000000000007941 */ /* 0x000fea0003800200 */
.L_x_1931:
[----:B------:R-:W-:Y:S05]  /*2ab0*/  @!P0 EXIT ;  /* 0x000000000000894d */ /* 0x000fea0003800000 */
[----:B------:R-:W2:Y:S01]  /*2ac0*/  LDCU.64 UR4, c[0x0][0x380] ;  /* 0x00007000ff0477ac */ /* 0x000ea20008000a00 */
[----:B------:R-:W3:Y:S01]  /*2ad0*/  LDC.64 R6, c[0x0][0x388] ;  /* 0x0000e200ff067b82 */ /* 0x000ee20000000a00 */
[C---:B01----:R-:W-:Y:S01]  /*2ae0*/  IADD3 R9, P0, PT, R2.reuse, R3, RZ ;  /* 0x0000000302097210 */ /* 0x043fe20007f1e0ff */
[----:B------:R-:W-:-:S04]  /*2af0*/  IMAD.IADD R13, R2, 0x1, R3 ;  /* 0x00000001020d7824 */ /* 0x000fc800078e0203 */
[----:B------:R-:W-:Y:S01]  /*2b00*/  IMAD.X R4, RZ, RZ, R4, P0 ;  /* 0x000000ffff047224 */ /* 0x000fe200000e0604 */
[----:B--2---:R-:W-:-:S04]  /*2b10*/  LEA R8, P1, R9, UR4, 0x1 ;  /* 0x0000000409087c11 */ /* 0x004fc8000f8208ff */
[----:B------:R-:W-:Y:S02]  /*2b20*/  IADD3 R8, P0, PT, R8, 0x1000, RZ ;  /* 0x0000100008087810 */ /* 0x000fe40007f1e0ff */
[----:B------:R-:W-:-:S05]  /*2b30*/  LEA.HI.X R4, R9, UR5, R4, 0x1, P1 ;  /* 0x0000000509047c11 */ /* 0x000fca00088f0c04 */
[----:B------:R-:W-:-:S07]  /*2b40*/  IMAD.X R9, RZ, RZ, R4, P0 ;  /* 0x000000ffff097224 */ /* 0x000fce00000e0604 */
.L_x_1934:
[----:B------:R-:W2:Y:S01]  /*2b50*/  LDG.E.U16 R2, desc[UR6][R8.64+-0x1000] ;  /* 0xfff0000608027981 */ /* 0x000ea2000c1e1500 */
[----:B------:R-:W-:Y:S02]  /*2b60*/  SHF.R.S32.HI R4, RZ, 0x1f, R13 ;  /* 0x0000001fff047819 */ /* 0x000fe4000001140d */
[----:B-1-3--:R-:W-:-:S04]  /*2b70*/  IADD3 R10, P0, P1, R13, 0x800, R6 ;  /* 0x000008000d0a7810 */ /* 0x00afc8000791e006 */
[----:B------:R-:W-:Y:S01]  /*2b80*/  IADD3.X R11, PT, PT, R4, R7, RZ, P0, P1 ;  /* 0x00000007040b7210 */ /* 0x000fe200007e24ff */
[----:B--2---:R-:W-:-:S05]  /*2b90*/  HADD2.F32 R2, -RZ, R2.H0_H0 ;  /* 0x20000002ff027230 */ /* 0x004fca0000004100 */
[----:B------:R-:W-:-:S04]  /*2ba0*/  FMUL.FTZ R2, R5, R2 ;  /* 0x0000000205027220 */ /* 0x000fc80000410000 */
[----:B------:R-:W0:Y:S02]  /*2bb0*/  F2I.FTZ.NTZ R15, R2 ;  /* 0x00000002000f7305 */ /* 0x000e240000213100 */
[----:B0-----:R0:W-:Y:S04]  /*2bc0*/  STG.E.U8 desc[UR6][R10.64+-0x800], R15 ;  /* 0xfff8000f0a007986 */ /* 0x0011e8000c101106 */
[----:B------:R-:W2:Y:S02]  /*2bd0*/  LDG.E.U16 R4, desc[UR6][R8.64+-0x800] ;  /* 0xfff8000608047981 */ /* 0x000ea4000c1e1500 */
[----:B--2---:R-:W-:-:S05]  /*2be0*/  HADD2.F32 R4, -RZ, R4.H0_H0 ;  /* 0x20000004ff047230 */ /* 0x004fca0000004100 */
[----:B------:R-:W-:-:S04]  /*2bf0*/  FMUL.FTZ R4, R5, R4 ;  /* 0x0000000405047220 */ /* 0x000fc80000410000 */
[----:B------:R-:W1:Y:S02]  /*2c00*/  F2I.FTZ.NTZ R17, R4 ;  /* 0x0000000400117305 */ /* 0x000e640000213100 */
[----:B-1----:R1:W-:Y:S04]  /*2c10*/  STG.E.U8 desc[UR6][R10.64+-0x400], R17 ;  /* 0xfffc00110a007986 */ /* 0x0023e8000c101106 */
[----:B------:R-:W2:Y:S02]  /*2c20*/  LDG.E.U16 R12, desc[UR6][R8.64] ;  /* 0x00000006080c7981 */ /* 0x000ea4000c1e1500 */
[----:B--2---:R-:W-:-:S05]  /*2c30*/  HADD2.F32 R12, -RZ, R12.H0_H0 ;  /* 0x2000000cff0c7230 */ /* 0x004fca0000004100 */
[----:B------:R-:W-:-:S04]  /*2c40*/  FMUL.FTZ R12, R5, R12 ;  /* 0x0000000c050c7220 */ /* 0x000fc80000410000 */
[----:B------:R-:W2:Y:S02]  /*2c50*/  F2I.FTZ.NTZ R19, R12 ;  /* 0x0000000c00137305 */ /* 0x000ea40000213100 */
[----:B--2---:R1:W-:Y:S04]  /*2c60*/  STG.E.U8 desc[UR6][R10.64], R19 ;  /* 0x000000130a007986 */ /* 0x0043e8000c101106 */
[----:B------:R2:W3:Y:S01]  /*2c70*/  LDG.E.U16 R2, desc[UR6][R8.64+0x800] ;  /* 0x0008000608027981 */ /* 0x0004e2000c1e1500 */
[----:B------:R-:W-:Y:S02]  /*2c80*/  VIADD R3, R3, 0x1000 ;  /* 0x0000100003037836 */ /* 0x000fe40000000000 */
[----:B------:R-:W-:-:S03]  /*2c90*/  VIADD R13, R13, 0x1000 ;  /* 0x000010000d0d7836 */ /* 0x000fc60000000000 */
[----:B------:R-:W-:Y:S02]  /*2ca0*/  ISETP.GE.AND P0, PT, R3, R0, PT ;  /* 0x000000000300720c */ /* 0x000fe40003f06270 */
[----:B--2---:R-:W-:-:S05]  /*2cb0*/  IADD3 R8, P1, PT, R8, 0x2000, RZ ;  /* 0x0000200008087810 */ /* 0x004fca0007f3e0ff */
[----:B------:R-:W-:Y:S02]  /*2cc0*/  IMAD.X R9, RZ, RZ, R9, P1 ;  /* 0x000000ffff097224 */ /* 0x000fe400008e0609 */
[----:B---3--:R-:W-:-:S05]  /*2cd0*/  HADD2.F32 R2, -RZ, R2.H0_H0 ;  /* 0x20000002ff027230 */ /* 0x008fca0000004100 */
[----:B------:R-:W-:-:S04]  /*2ce0*/  FMUL.FTZ R2, R5, R2 ;  /* 0x0000000205027220 */ /* 0x000fc80000410000 */
[----:B0-----:R-:W0:Y:S02]  /*2cf0*/  F2I.FTZ.NTZ R15, R2 ;  /* 0x00000002000f7305 */ /* 0x001e240000213100 */
[----:B0-----:R1:W-:Y:S01]  /*2d00*/  STG.E.U8 desc[UR6][R10.64+0x400], R15 ;  /* 0x0004000f0a007986 */ /* 0x0013e2000c101106 */
[----:B------:R-:W-:Y:S05]  /*2d10*/  @!P0 BRA `(.L_x_1934) ;  /* 0xfffffffc008c8947 */ /* 0x000fea000383ffff */
[----:B------:R-:W-:Y:S05]  /*2d20*/  EXIT ;  /* 0x000000000000794d */ /* 0x000fea0003800000 */
.L_x_1935:
        /* <DEDUP_REMOVED lines=13> */
.L_x_2091:


//--------------------- .nv.global.init           --------------------------
	.section	.nv.global.init,"aw",@progbits
	.align	4
.nv.global.init:
	.type		fp4_dequantization_lut,@object
	.size		fp4_dequantization_lut,(nf4_dequantization_lut - fp4_dequantization_lut)
fp4_dequantization_lut:
        /*0000*/ 	.byte	0x00, 0x00, 0x00, 0x00, 0xab, 0xaa, 0xaa, 0x3b, 0xab, 0xaa, 0x2a, 0x3f, 0x00, 0x00, 0x80, 0x3f
        /*0010*/ 	.byte	0xab, 0xaa, 0xaa, 0x3e, 0x00, 0x00, 0x00, 0x3f, 0xab, 0xaa, 0x2a, 0x3e, 0x00, 0x00, 0x80, 0x3e
	.type		nf4_dequantization_lut,@object
	.size		nf4_dequantization_lut,(.L_1 - nf4_dequantization_lut)
nf4_dequantization_lut:
        /*0020*/ 	.byte	0x00, 0x00, 0x80, 0xbf, 0xb1, 0x39, 0x32, 0xbf, 0x30, 0x6b, 0x06, 0xbf, 0xa0, 0x32, 0xca, 0xbe
        /*0030*/ 	.byte	0x4d, 0xa2, 0x91, 0xbe, 0x3f, 0x35, 0x3d, 0xbe, 0x71, 0x78, 0xba, 0xbd, 0x00, 0x00, 0x00, 0x00
        /*0040*/ 	.byte	0xff, 0xfa, 0xa2, 0x3d, 0xe3, 0xca, 0x24, 0x3e, 0xdd, 0x04, 0x7c, 0x3e, 0x3a, 0x03, 0xad, 0x3e
        /*0050*/ 	.byte	0xb8, 0xa4, 0xe1, 0x3e, 0xab, 0x07, 0x10, 0x3f, 0xb3, 0x13, 0x39, 0x3f, 0x00, 0x00, 0x80, 0x3f
.L_1:


//--------------------- .nv.shared.reserved.0     --------------------------
	.section	.nv.shared.reserved.0,"aw",@nobits
	.weak		__nv_reservedSMEM_offset_0_alias
	.size		__nv_reservedSMEM_offset_0_alias, 0, 64
	.other		__nv_reservedSMEM_offset_0_alias,@"STO_CUDA_RESERVED_SHARED STV_DEFAULT"
__nv_reservedSMEM_offset_0_alias:
	.zero		0
	.zero		64


//--------------------- .nv.global                --------------------------
	.section	.nv.global,"aw",@nobits
.nv.global:
	.type		_ZN41_INTERNAL_39c2c603_10_kernels_cu_3ff1eeb96thrust24THRUST_300001_SM_1030_NS12placeholders2_5E,@object
	.size		_ZN41_INTERNAL_39c2c603_10_kernels_cu_3ff1eeb96thrust24THRUST_300001_SM_1030_NS12placeholders2_5E,(_ZN41_INTERNAL_39c2c603_10_kernels_cu_3ff1eeb94cuda3std3__45__cpo6cbeginE - _ZN41_INTERNAL_39c2c603_10_kernels_cu_3ff1eeb96thrust24THRUST_300001_SM_1030_NS12placeholders2_5E)
_ZN41_INTERNAL_39c2c603_10_kernels_cu_3ff1eeb96thrust24THRUST_300001_SM_1030_NS12placeholders2_5E:
	.zero		1
	.type		_ZN41_INTERNAL_39c2c603_10_kernels_cu_3ff1eeb94cuda3std3__45__cpo6cbeginE,@object
	.size		_ZN41_INTERNAL_39c2c603_10_kernels_cu_3ff1eeb94cuda3std3__45__cpo6cbeginE,(_ZN41_INTERNAL_39c2c603_10_kernels_cu_3ff1eeb94cuda3std6ranges3__45__cpo6cbeginE - _ZN41_INTERNAL_39c2c603_10_kernels_cu_3ff1eeb94cuda3std3__45__cpo6cbeginE)
_ZN41_INTERNAL_39c2c603_10_kernels_cu_3ff1eeb94cuda3std3__45__cpo6cbeginE:
	.zero		1
	.type		_ZN41_INTERNAL_39c2c603_10_kernels_cu_3ff1eeb94cuda3std6ranges3__45__cpo6cbeginE,@object
	.size		_ZN41_INTERNAL_39c2c603_10_kernels_cu_3ff1eeb94cuda3std6ranges3__45__cpo6cbeginE,(_ZN41_INTERNAL_39c2c603_10_kernels_cu_3ff1eeb94cuda3std3__48in_placeE - _ZN41_INTERNAL_39c2c603_10_kernels_cu_3ff1eeb94cuda3std6ranges3__45__cpo6cbeginE)
_ZN41_INTERNAL_39c2c603_10_kernels_cu_3ff1eeb94cuda3std6ranges3__45__cpo6cbeginE:
	.zero		1
	.type		_ZN41_INTERNAL_39c2c603_10_kernels_cu_3ff1eeb94cuda3std3__48in_placeE,@object
	.size		_ZN41_INTERNAL_39c2c603_10_kernels_cu_3ff1eeb94cuda3std3__48in_placeE,(_ZN41_INTERNAL_39c2c603_10_kernels_cu_3ff1eeb94cuda3std6ranges3__45__cpo4sizeE - _ZN41_INTERNAL_39c2c603_10_kernels_cu_3ff1eeb94cuda3std3__48in_placeE)
_ZN41_INTERNAL_39c2c603_10_kernels_cu_3ff1eeb94cuda3std3__48in_placeE:
	.zero		1
	.type		_ZN41_INTERNAL_39c2c603_10_kernels_cu_3ff1eeb94cuda3std6ranges3__45__cpo4sizeE,@object
	.size		_ZN41_INTERNAL_39c2c603_10_kernels_cu_3ff1eeb94cuda3std6ranges3__45__cpo4sizeE,(_ZN41_INTERNAL_39c2c603_10_kernels_cu_3ff1eeb96thrust24THRUST_300001_SM_1030_NS12placeholders2_9E - _ZN41_INTERNAL_39c2c603_10_kernels_cu_3ff1eeb94cuda3std6ranges3__45__cpo4sizeE)
_ZN41_INTERNAL_39c2c603_10_kernels_cu_3ff1eeb94cuda3std6ranges3__45__cpo4sizeE:
	.zero		1
	.type		_ZN41_INTERNAL_39c2c603_10_kernels_cu_3ff1eeb96thrust24THRUST_300001_SM_1030_NS12placeholders2_9E,@object
	.size		_ZN41_INTERNAL_39c2c603_10_kernels_cu_3ff1eeb96thrust24THRUST_300001_SM_1030_NS12placeholders2_9E,(_ZN41_INTERNAL_39c2c603_10_kernels_cu_3ff1eeb94cuda3std3__45__cpo7crbeginE - _ZN41_INTERNAL_39c2c603_10_kernels_cu_3ff1eeb96thrust24THRUST_300001_SM_1030_NS12placeholders2_9E)
_ZN41_INTERNAL_39c2c603_10_kernels_cu_3ff1eeb96thrust24THRUST_300001_SM_1030_NS12placeholders2_9E:
	.zero		1
	.type		_ZN41_INTERNAL_39c2c603_10_kernels_cu_3ff1eeb94cuda3std3__45__cpo7crbeginE,@object
	.size		_ZN41_INTERNAL_39c2c603_10_kernels_cu_3ff1eeb94cuda3std3__45__cpo7crbeginE,(_ZN41_INTERNAL_39c2c603_10_kernels_cu_3ff1eeb94cuda3std6ranges3__45__cpo4nextE - _ZN41_INTERNAL_39c2c603_10_kernels_cu_3ff1eeb94cuda3std3__45__cpo7crbeginE)
_ZN41_INTERNAL_39c2c603_10_kernels_cu_3ff1eeb94cuda3std3__45__cpo7crbeginE:
	.zero		1
	.type		_ZN41_INTERNAL_39c2c603_10_kernels_cu_3ff1eeb94cuda3std6ranges3__45__cpo4nextE,@object
	.size		_ZN41_INTERNAL_39c2c603_10_kernels_cu_3ff1eeb94cuda3std6ranges3__45__cpo4nextE,(_ZN41_INTERNAL_39c2c603_10_kernels_cu_3ff1eeb94cuda3std6ranges3__45__cpo4swapE - _ZN41_INTERNAL_39c2c603_10_kernels_cu_3ff1eeb94cuda3std6ranges3__45__cpo4nextE)
_ZN41_INTERNAL_39c2c603_10_kernels_cu_3ff1eeb94cuda3std6ranges3__45__cpo4nextE:
	.zero		1
	.type		_ZN41_INTERNAL_39c2c603_10_kernels_cu_3ff1eeb94cuda3std6ranges3__45__cpo4swapE,@object
	.size		_ZN41_INTERNAL_39c2c603_10_kernels_cu_3ff1eeb94cuda3std6ranges3__45__cpo4swapE,(_ZN41_INTERNAL_39c2c603_10_kernels_cu_3ff1eeb96thrust24THRUST_300001_SM_1030_NS12placeholders2_1E - _ZN41_INTERNAL_39c2c603_10_kernels_cu_3ff1eeb94cuda3std6ranges3__45__cpo4swapE)
_ZN41_INTERNAL_39c2c603_10_kernels_cu_3ff1eeb94cuda3std6ranges3__45__cpo4swapE:
	.zero		1
	.type		_ZN41_INTERNAL_39c2c603_10_kernels_cu_3ff1eeb96thrust24THRUST_300001_SM_1030_NS12placeholders2_1E,@object
	.size		_ZN41_INTERNAL_39c2c603_10_kernels_cu_3ff1eeb96thrust24THRUST_300001_SM_1030_NS12placeholders2_1E,(_ZN41_INTERNAL_39c2c603_10_kernels_cu_3ff1eeb96thrust24THRUST_300001_SM_1030_NS12placeholders2_3E - _ZN41_INTERNAL_39c2c603_10_kernels_cu_3ff1eeb96thrust24THRUST_300001_SM_1030_NS12placeholders2_1E)
_ZN41_INTERNAL_39c2c603_10_kernels_cu_3ff1eeb96thrust24THRUST_300001_SM_1030_NS12placeholders2_1E:
	.zero		1
	.type		_ZN41_INTERNAL_39c2c603_10_kernels_cu_3ff1eeb96thrust24THRUST_300001_SM_1030_NS12placeholders2_3E,@object
	.size		_ZN41_INTERNAL_39c2c603_10_kernels_cu_3ff1eeb96thrust24THRUST_300001_SM_1030_NS12placeholders2_3E,(_ZN41_INTERNAL_39c2c603_10_kernels_cu_3ff1eeb94cuda3std3__45__cpo5beginE - _ZN41_INTERNAL_39c2c603_10_kernels_cu_3ff1eeb96thrust24THRUST_300001_SM_1030_NS12placeholders2_3E)
_ZN41_INTERNAL_39c2c603_10_kernels_cu_3ff1eeb96thrust24THRUST_300001_SM_1030_NS12placeholders2_3E:
	.zero		1
	.type		_ZN41_INTERNAL_39c2c603_10_kernels_cu_3ff1eeb94cuda3std3__45__cpo5beginE,@object
	.size		_ZN41_INTERNAL_39c2c603_10_kernels_cu_3ff1eeb94cuda3std3__45__cpo5beginE,(_ZN41_INTERNAL_39c2c603_10_kernels_cu_3ff1eeb94cuda3std6ranges3__45__cpo5beginE - _ZN41_INTERNAL_39c2c603_10_kernels_cu_3ff1eeb94cuda3std3__45__cpo5beginE)
_ZN41_INTERNAL_39c2c603_10_kernels_cu_3ff1eeb94cuda3std3__45__cpo5beginE:
	.zero		1
	.type		_ZN41_INTERNAL_39c2c603_10_kernels_cu_3ff1eeb94cuda3std6ranges3__45__cpo5beginE,@object
	.size		_ZN41_INTERNAL_39c2c603_10_kernels_cu_3ff1eeb94cuda3std6ranges3__45__cpo5beginE,(_ZN41_INTERNAL_39c2c603_10_kernels_cu_3ff1eeb94cuda3std3__443_GLOBAL__N__39c2c603_10_kernels_cu_3ff1eeb96ignoreE - _ZN41_INTERNAL_39c2c603_10_kernels_cu_3ff1eeb94cuda3std6ranges3__45__cpo5beginE)
_ZN41_INTERNAL_39c2c603_10_kernels_cu_3ff1eeb94cuda3std6ranges3__45__cpo5beginE:
	.zero		1
	.type		_ZN41_INTERNAL_39c2c603_10_kernels_cu_3ff1eeb94cuda3std3__443_GLOBAL__N__39c2c603_10_kernels_cu_3ff1eeb96ignoreE,@object
	.size		_ZN41_INTERNAL_39c2c603_10_kernels_cu_3ff1eeb94cuda3std3__443_GLOBAL__N__39c2c603_10_kernels_cu_3ff1eeb96ignoreE,(_ZN41_INTERNAL_39c2c603_10_kernels_cu_3ff1eeb94cuda3std6ranges3__45__cpo4dataE - _ZN41_INTERNAL_39c2c603_10_kernels_cu_3ff1eeb94cuda3std3__443_GLOBAL__N__39c2c603_10_kernels_cu_3ff1eeb96ignoreE)
_ZN41_INTERNAL_39c2c603_10_kernels_cu_3ff1eeb94cuda3std3__443_GLOBAL__N__39c2c603_10_kernels_cu_3ff1eeb96ignoreE:
	.zero		1
	.type		_ZN41_INTERNAL_39c2c603_10_kernels_cu_3ff1eeb94cuda3std6ranges3__45__cpo4dataE,@object
	.size		_ZN41_INTERNAL_39c2c603_10_kernels_cu_3ff1eeb94cuda3std6ranges3__45__cpo4dataE,(_ZN41_INTERNAL_39c2c603_10_kernels_cu_3ff1eeb96thrust24THRUST_300001_SM_1030_NS12placeholders2_7E - _ZN41_INTERNAL_39c2c603_10_kernels_cu_3ff1eeb94cuda3std6ranges3__45__cpo4dataE)
_ZN41_INTERNAL_39c2c603_10_kernels_cu_3ff1eeb94cuda3std6ranges3__45__cpo4dataE:
	.zero		1
	.type		_ZN41_INTERNAL_39c2c603_10_kernels_cu_3ff1eeb96thrust24THRUST_300001_SM_1030_NS12placeholders2_7E,@object
	.size		_ZN41_INTERNAL_39c2c603_10_kernels_cu_3ff1eeb96thrust24THRUST_300001_SM_1030_NS12placeholders2_7E,(_ZN41_INTERNAL_39c2c603_10_kernels_cu_3ff1eeb94cuda3std3__45__cpo6rbeginE - _ZN41_INTERNAL_39c2c603_10_kernels_cu_3ff1eeb96thrust24THRUST_300001_SM_1030_NS12placeholders2_7E)
_ZN41_INTERNAL_39c2c603_10_kernels_cu_3ff1eeb96thrust24THRUST_300001_SM_1030_NS12placeholders2_7E:
	.zero		1
	.type		_ZN41_INTERNAL_39c2c603_10_kernels_cu_3ff1eeb94cuda3std3__45__cpo6rbeginE,@object
	.size		_ZN41_INTERNAL_39c2c603_10_kernels_cu_3ff1eeb94cuda3std3__45__cpo6rbeginE,(_ZN41_INTERNAL_39c2c603_10_kernels_cu_3ff1eeb94cuda3std6ranges3__45__cpo7advanceE - _ZN41_INTERNAL_39c2c603_10_kernels_cu_3ff1eeb94cuda3std3__45__cpo6rbeginE)
_ZN41_INTERNAL_39c2c603_10_kernels_cu_3ff1eeb94cuda3std3__45__cpo6rbeginE:
	.zero		1
	.type		_ZN41_INTERNAL_39c2c603_10_kernels_cu_3ff1eeb94cuda3std6ranges3__45__cpo7advanceE,@object
	.size		_ZN41_INTERNAL_39c2c603_10_kernels_cu_3ff1eeb94cuda3std6ranges3__45__cpo7advanceE,(_ZN41_INTERNAL_39c2c603_10_kernels_cu_3ff1eeb94cuda3std3__47nulloptE - _ZN41_INTERNAL_39c2c603_10_kernels_cu_3ff1eeb94cuda3std6ranges3__45__cpo7advanceE)
_ZN41_INTERNAL_39c2c603_10_kernels_cu_3ff1eeb94cuda3std6ranges3__45__cpo7advanceE:
	.zero		1
	.type		_ZN41_INTERNAL_39c2c603_10_kernels_cu_3ff1eeb94cuda3std3__47nulloptE,@object
	.size		_ZN41_INTERNAL_39c2c603_10_kernels_cu_3ff1eeb94cuda3std3__47nulloptE,(_ZN41_INTERNAL_39c2c603_10_kernels_cu_3ff1eeb94cuda3std6ranges3__45__cpo8distanceE - _ZN41_INTERNAL_39c2c603_10_kernels_cu_3ff1eeb94cuda3std3__47nulloptE)
_ZN41_INTERNAL_39c2c603_10_kernels_cu_3ff1eeb94cuda3std3__47nulloptE:
	.zero		1
	.type		_ZN41_INTERNAL_39c2c603_10_kernels_cu_3ff1eeb94cuda3std6ranges3__45__cpo8distanceE,@object
	.size		_ZN41_INTERNAL_39c2c603_10_kernels_cu_3ff1eeb94cuda3std6ranges3__45__cpo8distanceE,(_ZN41_INTERNAL_39c2c603_10_kernels_cu_3ff1eeb96thrust24THRUST_300001_SM_1030_NS12placeholders2_6E - _ZN41_INTERNAL_39c2c603_10_kernels_cu_3ff1eeb94cuda3std6ranges3__45__cpo8distanceE)
_ZN41_INTERNAL_39c2c603_10_kernels_cu_3ff1eeb94cuda3std6ranges3__45__cpo8distanceE:
	.zero		1
	.type		_ZN41_INTERNAL_39c2c603_10_kernels_cu_3ff1eeb96thrust24THRUST_300001_SM_1030_NS12placeholders2_6E,@object
	.size		_ZN41_INTERNAL_39c2c603_10_kernels_cu_3ff1eeb96thrust24THRUST_300001_SM_1030_NS12placeholders2_6E,(_ZN41_INTERNAL_39c2c603_10_kernels_cu_3ff1eeb94cuda3std3__45__cpo4cendE - _ZN41_INTERNAL_39c2c603_10_kernels_cu_3ff1eeb96thrust24THRUST_300001_SM_1030_NS12placeholders2_6E)
_ZN41_INTERNAL_39c2c603_10_kernels_cu_3ff1eeb96thrust24THRUST_300001_SM_1030_NS12placeholders2_6E:
	.zero		1
	.type		_ZN41_INTERNAL_39c2c603_10_kernels_cu_3ff1eeb94cuda3std3__45__cpo4cendE,@object
	.size		_ZN41_INTERNAL_39c2c603_10_kernels_cu_3ff1eeb94cuda3std3__45__cpo4cendE,(_ZN41_INTERNAL_39c2c603_10_kernels_cu_3ff1eeb94cuda3std6ranges3__45__cpo4cendE - _ZN41_INTERNAL_39c2c603_10_kernels_cu_3ff1eeb94cuda3std3__45__cpo4cendE)
_ZN41_INTERNAL_39c2c603_10_kernels_cu_3ff1eeb94cuda3std3__45__cpo4cendE:
	.zero		1
	.type		_ZN41_INTERNAL_39c2c603_10_kernels_cu_3ff1eeb94cuda3std6ranges3__45__cpo4cendE,@object
	.size		_ZN41_INTERNAL_39c2c603_10_kernels_cu_3ff1eeb94cuda3std6ranges3__45__cpo4cendE,(_ZN41_INTERNAL_39c2c603_10_kernels_cu_3ff1eeb94cuda3std3__420unreachable_sentinelE - _ZN41_INTERNAL_39c2c603_10_kernels_cu_3ff1eeb94cuda3std6ranges3__45__cpo4cendE)
_ZN41_INTERNAL_39c2c603_10_kernels_cu_3ff1eeb94cuda3std6ranges3__45__cpo4cendE:
	.zero		1
	.type		_ZN41_INTERNAL_39c2c603_10_kernels_cu_3ff1eeb94cuda3std3__420unreachable_sentinelE,@object
	.size		_ZN41_INTERNAL_39c2c603_10_kernels_cu_3ff1eeb94cuda3std3__420unreachable_sentinelE,(_ZN41_INTERNAL_39c2c603_10_kernels_cu_3ff1eeb94cuda3std6ranges3__45__cpo5ssizeE - _ZN41_INTERNAL_39c2c603_10_kernels_cu_3ff1eeb94cuda3std3__420unreachable_sentinelE)
_ZN41_INTERNAL_39c2c603_10_kernels_cu_3ff1eeb94cuda3std3__420unreachable_sentinelE:
	.zero		1
	.type		_ZN41_INTERNAL_39c2c603_10_kernels_cu_3ff1eeb94cuda3std6ranges3__45__cpo5ssizeE,@object
	.size		_ZN41_INTERNAL_39c2c603_10_kernels_cu_3ff1eeb94cuda3std6ranges3__45__cpo5ssizeE,(_ZN41_INTERNAL_39c2c603_10_kernels_cu_3ff1eeb96thrust24THRUST_300001_SM_1030_NS12placeholders3_10E - _ZN41_INTERNAL_39c2c603_10_kernels_cu_3ff1eeb94cuda3std6ranges3__45__cpo5ssizeE)
_ZN41_INTERNAL_39c2c603_10_kernels_cu_3ff1eeb94cuda3std6ranges3__45__cpo5ssizeE:
	.zero		1
	.type		_ZN41_INTERNAL_39c2c603_10_kernels_cu_3ff1eeb96thrust24THRUST_300001_SM_1030_NS12placeholders3_10E,@object
	.size		_ZN41_INTERNAL_39c2c603_10_kernels_cu_3ff1eeb96thrust24THRUST_300001_SM_1030_NS12placeholders3_10E,(_ZN41_INTERNAL_39c2c603_10_kernels_cu_3ff1eeb94cuda3std3__45__cpo5crendE - _ZN41_INTERNAL_39c2c603_10_kernels_cu_3ff1eeb96thrust24THRUST_300001_SM_1030_NS12placeholders3_10E)
_ZN41_INTERNAL_39c2c603_10_kernels_cu_3ff1eeb96thrust24THRUST_300001_SM_1030_NS12placeholders3_10E:
	.zero		1
	.type		_ZN41_INTERNAL_39c2c603_10_kernels_cu_3ff1eeb94cuda3std3__45__cpo5crendE,@object
	.size		_ZN41_INTERNAL_39c2c603_10_kernels_cu_3ff1eeb94cuda3std3__45__cpo5crendE,(_ZN41_INTERNAL_39c2c603_10_kernels_cu_3ff1eeb94cuda3std6ranges3__45__cpo4prevE - _ZN41_INTERNAL_39c2c603_10_kernels_cu_3ff1eeb94cuda3std3__45__cpo5crendE)
_ZN41_INTERNAL_39c2c603_10_kernels_cu_3ff1eeb94cuda3std3__45__cpo5crendE:
	.zero		1
	.type		_ZN41_INTERNAL_39c2c603_10_kernels_cu_3ff1eeb94cuda3std6ranges3__45__cpo4prevE,@object
	.size		_ZN41_INTERNAL_39c2c603_10_kernels_cu_3ff1eeb94cuda3std6ranges3__45__cpo4prevE,(_ZN41_INTERNAL_39c2c603_10_kernels_cu_3ff1eeb94cuda3std6ranges3__45__cpo9iter_moveE - _ZN41_INTERNAL_39c2c603_10_kernels_cu_3ff1eeb94cuda3std6ranges3__45__cpo4prevE)
_ZN41_INTERNAL_39c2c603_10_kernels_cu_3ff1eeb94cuda3std6ranges3__45__cpo4prevE:
	.zero		1
	.type		_ZN41_INTERNAL_39c2c603_10_kernels_cu_3ff1eeb94cuda3std6ranges3__45__cpo9iter_moveE,@object
	.size		_ZN41_INTERNAL_39c2c603_10_kernels_cu_3ff1eeb94cuda3std6ranges3__45__cpo9iter_moveE,(_ZN41_INTERNAL_39c2c603_10_kernels_cu_3ff1eeb96thrust24THRUST_300001_SM_1030_NS12placeholders2_2E - _ZN41_INTERNAL_39c2c603_10_kernels_cu_3ff1eeb94cuda3std6ranges3__45__cpo9iter_moveE)
_ZN41_INTERNAL_39c2c603_10_kernels_cu_3ff1eeb94cuda3std6ranges3__45__cpo9iter_moveE:
	.zero		1
	.type		_ZN41_INTERNAL_39c2c603_10_kernels_cu_3ff1eeb96thrust24THRUST_300001_SM_1030_NS12placeholders2_2E,@object
	.size		_ZN41_INTERNAL_39c2c603_10_kernels_cu_3ff1eeb96thrust24THRUST_300001_SM_1030_NS12placeholders2_2E,(_ZN41_INTERNAL_39c2c603_10_kernels_cu_3ff1eeb96thrust24THRUST_300001_SM_1030_NS12placeholders2_4E - _ZN41_INTERNAL_39c2c603_10_kernels_cu_3ff1eeb96thrust24THRUST_300001_SM_1030_NS12placeholders2_2E)
_ZN41_INTERNAL_39c2c603_10_kernels_cu_3ff1eeb96thrust24THRUST_300001_SM_1030_NS12placeholders2_2E:
	.zero		1
	.type		_ZN41_INTERNAL_39c2c603_10_kernels_cu_3ff1eeb96thrust24THRUST_300001_SM_1030_NS12placeholders2_4E,@object
	.size		_ZN41_INTERNAL_39c2c603_10_kernels_cu_3ff1eeb96thrust24THRUST_300001_SM_1030_NS12placeholders2_4E,(_ZN41_INTERNAL_39c2c603_10_kernels_cu_3ff1eeb94cuda3std3__45__cpo3endE - _ZN41_INTERNAL_39c2c603_10_kernels_cu_3ff1eeb96thrust24THRUST_300001_SM_1030_NS12placeholders2_4E)
_ZN41_INTERNAL_39c2c603_10_kernels_cu_3ff1eeb96thrust24THRUST_300001_SM_1030_NS12placeholders2_4E:
	.zero		1
	.type		_ZN41_INTERNAL_39c2c603_10_kernels_cu_3ff1eeb94cuda3std3__45__cpo3endE,@object
	.size		_ZN41_INTERNAL_39c2c603_10_kernels_cu_3ff1eeb94cuda3std3__45__cpo3endE,(_ZN41_INTERNAL_39c2c603_10_kernels_cu_3ff1eeb94cuda3std6ranges3__45__cpo3endE - _ZN41_INTERNAL_39c2c603_10_kernels_cu_3ff1eeb94cuda3std3__45__cpo3endE)
_ZN41_INTERNAL_39c2c603_10_kernels_cu_3ff1eeb94cuda3std3__45__cpo3endE:
	.zero		1
	.type		_ZN41_INTERNAL_39c2c603_10_kernels_cu_3ff1eeb94cuda3std6ranges3__45__cpo3endE,@object
	.size		_ZN41_INTERNAL_39c2c603_10_kernels_cu_3ff1eeb94cuda3std6ranges3__45__cpo3endE,(_ZN41_INTERNAL_39c2c603_10_kernels_cu_3ff1eeb94cuda3std3__419piecewise_constructE - _ZN41_INTERNAL_39c2c603_10_kernels_cu_3ff1eeb94cuda3std6ranges3__45__cpo3endE)
_ZN41_INTERNAL_39c2c603_10_kernels_cu_3ff1eeb94cuda3std6ranges3__45__cpo3endE:
	.zero		1
	.type		_ZN41_INTERNAL_39c2c603_10_kernels_cu_3ff1eeb94cuda3std3__419piecewise_constructE,@object
	.size		_ZN41_INTERNAL_39c2c603_10_kernels_cu_3ff1eeb94cuda3std3__419piecewise_constructE,(_ZN41_INTERNAL_39c2c603_10_kernels_cu_3ff1eeb94cuda3std6ranges3__45__cpo5cdataE - _ZN41_INTERNAL_39c2c603_10_kernels_cu_3ff1eeb94cuda3std3__419piecewise_constructE)
_ZN41_INTERNAL_39c2c603_10_kernels_cu_3ff1eeb94cuda3std3__419piecewise_constructE:
	.zero		1
	.type		_ZN41_INTERNAL_39c2c603_10_kernels_cu_3ff1eeb94cuda3std6ranges3__45__cpo5cdataE,@object
	.size		_ZN41_INTERNAL_39c2c603_10_kernels_cu_3ff1eeb94cuda3std6ranges3__45__cpo5cdataE,(_ZN41_INTERNAL_39c2c603_10_kernels_cu_3ff1eeb96thrust24THRUST_300001_SM_1030_NS12placeholders2_8E - _ZN41_INTERNAL_39c2c603_10_kernels_cu_3ff1eeb94cuda3std6ranges3__45__cpo5cdataE)
_ZN41_INTERNAL_39c2c603_10_kernels_cu_3ff1eeb94cuda3std6ranges3__45__cpo5cdataE:
	.zero		1
	.type		_ZN41_INTERNAL_39c2c603_10_kernels_cu_3ff1eeb96thrust24THRUST_300001_SM_1030_NS12placeholders2_8E,@object
	.size		_ZN41_INTERNAL_39c2c603_10_kernels_cu_3ff1eeb96thrust24THRUST_300001_SM_1030_NS12placeholders2_8E,(_ZN41_INTERNAL_39c2c603_10_kernels_cu_3ff1eeb94cuda3std3__45__cpo4rendE - _ZN41_INTERNAL_39c2c603_10_kernels_cu_3ff1eeb96thrust24THRUST_300001_SM_1030_NS12placeholders2_8E)
_ZN41_INTERNAL_39c2c603_10_kernels_cu_3ff1eeb96thrust24THRUST_300001_SM_1030_NS12placeholders2_8E:
	.zero		1
	.type		_ZN41_INTERNAL_39c2c603_10_kernels_cu_3ff1eeb94cuda3std3__45__cpo4rendE,@object
	.size		_ZN41_INTERNAL_39c2c603_10_kernels_cu_3ff1eeb94cuda3std3__45__cpo4rendE,(_ZN41_INTERNAL_39c2c603_10_kernels_cu_3ff1eeb94cuda3std6ranges3__45__cpo9iter_swapE - _ZN41_INTERNAL_39c2c603_10_kernels_cu_3ff1eeb94cuda3std3__45__cpo4rendE)
_ZN41_INTERNAL_39c2c603_10_kernels_cu_3ff1eeb94cuda3std3__45__cpo4rendE:
	.zero		1
	.type		_ZN41_INTERNAL_39c2c603_10_kernels_cu_3ff1eeb94cuda3std6ranges3__45__cpo9iter_swapE,@object
	.size		_ZN41_INTERNAL_39c2c603_10_kernels_cu_3ff1eeb94cuda3std6ranges3__45__cpo9iter_swapE,(_ZN41_INTERNAL_39c2c603_10_kernels_cu_3ff1eeb94cuda3std3__48unexpectE - _ZN41_INTERNAL_39c2c603_10_kernels_cu_3ff1eeb94cuda3std6ranges3__45__cpo9iter_swapE)
_ZN41_INTERNAL_39c2c603_10_kernels_cu_3ff1eeb94cuda3std6ranges3__45__cpo9iter_swapE:
	.zero		1
	.type		_ZN41_INTERNAL_39c2c603_10_kernels_cu_3ff1eeb94cuda3std3__48unexpectE,@object
	.size		_ZN41_INTERNAL_39c2c603_10_kernels_cu_3ff1eeb94cuda3std3__48unexpectE,(_ZN41_INTERNAL_39c2c603_10_kernels_cu_3ff1eeb96thrust24THRUST_300001_SM_1030_NS6system6detail10sequential3seqE - _ZN41_INTERNAL_39c2c603_10_kernels_cu_3ff1eeb94cuda3std3__48unexpectE)
_ZN41_INTERNAL_39c2c603_10_kernels_cu_3ff1eeb94cuda3std3__48unexpectE:
	.zero		1
	.type		_ZN41_INTERNAL_39c2c603_10_kernels_cu_3ff1eeb96thrust24THRUST_300001_SM_1030_NS6system6detail10sequential3seqE,@object
	.size		_ZN41_INTERNAL_39c2c603_10_kernels_cu_3ff1eeb96thrust24THRUST_300001_SM_1030_NS6system6detail10sequential3seqE,(.L_31 - _ZN41_INTERNAL_39c2c603_10_kernels_cu_3ff1eeb96thrust24THRUST_300001_SM_1030_NS6system6detail10sequential3seqE)
_ZN41_INTERNAL_39c2c603_10_kernels_cu_3ff1eeb96thrust24THRUST_300001_SM_1030_NS6system6detail10sequential3seqE:
	.zero		1
.L_31:


//--------------------- .nv.shared._Z35kOptimizerStatic8bit1StateBlockwiseI13__nv_bfloat16Li4ELi256ELi1EEvPT_S2_PhfffifPfS4_ffbi --------------------------
	.section	.nv.shared._Z35kOptimizerStatic8bit1StateBlockwiseI13__nv_bfloat16Li4ELi256ELi1EEvPT_S2_PhfffifPfS4_ffbi,"aw",@nobits
	.sectionflags	@""
	.align	16
.nv.shared._Z35kOptimizerStatic8bit1StateBlockwiseI13__nv_bfloat16Li4ELi256ELi1EEvPT_S2_PhfffifPfS4_ffbi:
	.zero		3664


//--------------------- .nv.shared._Z35kOptimizerStatic8bit1StateBlockwiseI6__halfLi4ELi256ELi1EEvPT_S2_PhfffifPfS4_ffbi --------------------------
	.section	.nv.shared._Z35kOptimizerStatic8bit1StateBlockwiseI6__halfLi4ELi256ELi1EEvPT_S2_PhfffifPfS4_ffbi,"aw",@nobits
	.sectionflags	@""
	.align	16
.nv.shared._Z35kOptimizerStatic8bit1StateBlockwiseI6__halfLi4ELi256ELi1EEvPT_S2_PhfffifPfS4_ffbi:
	.zero		3664


//--------------------- .nv.shared._Z35kOptimizerStatic8bit1StateBlockwiseIfLi4ELi256ELi1EEvPT_S1_PhfffifPfS3_ffbi --------------------------
	.section	.nv.shared._Z35kOptimizerStatic8bit1StateBlockwiseIfLi4ELi256ELi1EEvPT_S1_PhfffifPfS3_ffbi,"aw",@nobits
	.sectionflags	@""
	.align	16
.nv.shared._Z35kOptimizerStatic8bit1StateBlockwiseIfLi4ELi256ELi1EEvPT_S1_PhfffifPfS3_ffbi:
	.zero		4176


//--------------------- .nv.shared._Z35kOptimizerStatic8bit1StateBlockwiseI13__nv_bfloat16Li5ELi256ELi1EEvPT_S2_PhfffifPfS4_ffbi --------------------------
	.section	.nv.shared._Z35kOptimizerStatic8bit1StateBlockwiseI13__nv_bfloat16Li5ELi256ELi1EEvPT_S2_PhfffifPfS4_ffbi,"aw",@nobits
	.sectionflags	@""
	.align	16
.nv.shared._Z35kOptimizerStatic8bit1StateBlockwiseI13__nv_bfloat16Li5ELi256ELi1EEvPT_S2_PhfffifPfS4_ffbi:
	.zero		3664


//--------------------- .nv.shared._Z35kOptimizerStatic8bit1StateBlockwiseI6__halfLi5ELi256ELi1EEvPT_S2_PhfffifPfS4_ffbi --------------------------
	.section	.nv.shared._Z35kOptimizerStatic8bit1StateBlockwiseI6__halfLi5ELi256ELi1EEvPT_S2_PhfffifPfS4_ffbi,"aw",@nobits
	.sectionflags	@""
	.align	16
.nv.shared._Z35kOptimizerStatic8bit1StateBlockwiseI6__halfLi5ELi256ELi1EEvPT_S2_PhfffifPfS4_ffbi:
	.zero		3664


//--------------------- .nv.shared._Z35kOptimizerStatic8bit1StateBlockwiseIfLi5ELi256ELi1EEvPT_S1_PhfffifPfS3_ffbi --------------------------
	.section	.nv.shared._Z35kOptimizerStatic8bit1StateBlockwiseIfLi5ELi256ELi1EEvPT_S1_PhfffifPfS3_ffbi,"aw",@nobits
	.sectionflags	@""
	.align	16
.nv.shared._Z35kOptimizerStatic8bit1StateBlockwiseIfLi5ELi256ELi1EEvPT_S1_PhfffifPfS3_ffbi:
	.zero		4176


//--------------------- .nv.shared._Z35kOptimizerStatic8bit1StateBlockwiseI13__nv_bfloat16Li2ELi256ELi1EEvPT_S2_PhfffifPfS4_ffbi --------------------------
	.section	.nv.shared._Z35kOptimizerStatic8bit1StateBlockwiseI13__nv_bfloat16Li2ELi256ELi1EEvPT_S2_PhfffifPfS4_ffbi,"aw",@nobits
	.sectionflags	@""
	.align	16
.nv.shared._Z35kOptimizerStatic8bit1StateBlockwiseI13__nv_bfloat16Li2ELi256ELi1EEvPT_S2_PhfffifPfS4_ffbi:
	.zero		3664


//--------------------- .nv.shared._Z35kOptimizerStatic8bit1StateBlockwiseI6__halfLi2ELi256ELi1EEvPT_S2_PhfffifPfS4_ffbi --------------------------
	.section	.nv.shared._Z35kOptimizerStatic8bit1StateBlockwiseI6__halfLi2ELi256ELi1EEvPT_S2_PhfffifPfS4_ffbi,"aw",@nobits
	.sectionflags	@""
	.align	16
.nv.shared._Z35kOptimizerStatic8bit1StateBlockwiseI6__halfLi2ELi256ELi1EEvPT_S2_PhfffifPfS4_ffbi:
	.zero		3664


//--------------------- .nv.shared._Z35kOptimizerStatic8bit1StateBlockwiseIfLi2ELi256ELi1EEvPT_S1_PhfffifPfS3_ffbi --------------------------
	.section	.nv.shared._Z35kOptimizerStatic8bit1StateBlockwiseIfLi2ELi256ELi1EEvPT_S1_PhfffifPfS3_ffbi,"aw",@nobits
	.sectionflags	@""
	.align	16
.nv.shared._Z35kOptimizerStatic8bit1StateBlockwiseIfLi2ELi256ELi1EEvPT_S1_PhfffifPfS3_ffbi:
	.zero		4176


//--------------------- .nv.shared._Z35kOptimizerStatic8bit1StateBlockwiseI13__nv_bfloat16Li1ELi256ELi1EEvPT_S2_PhfffifPfS4_ffbi --------------------------
	.section	.nv.shared._Z35kOptimizerStatic8bit1StateBlockwiseI13__nv_bfloat16Li1ELi256ELi1EEvPT_S2_PhfffifPfS4_ffbi,"aw",@nobits
	.sectionflags	@""
	.align	16
.nv.shared._Z35kOptimizerStatic8bit1StateBlockwiseI13__nv_bfloat16Li1ELi256ELi1EEvPT_S2_PhfffifPfS4_ffbi:
	.zero		3664


//--------------------- .nv.shared._Z35kOptimizerStatic8bit1StateBlockwiseI6__halfLi1ELi256ELi1EEvPT_S2_PhfffifPfS4_ffbi --------------------------
	.section	.nv.shared._Z35kOptimizerStatic8bit1StateBlockwiseI6__halfLi1ELi256ELi1EEvPT_S2_PhfffifPfS4_ffbi,"aw",@nobits
	.sectionflags	@""
	.align	16
.nv.shared._Z35kOptimizerStatic8bit1StateBlockwiseI6__halfLi1ELi256ELi1EEvPT_S2_PhfffifPfS4_ffbi:
	.zero		3664


//--------------------- .nv.shared._Z35kOptimizerStatic8bit1StateBlockwiseIfLi1ELi256ELi1EEvPT_S1_PhfffifPfS3_ffbi --------------------------
	.section	.nv.shared._Z35kOptimizerStatic8bit1StateBlockwiseIfLi1ELi256ELi1EEvPT_S1_PhfffifPfS3_ffbi,"aw",@nobits
	.sectionflags	@""
	.align	16
.nv.shared._Z35kOptimizerStatic8bit1StateBlockwiseIfLi1ELi256ELi1EEvPT_S1_PhfffifPfS3_ffbi:
	.zero		4176


//--------------------- .nv.shared._Z35kOptimizerStatic8bit2StateBlockwiseI13__nv_bfloat16Li6ELi256ELi1EEvPT_S2_PhS3_fffffifPfS4_S4_S4_ffbi --------------------------
	.section	.nv.shared._Z35kOptimizerStatic8bit2StateBlockwiseI13__nv_bfloat16Li6ELi256ELi1EEvPT_S2_PhS3_fffffifPfS4_S4_S4_ffbi,"aw",@nobits
	.sectionflags	@""
	.align	16
.nv.shared._Z35kOptimizerStatic8bit2StateBlockwiseI13__nv_bfloat16Li6ELi256ELi1EEvPT_S2_PhS3_fffffifPfS4_S4_S4_ffbi:
	.zero		5808


//--------------------- .nv.shared._Z35kOptimizerStatic8bit2StateBlockwiseI6__halfLi6ELi256ELi1EEvPT_S2_PhS3_fffffifPfS4_S4_S4_ffbi --------------------------
	.section	.nv.shared._Z35kOptimizerStatic8bit2StateBlockwiseI6__halfLi6ELi256ELi1EEvPT_S2_PhS3_fffffifPfS4_S4_S4_ffbi,"aw",@nobits
	.sectionflags	@""
	.align	16
.nv.shared._Z35kOptimizerStatic8bit2StateBlockwiseI6__halfLi6ELi256ELi1EEvPT_S2_PhS3_fffffifPfS4_S4_S4_ffbi:
	.zero		5808


//--------------------- .nv.shared._Z35kOptimizerStatic8bit2StateBlockwiseIfLi6ELi256ELi1EEvPT_S1_PhS2_fffffifPfS3_S3_S3_ffbi --------------------------
	.section	.nv.shared._Z35kOptimizerStatic8bit2StateBlockwiseIfLi6ELi256ELi1EEvPT_S1_PhS2_fffffifPfS3_S3_S3_ffbi,"aw",@nobits
	.sectionflags	@""
	.align	16
.nv.shared._Z35kOptimizerStatic8bit2StateBlockwiseIfLi6ELi256ELi1EEvPT_S1_PhS2_fffffifPfS3_S3_S3_ffbi:
	.zero		6320


//--------------------- .nv.shared._Z35kOptimizerStatic8bit2StateBlockwiseI13__nv_bfloat16Li0ELi256ELi1EEvPT_S2_PhS3_fffffifPfS4_S4_S4_ffbi --------------------------
	.section	.nv.shared._Z35kOptimizerStatic8bit2StateBlockwiseI13__nv_bfloat16Li0ELi256ELi1EEvPT_S2_PhS3_fffffifPfS4_S4_S4_ffbi,"aw",@nobits
	.sectionflags	@""
	.align	16
.nv.shared._Z35kOptimizerStatic8bit2StateBlockwiseI13__nv_bfloat16Li0ELi256ELi1EEvPT_S2_PhS3_fffffifPfS4_S4_S4_ffbi:
	.zero		5760


//--------------------- .nv.shared._Z35kOptimizerStatic8bit2StateBlockwiseI6__halfLi0ELi256ELi1EEvPT_S2_PhS3_fffffifPfS4_S4_S4_ffbi --------------------------
	.section	.nv.shared._Z35kOptimizerStatic8bit2StateBlockwiseI6__halfLi0ELi256ELi1EEvPT_S2_PhS3_fffffifPfS4_S4_S4_ffbi,"aw",@nobits
	.sectionflags	@""
	.align	16
.nv.shared._Z35kOptimizerStatic8bit2StateBlockwiseI6__halfLi0ELi256ELi1EEvPT_S2_PhS3_fffffifPfS4_S4_S4_ffbi:
	.zero		5760


//--------------------- .nv.shared._Z35kOptimizerStatic8bit2StateBlockwiseIfLi0ELi256ELi1EEvPT_S1_PhS2_fffffifPfS3_S3_S3_ffbi --------------------------
	.section	.nv.shared._Z35kOptimizerStatic8bit2StateBlockwiseIfLi0ELi256ELi1EEvPT_S1_PhS2_fffffifPfS3_S3_S3_ffbi,"aw",@nobits
	.sectionflags	@""
	.align	16
.nv.shared._Z35kOptimizerStatic8bit2StateBlockwiseIfLi0ELi256ELi1EEvPT_S1_PhS2_fffffifPfS3_S3_S3_ffbi:
	.zero		6272


//--------------------- .nv.shared._Z20kDequantizeBlockwiseI13__nv_bfloat16Li512ELi64ELi8ELi2EEvPfPhS1_PT_ii --------------------------
	.section	.nv.shared._Z20kDequantizeBlockwiseI13__nv_bfloat16Li512ELi64ELi8ELi2EEvPfPhS1_PT_ii,"aw",@nobits
	.sectionflags	@""
	.align	16
.nv.shared._Z20kDequantizeBlockwiseI13__nv_bfloat16Li512ELi64ELi8ELi2EEvPfPhS1_PT_ii:
	.zero		3680


//--------------------- .nv.shared._Z20kDequantizeBlockwiseI13__nv_bfloat16Li512ELi64ELi8ELi0EEvPfPhS1_PT_ii --------------------------
	.section	.nv.shared._Z20kDequantizeBlockwiseI13__nv_bfloat16Li512ELi64ELi8ELi0EEvPfPhS1_PT_ii,"aw",@nobits
	.sectionflags	@""
	.align	16
.nv.shared._Z20kDequantizeBlockwiseI13__nv_bfloat16Li512ELi64ELi8ELi0EEvPfPhS1_PT_ii:
	.zero		2624


//--------------------- .nv.shared._Z20kDequantizeBlockwiseI13__nv_bfloat16Li512ELi64ELi8ELi1EEvPfPhS1_PT_ii --------------------------
	.section	.nv.shared._Z20kDequantizeBlockwiseI13__nv_bfloat16Li512ELi64ELi8ELi1EEvPfPhS1_PT_ii,"aw",@nobits
	.sectionflags	@""
	.align	16
.nv.shared._Z20kDequantizeBlockwiseI13__nv_bfloat16Li512ELi64ELi8ELi1EEvPfPhS1_PT_ii:
	.zero		3680


//--------------------- .nv.shared._Z20kDequantizeBlockwiseIfLi512ELi64ELi8ELi2EEvPfPhS0_PT_ii --------------------------
	.section	.nv.shared._Z20kDequantizeBlockwiseIfLi512ELi64ELi8ELi2EEvPfPhS0_PT_ii,"aw",@nobits
	.sectionflags	@""
	.align	16
.nv.shared._Z20kDequantizeBlockwiseIfLi512ELi64ELi8ELi2EEvPfPhS0_PT_ii:
	.zero		5792


//--------------------- .nv.shared._Z20kDequantizeBlockwiseIfLi512ELi64ELi8ELi0EEvPfPhS0_PT_ii --------------------------
	.section	.nv.shared._Z20kDequantizeBlockwiseIfLi512ELi64ELi8ELi0EEvPfPhS0_PT_ii,"aw",@nobits
	.sectionflags	@""
	.align	16
.nv.shared._Z20kDequantizeBlockwiseIfLi512ELi64ELi8ELi0EEvPfPhS0_PT_ii:
	.zero		3680


//--------------------- .nv.shared._Z20kDequantizeBlockwiseIfLi512ELi64ELi8ELi1EEvPfPhS0_PT_ii --------------------------
	.section	.nv.shared._Z20kDequantizeBlockwiseIfLi512ELi64ELi8ELi1EEvPfPhS0_PT_ii,"aw",@nobits
	.sectionflags	@""
	.align	16
.nv.shared._Z20kDequantizeBlockwiseIfLi512ELi64ELi8ELi1EEvPfPhS0_PT_ii:
	.zero		5792


//--------------------- .nv.shared._Z20kDequantizeBlockwiseI6__halfLi512ELi64ELi8ELi2EEvPfPhS1_PT_ii --------------------------
	.section	.nv.shared._Z20kDequantizeBlockwiseI6__halfLi512ELi64ELi8ELi2EEvPfPhS1_PT_ii,"aw",@nobits
	.sectionflags	@""
	.align	16
.nv.shared._Z20kDequantizeBlockwiseI6__halfLi512ELi64ELi8ELi2EEvPfPhS1_PT_ii:
	.zero		3680


//--------------------- .nv.shared._Z20kDequantizeBlockwiseI6__halfLi512ELi64ELi8ELi0EEvPfPhS1_PT_ii --------------------------
	.section	.nv.shared._Z20kDequantizeBlockwiseI6__halfLi512ELi64ELi8ELi0EEvPfPhS1_PT_ii,"aw",@nobits
	.sectionflags	@""
	.align	16
.nv.shared._Z20kDequantizeBlockwiseI6__halfLi512ELi64ELi8ELi0EEvPfPhS1_PT_ii:
	.zero		2624


//--------------------- .nv.shared._Z20kDequantizeBlockwiseI6__halfLi512ELi64ELi8ELi1EEvPfPhS1_PT_ii --------------------------
	.section	.nv.shared._Z20kDequantizeBlockwiseI6__halfLi512ELi64ELi8ELi1EEvPfPhS1_PT_ii,"aw",@nobits
	.sectionflags	@""
	.align	16
.nv.shared._Z20kDequantizeBlockwiseI6__halfLi512ELi64ELi8ELi1EEvPfPhS1_PT_ii:
	.zero		3680


//--------------------- .nv.shared._Z23kQuantizeBlockwiseSmallI13__nv_bfloat16Li64ELi2EEvPfPT_S1_PhS1_ii --------------------------
	.section	.nv.shared._Z23kQuantizeBlockwiseSmallI13__nv_bfloat16Li64ELi2EEvPfPT_S1_PhS1_ii,"aw",@nobits
	.sectionflags	@""
	.align	16
.nv.shared._Z23kQuantizeBlockwiseSmallI13__nv_bfloat16Li64ELi2EEvPfPT_S1_PhS1_ii:
	.zero		1204


//--------------------- .nv.shared._Z23kQuantizeBlockwiseSmallIfLi64ELi2EEvPfPT_S0_PhS0_ii --------------------------
	.section	.nv.shared._Z23kQuantizeBlockwiseSmallIfLi64ELi2EEvPfPT_S0_PhS0_ii,"aw",@nobits
	.sectionflags	@""
	.align	16
.nv.shared._Z23kQuantizeBlockwiseSmallIfLi64ELi2EEvPfPT_S0_PhS0_ii:
	.zero		1332


//--------------------- .nv.shared._Z23kQuantizeBlockwiseSmallI6__halfLi64ELi2EEvPfPT_S1_PhS1_ii --------------------------
	.section	.nv.shared._Z23kQuantizeBlockwiseSmallI6__halfLi64ELi2EEvPfPT_S1_PhS1_ii,"aw",@nobits
	.sectionflags	@""
	.align	16
.nv.shared._Z23kQuantizeBlockwiseSmallI6__halfLi64ELi2EEvPfPT_S1_PhS1_ii:
	.zero		1204


//--------------------- .nv.shared._Z23kQuantizeBlockwiseSmallI13__nv_bfloat16Li64ELi1EEvPfPT_S1_PhS1_ii --------------------------
	.section	.nv.shared._Z23kQuantizeBlockwiseSmallI13__nv_bfloat16Li64ELi1EEvPfPT_S1_PhS1_ii,"aw",@nobits
	.sectionflags	@""
	.align	16
.nv.shared._Z23kQuantizeBlockwiseSmallI13__nv_bfloat16Li64ELi1EEvPfPT_S1_PhS1_ii:
	.zero		1204


//--------------------- .nv.shared._Z23kQuantizeBlockwiseSmallIfLi64ELi1EEvPfPT_S0_PhS0_ii --------------------------
	.section	.nv.shared._Z23kQuantizeBlockwiseSmallIfLi64ELi1EEvPfPT_S0_PhS0_ii,"aw",@nobits
	.sectionflags	@""
	.align	16
.nv.shared._Z23kQuantizeBlockwiseSmallIfLi64ELi1EEvPfPT_S0_PhS0_ii:
	.zero		1332


//--------------------- .nv.shared._Z23kQuantizeBlockwiseSmallI6__halfLi64ELi1EEvPfPT_S1_PhS1_ii --------------------------
	.section	.nv.shared._Z23kQuantizeBlockwiseSmallI6__halfLi64ELi1EEvPfPT_S1_PhS1_ii,"aw",@nobits
	.sectionflags	@""
	.align	16
.nv.shared._Z23kQuantizeBlockwiseSmallI6__halfLi64ELi1EEvPfPT_S1_PhS1_ii:
	.zero		1204


//--------------------- .nv.shared._Z23kQuantizeBlockwiseSmallI13__nv_bfloat16Li32ELi2EEvPfPT_S1_PhS1_ii --------------------------
	.section	.nv.shared._Z23kQuantizeBlockwiseSmallI13__nv_bfloat16Li32ELi2EEvPfPT_S1_PhS1_ii,"aw",@nobits
	.sectionflags	@""
	.align	16
.nv.shared._Z23kQuantizeBlockwiseSmallI13__nv_bfloat16Li32ELi2EEvPfPT_S1_PhS1_ii:
	.zero		1208


//--------------------- .nv.shared._Z23kQuantizeBlockwiseSmallIfLi32ELi2EEvPfPT_S0_PhS0_ii --------------------------
	.section	.nv.shared._Z23kQuantizeBlockwiseSmallIfLi32ELi2EEvPfPT_S0_PhS0_ii,"aw",@nobits
	.sectionflags	@""
	.align	16
.nv.shared._Z23kQuantizeBlockwiseSmallIfLi32ELi2EEvPfPT_S0_PhS0_ii:
	.zero		1336


//--------------------- .nv.shared._Z23kQuantizeBlockwiseSmallI6__halfLi32ELi2EEvPfPT_S1_PhS1_ii --------------------------
	.section	.nv.shared._Z23kQuantizeBlockwiseSmallI6__halfLi32ELi2EEvPfPT_S1_PhS1_ii,"aw",@nobits
	.sectionflags	@""
	.align	16
.nv.shared._Z23kQuantizeBlockwiseSmallI6__halfLi32ELi2EEvPfPT_S1_PhS1_ii:
	.zero		1208


//--------------------- .nv.shared._Z23kQuantizeBlockwiseSmallI13__nv_bfloat16Li32ELi1EEvPfPT_S1_PhS1_ii --------------------------
	.section	.nv.shared._Z23kQuantizeBlockwiseSmallI13__nv_bfloat16Li32ELi1EEvPfPT_S1_PhS1_ii,"aw",@nobits
	.sectionflags	@""
	.align	16
.nv.shared._Z23kQuantizeBlockwiseSmallI13__nv_bfloat16Li32ELi1EEvPfPT_S1_PhS1_ii:
	.zero		1208


//--------------------- .nv.shared._Z23kQuantizeBlockwiseSmallIfLi32ELi1EEvPfPT_S0_PhS0_ii --------------------------
	.section	.nv.shared._Z23kQuantizeBlockwiseSmallIfLi32ELi1EEvPfPT_S0_PhS0_ii,"aw",@nobits
	.sectionflags	@""
	.align	16
.nv.shared._Z23kQuantizeBlockwiseSmallIfLi32ELi1EEvPfPT_S0_PhS0_ii:
	.zero		1336


//--------------------- .nv.shared._Z23kQuantizeBlockwiseSmallI6__halfLi32ELi1EEvPfPT_S1_PhS1_ii --------------------------
	.section	.nv.shared._Z23kQuantizeBlockwiseSmallI6__halfLi32ELi1EEvPfPT_S1_PhS1_ii,"aw",@nobits
	.sectionflags	@""
	.align	16
.nv.shared._Z23kQuantizeBlockwiseSmallI6__halfLi32ELi1EEvPfPT_S1_PhS1_ii:
	.zero		1208


//--------------------- .nv.shared._Z18kQuantizeBlockwiseI13__nv_bfloat16Li64ELi2ELi0ELi2EEvPfPT_S1_PhS1_ii --------------------------
	.section	.nv.shared._Z18kQuantizeBlockwiseI13__nv_bfloat16Li64ELi2ELi0ELi2EEvPfPT_S1_PhS1_ii,"aw",@nobits
	.sectionflags	@""
	.align	16
.nv.shared._Z18kQuantizeBlockwiseI13__nv_bfloat16Li64ELi2ELi0ELi2EEvPfPT_S1_PhS1_ii:
	.zero		1204


//--------------------- .nv.shared._Z18kQuantizeBlockwiseI13__nv_bfloat16Li128ELi2ELi0ELi2EEvPfPT_S1_PhS1_ii --------------------------
	.section	.nv.shared._Z18kQuantizeBlockwiseI13__nv_bfloat16Li128ELi2ELi0ELi2EEvPfPT_S1_PhS1_ii,"aw",@nobits
	.sectionflags	@""
	.align	16
.nv.shared._Z18kQuantizeBlockwiseI13__nv_bfloat16Li128ELi2ELi0ELi2EEvPfPT_S1_PhS1_ii:
	.zero		1380


//--------------------- .nv.shared._Z18kQuantizeBlockwiseI13__nv_bfloat16Li256ELi2ELi0ELi2EEvPfPT_S1_PhS1_ii --------------------------
	.section	.nv.shared._Z18kQuantizeBlockwiseI13__nv_bfloat16Li256ELi2ELi0ELi2EEvPfPT_S1_PhS1_ii,"aw",@nobits
	.sectionflags	@""
	.align	16
.nv.shared._Z18kQuantizeBlockwiseI13__nv_bfloat16Li256ELi2ELi0ELi2EEvPfPT_S1_PhS1_ii:
	.zero		1708


//--------------------- .nv.shared._Z18kQuantizeBlockwiseI13__nv_bfloat16Li512ELi2ELi0ELi2EEvPfPT_S1_PhS1_ii --------------------------
	.section	.nv.shared._Z18kQuantizeBlockwiseI13__nv_bfloat16Li512ELi2ELi0ELi2EEvPfPT_S1_PhS1_ii,"aw",@nobits
	.sectionflags	@""
	.align	16
.nv.shared._Z18kQuantizeBlockwiseI13__nv_bfloat16Li512ELi2ELi0ELi2EEvPfPT_S1_PhS1_ii:
	.zero		2368


//--------------------- .nv.shared._Z18kQuantizeBlockwiseI13__nv_bfloat16Li1024ELi4ELi0ELi2EEvPfPT_S1_PhS1_ii --------------------------
	.section	.nv.shared._Z18kQuantizeBlockwiseI13__nv_bfloat16Li1024ELi4ELi0ELi2EEvPfPT_S1_PhS1_ii,"aw",@nobits
	.sectionflags	@""
	.align	16
.nv.shared._Z18kQuantizeBlockwiseI13__nv_bfloat16Li1024ELi4ELi0ELi2EEvPfPT_S1_PhS1_ii:
	.zero		3648


//--------------------- .nv.shared._Z18kQuantizeBlockwiseI13__nv_bfloat16Li2048ELi4ELi0ELi2EEvPfPT_S1_PhS1_ii --------------------------
	.section	.nv.shared._Z18kQuantizeBlockwiseI13__nv_bfloat16Li2048ELi4ELi0ELi2EEvPfPT_S1_PhS1_ii,"aw",@nobits
	.sectionflags	@""
	.align	16
.nv.shared._Z18kQuantizeBlockwiseI13__nv_bfloat16Li2048ELi4ELi0ELi2EEvPfPT_S1_PhS1_ii:
	.zero		6248


//--------------------- .nv.shared._Z18kQuantizeBlockwiseI13__nv_bfloat16Li4096ELi4ELi0ELi2EEvPfPT_S1_PhS1_ii --------------------------
	.section	.nv.shared._Z18kQuantizeBlockwiseI13__nv_bfloat16Li4096ELi4ELi0ELi2EEvPfPT_S1_PhS1_ii,"aw",@nobits
	.sectionflags	@""
	.align	16
.nv.shared._Z18kQuantizeBlockwiseI13__nv_bfloat16Li4096ELi4ELi0ELi2EEvPfPT_S1_PhS1_ii:
	.zero		11448


//--------------------- .nv.shared._Z18kQuantizeBlockwiseI13__nv_bfloat16Li64ELi2ELi0ELi1EEvPfPT_S1_PhS1_ii --------------------------
	.section	.nv.shared._Z18kQuantizeBlockwiseI13__nv_bfloat16Li64ELi2ELi0ELi1EEvPfPT_S1_PhS1_ii,"aw",@nobits
	.sectionflags	@""
	.align	16
.nv.shared._Z18kQuantizeBlockwiseI13__nv_bfloat16Li64ELi2ELi0ELi1EEvPfPT_S1_PhS1_ii:
	.zero		1204


//--------------------- .nv.shared._Z18kQuantizeBlockwiseI13__nv_bfloat16Li128ELi2ELi0ELi1EEvPfPT_S1_PhS1_ii --------------------------
	.section	.nv.shared._Z18kQuantizeBlockwiseI13__nv_bfloat16Li128ELi2ELi0ELi1EEvPfPT_S1_PhS1_ii,"aw",@nobits
	.sectionflags	@""
	.align	16
.nv.shared._Z18kQuantizeBlockwiseI13__nv_bfloat16Li128ELi2ELi0ELi1EEvPfPT_S1_PhS1_ii:
	.zero		1380


//--------------------- .nv.shared._Z18kQuantizeBlockwiseI13__nv_bfloat16Li256ELi2ELi0ELi1EEvPfPT_S1_PhS1_ii --------------------------
	.section	.nv.shared._Z18kQuantizeBlockwiseI13__nv_bfloat16Li256ELi2ELi0ELi1EEvPfPT_S1_PhS1_ii,"aw",@nobits
	.sectionflags	@""
	.align	16
.nv.shared._Z18kQuantizeBlockwiseI13__nv_bfloat16Li256ELi2ELi0ELi1EEvPfPT_S1_PhS1_ii:
	.zero		1708


//--------------------- .nv.shared._Z18kQuantizeBlockwiseI13__nv_bfloat16Li512ELi2ELi0ELi1EEvPfPT_S1_PhS1_ii --------------------------
	.section	.nv.shared._Z18kQuantizeBlockwiseI13__nv_bfloat16Li512ELi2ELi0ELi1EEvPfPT_S1_PhS1_ii,"aw",@nobits
	.sectionflags	@""
	.align	16
.nv.shared._Z18kQuantizeBlockwiseI13__nv_bfloat16Li512ELi2ELi0ELi1EEvPfPT_S1_PhS1_ii:
	.zero		2368


//--------------------- .nv.shared._Z18kQuantizeBlockwiseI13__nv_bfloat16Li1024ELi4ELi0ELi1EEvPfPT_S1_PhS1_ii --------------------------
	.section	.nv.shared._Z18kQuantizeBlockwiseI13__nv_bfloat16Li1024ELi4ELi0ELi1EEvPfPT_S1_PhS1_ii,"aw",@nobits
	.sectionflags	@""
	.align	16
.nv.shared._Z18kQuantizeBlockwiseI13__nv_bfloat16Li1024ELi4ELi0ELi1EEvPfPT_S1_PhS1_ii:
	.zero		3648


//--------------------- .nv.shared._Z18kQuantizeBlockwiseI13__nv_bfloat16Li2048ELi4ELi0ELi1EEvPfPT_S1_PhS1_ii --------------------------
	.section	.nv.shared._Z18kQuantizeBlockwiseI13__nv_bfloat16Li2048ELi4ELi0ELi1EEvPfPT_S1_PhS1_ii,"aw",@nobits
	.sectionflags	@""
	.align	16
.nv.shared._Z18kQuantizeBlockwiseI13__nv_bfloat16Li2048ELi4ELi0ELi1EEvPfPT_S1_PhS1_ii:
	.zero		6248


//--------------------- .nv.shared._Z18kQuantizeBlockwiseI13__nv_bfloat16Li4096ELi4ELi0ELi1EEvPfPT_S1_PhS1_ii --------------------------
	.section	.nv.shared._Z18kQuantizeBlockwiseI13__nv_bfloat16Li4096ELi4ELi0ELi1EEvPfPT_S1_PhS1_ii,"aw",@nobits
	.sectionflags	@""
	.align	16
.nv.shared._Z18kQuantizeBlockwiseI13__nv_bfloat16Li4096ELi4ELi0ELi1EEvPfPT_S1_PhS1_ii:
	.zero		11448


//--------------------- .nv.shared._Z18kQuantizeBlockwiseI13__nv_bfloat16Li64ELi2ELi0ELi0EEvPfPT_S1_PhS1_ii --------------------------
	.section	.nv.shared._Z18kQuantizeBlockwiseI13__nv_bfloat16Li64ELi2ELi0ELi0EEvPfPT_S1_PhS1_ii,"aw",@nobits
	.sectionflags	@""
	.align	16
.nv.shared._Z18kQuantizeBlockwiseI13__nv_bfloat16Li64ELi2ELi0ELi0EEvPfPT_S1_PhS1_ii:
	.zero		2260


//--------------------- .nv.shared._Z18kQuantizeBlockwiseI13__nv_bfloat16Li128ELi2ELi0ELi0EEvPfPT_S1_PhS1_ii --------------------------
	.section	.nv.shared._Z18kQuantizeBlockwiseI13__nv_bfloat16Li128ELi2ELi0ELi0EEvPfPT_S1_PhS1_ii,"aw",@nobits
	.sectionflags	@""
	.align	16
.nv.shared._Z18kQuantizeBlockwiseI13__nv_bfloat16Li128ELi2ELi0ELi0EEvPfPT_S1_PhS1_ii:
	.zero		2468


//--------------------- .nv.shared._Z18kQuantizeBlockwiseI13__nv_bfloat16Li256ELi2ELi0ELi0EEvPfPT_S1_PhS1_ii --------------------------
	.section	.nv.shared._Z18kQuantizeBlockwiseI13__nv_bfloat16Li256ELi2ELi0ELi0EEvPfPT_S1_PhS1_ii,"aw",@nobits
	.sectionflags	@""
	.align	16
.nv.shared._Z18kQuantizeBlockwiseI13__nv_bfloat16Li256ELi2ELi0ELi0EEvPfPT_S1_PhS1_ii:
	.zero		2860


//--------------------- .nv.shared._Z18kQuantizeBlockwiseI13__nv_bfloat16Li512ELi2ELi0ELi0EEvPfPT_S1_PhS1_ii --------------------------
	.section	.nv.shared._Z18kQuantizeBlockwiseI13__nv_bfloat16Li512ELi2ELi0ELi0EEvPfPT_S1_PhS1_ii,"aw",@nobits
	.sectionflags	@""
	.align	16
.nv.shared._Z18kQuantizeBlockwiseI13__nv_bfloat16Li512ELi2ELi0ELi0EEvPfPT_S1_PhS1_ii:
	.zero		3648


//--------------------- .nv.shared._Z18kQuantizeBlockwiseI13__nv_bfloat16Li1024ELi4ELi0ELi0EEvPfPT_S1_PhS1_ii --------------------------
	.section	.nv.shared._Z18kQuantizeBlockwiseI13__nv_bfloat16Li1024ELi4ELi0ELi0EEvPfPT_S1_PhS1_ii,"aw",@nobits
	.sectionflags	@""
	.align	16
.nv.shared._Z18kQuantizeBlockwiseI13__nv_bfloat16Li1024ELi4ELi0ELi0EEvPfPT_S1_PhS1_ii:
	.zero		5184


//--------------------- .nv.shared._Z18kQuantizeBlockwiseI13__nv_bfloat16Li2048ELi4ELi0ELi0EEvPfPT_S1_PhS1_ii --------------------------
	.section	.nv.shared._Z18kQuantizeBlockwiseI13__nv_bfloat16Li2048ELi4ELi0ELi0EEvPfPT_S1_PhS1_ii,"aw",@nobits
	.sectionflags	@""
	.align	16
.nv.shared._Z18kQuantizeBlockwiseI13__nv_bfloat16Li2048ELi4ELi0ELi0EEvPfPT_S1_PhS1_ii:
	.zero		8296


//--------------------- .nv.shared._Z18kQuantizeBlockwiseI13__nv_bfloat16Li4096ELi4ELi1ELi0EEvPfPT_S1_PhS1_ii --------------------------
	.section	.nv.shared._Z18kQuantizeBlockwiseI13__nv_bfloat16Li4096ELi4ELi1ELi0EEvPfPT_S1_PhS1_ii,"aw",@nobits
	.sectionflags	@""
	.align	16
.nv.shared._Z18kQuantizeBlockwiseI13__nv_bfloat16Li4096ELi4ELi1ELi0EEvPfPT_S1_PhS1_ii:
	.zero		30904


//--------------------- .nv.shared._Z18kQuantizeBlockwiseI13__nv_bfloat16Li4096ELi4ELi0ELi0EEvPfPT_S1_PhS1_ii --------------------------
	.section	.nv.shared._Z18kQuantizeBlockwiseI13__nv_bfloat16Li4096ELi4ELi0ELi0EEvPfPT_S1_PhS1_ii,"aw",@nobits
	.sectionflags	@""
	.align	16
.nv.shared._Z18kQuantizeBlockwiseI13__nv_bfloat16Li4096ELi4ELi0ELi0EEvPfPT_S1_PhS1_ii:
	.zero		14520


//--------------------- .nv.shared._Z18kQuantizeBlockwiseIfLi64ELi2ELi0ELi2EEvPfPT_S0_PhS0_ii --------------------------
	.section	.nv.shared._Z18kQuantizeBlockwiseIfLi64ELi2ELi0ELi2EEvPfPT_S0_PhS0_ii,"aw",@nobits
	.sectionflags	@""
	.align	16
.nv.shared._Z18kQuantizeBlockwiseIfLi64ELi2ELi0ELi2EEvPfPT_S0_PhS0_ii:
	.zero		1332


//--------------------- .nv.shared._Z18kQuantizeBlockwiseIfLi128ELi2ELi0ELi2EEvPfPT_S0_PhS0_ii --------------------------
	.section	.nv.shared._Z18kQuantizeBlockwiseIfLi128ELi2ELi0ELi2EEvPfPT_S0_PhS0_ii,"aw",@nobits
	.sectionflags	@""
	.align	16
.nv.shared._Z18kQuantizeBlockwiseIfLi128ELi2ELi0ELi2EEvPfPT_S0_PhS0_ii:
	.zero		1636


//--------------------- .nv.shared._Z18kQuantizeBlockwiseIfLi256ELi2ELi0ELi2EEvPfPT_S0_PhS0_ii --------------------------
	.section	.nv.shared._Z18kQuantizeBlockwiseIfLi256ELi2ELi0ELi2EEvPfPT_S0_PhS0_ii,"aw",@nobits
	.sectionflags	@""
	.align	16
.nv.shared._Z18kQuantizeBlockwiseIfLi256ELi2ELi0ELi2EEvPfPT_S0_PhS0_ii:
	.zero		2220


//--------------------- .nv.shared._Z18kQuantizeBlockwiseIfLi512ELi2ELi0ELi2EEvPfPT_S0_PhS0_ii --------------------------
	.section	.nv.shared._Z18kQuantizeBlockwiseIfLi512ELi2ELi0ELi2EEvPfPT_S0_PhS0_ii,"aw",@nobits
	.sectionflags	@""
	.align	16
.nv.shared._Z18kQuantizeBlockwiseIfLi512ELi2ELi0ELi2EEvPfPT_S0_PhS0_ii:
	.zero		3392


//--------------------- .nv.shared._Z18kQuantizeBlockwiseIfLi1024ELi4ELi0ELi2EEvPfPT_S0_PhS0_ii --------------------------
	.section	.nv.shared._Z18kQuantizeBlockwiseIfLi1024ELi4ELi0ELi2EEvPfPT_S0_PhS0_ii,"aw",@nobits
	.sectionflags	@""
	.align	16
.nv.shared._Z18kQuantizeBlockwiseIfLi1024ELi4ELi0ELi2EEvPfPT_S0_PhS0_ii:
	.zero		5696


//--------------------- .nv.shared._Z18kQuantizeBlockwiseIfLi2048ELi4ELi0ELi2EEvPfPT_S0_PhS0_ii --------------------------
	.section	.nv.shared._Z18kQuantizeBlockwiseIfLi2048ELi4ELi0ELi2EEvPfPT_S0_PhS0_ii,"aw",@nobits
	.sectionflags	@""
	.align	16
.nv.shared._Z18kQuantizeBlockwiseIfLi2048ELi4ELi0ELi2EEvPfPT_S0_PhS0_ii:
	.zero		10344


//--------------------- .nv.shared._Z18kQuantizeBlockwiseIfLi4096ELi4ELi0ELi2EEvPfPT_S0_PhS0_ii --------------------------
	.section	.nv.shared._Z18kQuantizeBlockwiseIfLi4096ELi4ELi0ELi2EEvPfPT_S0_PhS0_ii,"aw",@nobits
	.sectionflags	@""
	.align	16
.nv.shared._Z18kQuantizeBlockwiseIfLi4096ELi4ELi0ELi2EEvPfPT_S0_PhS0_ii:
	.zero		19640


//--------------------- .nv.shared._Z18kQuantizeBlockwiseIfLi64ELi2ELi0ELi1EEvPfPT_S0_PhS0_ii --------------------------
	.section	.nv.shared._Z18kQuantizeBlockwiseIfLi64ELi2ELi0ELi1EEvPfPT_S0_PhS0_ii,"aw",@nobits
	.sectionflags	@""
	.align	16
.nv.shared._Z18kQuantizeBlockwiseIfLi64ELi2ELi0ELi1EEvPfPT_S0_PhS0_ii:
	.zero		1332


//--------------------- .nv.shared._Z18kQuantizeBlockwiseIfLi128ELi2ELi0ELi1EEvPfPT_S0_PhS0_ii --------------------------
	.section	.nv.shared._Z18kQuantizeBlockwiseIfLi128ELi2ELi0ELi1EEvPfPT_S0_PhS0_ii,"aw",@nobits
	.sectionflags	@""
	.align	16
.nv.shared._Z18kQuantizeBlockwiseIfLi128ELi2ELi0ELi1EEvPfPT_S0_PhS0_ii:
	.zero		1636


//--------------------- .nv.shared._Z18kQuantizeBlockwiseIfLi256ELi2ELi0ELi1EEvPfPT_S0_PhS0_ii --------------------------
	.section	.nv.shared._Z18kQuantizeBlockwiseIfLi256ELi2ELi0ELi1EEvPfPT_S0_PhS0_ii,"aw",@nobits
	.sectionflags	@""
	.align	16
.nv.shared._Z18kQuantizeBlockwiseIfLi256ELi2ELi0ELi1EEvPfPT_S0_PhS0_ii:
	.zero		2220


//--------------------- .nv.shared._Z18kQuantizeBlockwiseIfLi512ELi2ELi0ELi1EEvPfPT_S0_PhS0_ii --------------------------
	.section	.nv.shared._Z18kQuantizeBlockwiseIfLi512ELi2ELi0ELi1EEvPfPT_S0_PhS0_ii,"aw",@nobits
	.sectionflags	@""
	.align	16
.nv.shared._Z18kQuantizeBlockwiseIfLi512ELi2ELi0ELi1EEvPfPT_S0_PhS0_ii:
	.zero		3392


//--------------------- .nv.shared._Z18kQuantizeBlockwiseIfLi1024ELi4ELi0ELi1EEvPfPT_S0_PhS0_ii --------------------------
	.section	.nv.shared._Z18kQuantizeBlockwiseIfLi1024ELi4ELi0ELi1EEvPfPT_S0_PhS0_ii,"aw",@nobits
	.sectionflags	@""
	.align	16
.nv.shared._Z18kQuantizeBlockwiseIfLi1024ELi4ELi0ELi1EEvPfPT_S0_PhS0_ii:
	.zero		5696


//--------------------- .nv.shared._Z18kQuantizeBlockwiseIfLi2048ELi4ELi0ELi1EEvPfPT_S0_PhS0_ii --------------------------
	.section	.nv.shared._Z18kQuantizeBlockwiseIfLi2048ELi4ELi0ELi1EEvPfPT_S0_PhS0_ii,"aw",@nobits
	.sectionflags	@""
	.align	16
.nv.shared._Z18kQuantizeBlockwiseIfLi2048ELi4ELi0ELi1EEvPfPT_S0_PhS0_ii:
	.zero		10344


//--------------------- .nv.shared._Z18kQuantizeBlockwiseIfLi4096ELi4ELi0ELi1EEvPfPT_S0_PhS0_ii --------------------------
	.section	.nv.shared._Z18kQuantizeBlockwiseIfLi4096ELi4ELi0ELi1EEvPfPT_S0_PhS0_ii,"aw",@nobits
	.sectionflags	@""
	.align	16
.nv.shared._Z18kQuantizeBlockwiseIfLi4096ELi4ELi0ELi1EEvPfPT_S0_PhS0_ii:
	.zero		19640


//--------------------- .nv.shared._Z18kQuantizeBlockwiseIfLi64ELi2ELi0ELi0EEvPfPT_S0_PhS0_ii --------------------------
	.section	.nv.shared._Z18kQuantizeBlockwiseIfLi64ELi2ELi0ELi0EEvPfPT_S0_PhS0_ii,"aw",@nobits
	.sectionflags	@""
	.align	16
.nv.shared._Z18kQuantizeBlockwiseIfLi64ELi2ELi0ELi0EEvPfPT_S0_PhS0_ii:
	.zero		2388


//--------------------- .nv.shared._Z18kQuantizeBlockwiseIfLi128ELi2ELi0ELi0EEvPfPT_S0_PhS0_ii --------------------------
	.section	.nv.shared._Z18kQuantizeBlockwiseIfLi128ELi2ELi0ELi0EEvPfPT_S0_PhS0_ii,"aw",@nobits
	.sectionflags	@""
	.align	16
.nv.shared._Z18kQuantizeBlockwiseIfLi128ELi2ELi0ELi0EEvPfPT_S0_PhS0_ii:
	.zero		2724


//--------------------- .nv.shared._Z18kQuantizeBlockwiseIfLi256ELi2ELi0ELi0EEvPfPT_S0_PhS0_ii --------------------------
	.section	.nv.shared._Z18kQuantizeBlockwiseIfLi256ELi2ELi0ELi0EEvPfPT_S0_PhS0_ii,"aw",@nobits
	.sectionflags	@""
	.align	16
.nv.shared._Z18kQuantizeBlockwiseIfLi256ELi2ELi0ELi0EEvPfPT_S0_PhS0_ii:
	.zero		3372


//--------------------- .nv.shared._Z18kQuantizeBlockwiseIfLi512ELi2ELi0ELi0EEvPfPT_S0_PhS0_ii --------------------------
	.section	.nv.shared._Z18kQuantizeBlockwiseIfLi512ELi2ELi0ELi0EEvPfPT_S0_PhS0_ii,"aw",@nobits
	.sectionflags	@""
	.align	16
.nv.shared._Z18kQuantizeBlockwiseIfLi512ELi2ELi0ELi0EEvPfPT_S0_PhS0_ii:
	.zero		4672


//--------------------- .nv.shared._Z18kQuantizeBlockwiseIfLi1024ELi4ELi0ELi0EEvPfPT_S0_PhS0_ii --------------------------
	.section	.nv.shared._Z18kQuantizeBlockwiseIfLi1024ELi4ELi0ELi0EEvPfPT_S0_PhS0_ii,"aw",@nobits
	.sectionflags	@""
	.align	16
.nv.shared._Z18kQuantizeBlockwiseIfLi1024ELi4ELi0ELi0EEvPfPT_S0_PhS0_ii:
	.zero		7232


//--------------------- .nv.shared._Z18kQuantizeBlockwiseIfLi2048ELi4ELi0ELi0EEvPfPT_S0_PhS0_ii --------------------------
	.section	.nv.shared._Z18kQuantizeBlockwiseIfLi2048ELi4ELi0ELi0EEvPfPT_S0_PhS0_ii,"aw",@nobits
	.sectionflags	@""
	.align	16
.nv.shared._Z18kQuantizeBlockwiseIfLi2048ELi4ELi0ELi0EEvPfPT_S0_PhS0_ii:
	.zero		12392


//--------------------- .nv.shared._Z18kQuantizeBlockwiseIfLi4096ELi4ELi1ELi0EEvPfPT_S0_PhS0_ii --------------------------
	.section	.nv.shared._Z18kQuantizeBlockwiseIfLi4096ELi4ELi1ELi0EEvPfPT_S0_PhS0_ii,"aw",@nobits
	.sectionflags	@""
	.align	16
.nv.shared._Z18kQuantizeBlockwiseIfLi4096ELi4ELi1ELi0EEvPfPT_S0_PhS0_ii:
	.zero		39096


//--------------------- .nv.shared._Z18kQuantizeBlockwiseIfLi4096ELi4ELi0ELi0EEvPfPT_S0_PhS0_ii --------------------------
	.section	.nv.shared._Z18kQuantizeBlockwiseIfLi4096ELi4ELi0ELi0EEvPfPT_S0_PhS0_ii,"aw",@nobits
	.sectionflags	@""
	.align	16
.nv.shared._Z18kQuantizeBlockwiseIfLi4096ELi4ELi0ELi0EEvPfPT_S0_PhS0_ii:
	.zero		22712


//--------------------- .nv.shared._Z18kQuantizeBlockwiseI6__halfLi64ELi2ELi0ELi2EEvPfPT_S1_PhS1_ii --------------------------
	.section	.nv.shared._Z18kQuantizeBlockwiseI6__halfLi64ELi2ELi0ELi2EEvPfPT_S1_PhS1_ii,"aw",@nobits
	.sectionflags	@""
	.align	16
.nv.shared._Z18kQuantizeBlockwiseI6__halfLi64ELi2ELi0ELi2EEvPfPT_S1_PhS1_ii:
	.zero		1204


//--------------------- .nv.shared._Z18kQuantizeBlockwiseI6__halfLi128ELi2ELi0ELi2EEvPfPT_S1_PhS1_ii --------------------------
	.section	.nv.shared._Z18kQuantizeBlockwiseI6__halfLi128ELi2ELi0ELi2EEvPfPT_S1_PhS1_ii,"aw",@nobits
	.sectionflags	@""
	.align	16
.nv.shared._Z18kQuantizeBlockwiseI6__halfLi128ELi2ELi0ELi2EEvPfPT_S1_PhS1_ii:
	.zero		1380


//--------------------- .nv.shared._Z18kQuantizeBlockwiseI6__halfLi256ELi2ELi0ELi2EEvPfPT_S1_PhS1_ii --------------------------
	.section	.nv.shared._Z18kQuantizeBlockwiseI6__halfLi256ELi2ELi0ELi2EEvPfPT_S1_PhS1_ii,"aw",@nobits
	.sectionflags	@""
	.align	16
.nv.shared._Z18kQuantizeBlockwiseI6__halfLi256ELi2ELi0ELi2EEvPfPT_S1_PhS1_ii:
	.zero		1708


//--------------------- .nv.shared._Z18kQuantizeBlockwiseI6__halfLi512ELi2ELi0ELi2EEvPfPT_S1_PhS1_ii --------------------------
	.section	.nv.shared._Z18kQuantizeBlockwiseI6__halfLi512ELi2ELi0ELi2EEvPfPT_S1_PhS1_ii,"aw",@nobits
	.sectionflags	@""
	.align	16
.nv.shared._Z18kQuantizeBlockwiseI6__halfLi512ELi2ELi0ELi2EEvPfPT_S1_PhS1_ii:
	.zero		2368


//--------------------- .nv.shared._Z18kQuantizeBlockwiseI6__halfLi1024ELi4ELi0ELi2EEvPfPT_S1_PhS1_ii --------------------------
	.section	.nv.shared._Z18kQuantizeBlockwiseI6__halfLi1024ELi4ELi0ELi2EEvPfPT_S1_PhS1_ii,"aw",@nobits
	.sectionflags	@""
	.align	16
.nv.shared._Z18kQuantizeBlockwiseI6__halfLi1024ELi4ELi0ELi2EEvPfPT_S1_PhS1_ii:
	.zero		3648


//--------------------- .nv.shared._Z18kQuantizeBlockwiseI6__halfLi2048ELi4ELi0ELi2EEvPfPT_S1_PhS1_ii --------------------------
	.section	.nv.shared._Z18kQuantizeBlockwiseI6__halfLi2048ELi4ELi0ELi2EEvPfPT_S1_PhS1_ii,"aw",@nobits
	.sectionflags	@""
	.align	16
.nv.shared._Z18kQuantizeBlockwiseI6__halfLi2048ELi4ELi0ELi2EEvPfPT_S1_PhS1_ii:
	.zero		6248


//--------------------- .nv.shared._Z18kQuantizeBlockwiseI6__halfLi4096ELi4ELi0ELi2EEvPfPT_S1_PhS1_ii --------------------------
	.section	.nv.shared._Z18kQuantizeBlockwiseI6__halfLi4096ELi4ELi0ELi2EEvPfPT_S1_PhS1_ii,"aw",@nobits
	.sectionflags	@""
	.align	16
.nv.shared._Z18kQuantizeBlockwiseI6__halfLi4096ELi4ELi0ELi2EEvPfPT_S1_PhS1_ii:
	.zero		11448


//--------------------- .nv.shared._Z18kQuantizeBlockwiseI6__halfLi64ELi2ELi0ELi1EEvPfPT_S1_PhS1_ii --------------------------
	.section	.nv.shared._Z18kQuantizeBlockwiseI6__halfLi64ELi2ELi0ELi1EEvPfPT_S1_PhS1_ii,"aw",@nobits
	.sectionflags	@""
	.align	16
.nv.shared._Z18kQuantizeBlockwiseI6__halfLi64ELi2ELi0ELi1EEvPfPT_S1_PhS1_ii:
	.zero		1204


//--------------------- .nv.shared._Z18kQuantizeBlockwiseI6__halfLi128ELi2ELi0ELi1EEvPfPT_S1_PhS1_ii --------------------------
	.section	.nv.shared._Z18kQuantizeBlockwiseI6__halfLi128ELi2ELi0ELi1EEvPfPT_S1_PhS1_ii,"aw",@nobits
	.sectionflags	@""
	.align	16
.nv.shared._Z18kQuantizeBlockwiseI6__halfLi128ELi2ELi0ELi1EEvPfPT_S1_PhS1_ii:
	.zero		1380


//--------------------- .nv.shared._Z18kQuantizeBlockwiseI6__halfLi256ELi2ELi0ELi1EEvPfPT_S1_PhS1_ii --------------------------
	.section	.nv.shared._Z18kQuantizeBlockwiseI6__halfLi256ELi2ELi0ELi1EEvPfPT_S1_PhS1_ii,"aw",@nobits
	.sectionflags	@""
	.align	16
.nv.shared._Z18kQuantizeBlockwiseI6__halfLi256ELi2ELi0ELi1EEvPfPT_S1_PhS1_ii:
	.zero		1708


//--------------------- .nv.shared._Z18kQuantizeBlockwiseI6__halfLi512ELi2ELi0ELi1EEvPfPT_S1_PhS1_ii --------------------------
	.section	.nv.shared._Z18kQuantizeBlockwiseI6__halfLi512ELi2ELi0ELi1EEvPfPT_S1_PhS1_ii,"aw",@nobits
	.sectionflags	@""
	.align	16
.nv.shared._Z18kQuantizeBlockwiseI6__halfLi512ELi2ELi0ELi1EEvPfPT_S1_PhS1_ii:
	.zero		2368


//--------------------- .nv.shared._Z18kQuantizeBlockwiseI6__halfLi1024ELi4ELi0ELi1EEvPfPT_S1_PhS1_ii --------------------------
	.section	.nv.shared._Z18kQuantizeBlockwiseI6__halfLi1024ELi4ELi0ELi1EEvPfPT_S1_PhS1_ii,"aw",@nobits
	.sectionflags	@""
	.align	16
.nv.shared._Z18kQuantizeBlockwiseI6__halfLi1024ELi4ELi0ELi1EEvPfPT_S1_PhS1_ii:
	.zero		3648


//--------------------- .nv.shared._Z18kQuantizeBlockwiseI6__halfLi2048ELi4ELi0ELi1EEvPfPT_S1_PhS1_ii --------------------------
	.section	.nv.shared._Z18kQuantizeBlockwiseI6__halfLi2048ELi4ELi0ELi1EEvPfPT_S1_PhS1_ii,"aw",@nobits
	.sectionflags	@""
	.align	16
.nv.shared._Z18kQuantizeBlockwiseI6__halfLi2048ELi4ELi0ELi1EEvPfPT_S1_PhS1_ii:
	.zero		6248


//--------------------- .nv.shared._Z18kQuantizeBlockwiseI6__halfLi4096ELi4ELi0ELi1EEvPfPT_S1_PhS1_ii --------------------------
	.section	.nv.shared._Z18kQuantizeBlockwiseI6__halfLi4096ELi4ELi0ELi1EEvPfPT_S1_PhS1_ii,"aw",@nobits
	.sectionflags	@""
	.align	16
.nv.shared._Z18kQuantizeBlockwiseI6__halfLi4096ELi4ELi0ELi1EEvPfPT_S1_PhS1_ii:
	.zero		11448


//--------------------- .nv.shared._Z18kQuantizeBlockwiseI6__halfLi64ELi2ELi0ELi0EEvPfPT_S1_PhS1_ii --------------------------
	.section	.nv.shared._Z18kQuantizeBlockwiseI6__halfLi64ELi2ELi0ELi0EEvPfPT_S1_PhS1_ii,"aw",@nobits
	.sectionflags	@""
	.align	16
.nv.shared._Z18kQuantizeBlockwiseI6__halfLi64ELi2ELi0ELi0EEvPfPT_S1_PhS1_ii:
	.zero		2260


//--------------------- .nv.shared._Z18kQuantizeBlockwiseI6__halfLi128ELi2ELi0ELi0EEvPfPT_S1_PhS1_ii --------------------------
	.section	.nv.shared._Z18kQuantizeBlockwiseI6__halfLi128ELi2ELi0ELi0EEvPfPT_S1_PhS1_ii,"aw",@nobits
	.sectionflags	@""
	.align	16
.nv.shared._Z18kQuantizeBlockwiseI6__halfLi128ELi2ELi0ELi0EEvPfPT_S1_PhS1_ii:
	.zero		2468


//--------------------- .nv.shared._Z18kQuantizeBlockwiseI6__halfLi256ELi2ELi0ELi0EEvPfPT_S1_PhS1_ii --------------------------
	.section	.nv.shared._Z18kQuantizeBlockwiseI6__halfLi256ELi2ELi0ELi0EEvPfPT_S1_PhS1_ii,"aw",@nobits
	.sectionflags	@""
	.align	16
.nv.shared._Z18kQuantizeBlockwiseI6__halfLi256ELi2ELi0ELi0EEvPfPT_S1_PhS1_ii:
	.zero		2860


//--------------------- .nv.shared._Z18kQuantizeBlockwiseI6__halfLi512ELi2ELi0ELi0EEvPfPT_S1_PhS1_ii --------------------------
	.section	.nv.shared._Z18kQuantizeBlockwiseI6__halfLi512ELi2ELi0ELi0EEvPfPT_S1_PhS1_ii,"aw",@nobits
	.sectionflags	@""
	.align	16
.nv.shared._Z18kQuantizeBlockwiseI6__halfLi512ELi2ELi0ELi0EEvPfPT_S1_PhS1_ii:
	.zero		3648


//--------------------- .nv.shared._Z18kQuantizeBlockwiseI6__halfLi1024ELi4ELi0ELi0EEvPfPT_S1_PhS1_ii --------------------------
	.section	.nv.shared._Z18kQuantizeBlockwiseI6__halfLi1024ELi4ELi0ELi0EEvPfPT_S1_PhS1_ii,"aw",@nobits
	.sectionflags	@""
	.align	16
.nv.shared._Z18kQuantizeBlockwiseI6__halfLi1024ELi4ELi0ELi0EEvPfPT_S1_PhS1_ii:
	.zero		5184


//--------------------- .nv.shared._Z18kQuantizeBlockwiseI6__halfLi2048ELi4ELi0ELi0EEvPfPT_S1_PhS1_ii --------------------------
	.section	.nv.shared._Z18kQuantizeBlockwiseI6__halfLi2048ELi4ELi0ELi0EEvPfPT_S1_PhS1_ii,"aw",@nobits
	.sectionflags	@""
	.align	16
.nv.shared._Z18kQuantizeBlockwiseI6__halfLi2048ELi4ELi0ELi0EEvPfPT_S1_PhS1_ii:
	.zero		8296


//--------------------- .nv.shared._Z18kQuantizeBlockwiseI6__halfLi4096ELi4ELi1ELi0EEvPfPT_S1_PhS1_ii --------------------------
	.section	.nv.shared._Z18kQuantizeBlockwiseI6__halfLi4096ELi4ELi1ELi0EEvPfPT_S1_PhS1_ii,"aw",@nobits
	.sectionflags	@""
	.align	16
.nv.shared._Z18kQuantizeBlockwiseI6__halfLi4096ELi4ELi1ELi0EEvPfPT_S1_PhS1_ii:
	.zero		30904


//--------------------- .nv.shared._Z18kQuantizeBlockwiseI6__halfLi4096ELi4ELi0ELi0EEvPfPT_S1_PhS1_ii --------------------------
	.section	.nv.shared._Z18kQuantizeBlockwiseI6__halfLi4096ELi4ELi0ELi0EEvPfPT_S1_PhS1_ii,"aw",@nobits
	.sectionflags	@""
	.align	16
.nv.shared._Z18kQuantizeBlockwiseI6__halfLi4096ELi4ELi0ELi0EEvPfPT_S1_PhS1_ii:
	.zero		14520


//--------------------- .nv.shared._Z21kOptimizer32bit2StateI13__nv_bfloat16Li6EEvPT_S2_PfS3_S3_ffffffffiffbi --------------------------
	.section	.nv.shared._Z21kOptimizer32bit2StateI13__nv_bfloat16Li6EEvPT_S2_PfS3_S3_ffffffffiffbi,"aw",@nobits
	.sectionflags	@""
	.align	16
.nv.shared._Z21kOptimizer32bit2StateI13__nv_bfloat16Li6EEvPT_S2_PfS3_S3_ffffffffiffbi:
	.zero		17424


//--------------------- .nv.shared._Z21kOptimizer32bit2StateI6__halfLi6EEvPT_S2_PfS3_S3_ffffffffiffbi --------------------------
	.section	.nv.shared._Z21kOptimizer32bit2StateI6__halfLi6EEvPT_S2_PfS3_S3_ffffffffiffbi,"aw",@nobits
	.sectionflags	@""
	.align	16
.nv.shared._Z21kOptimizer32bit2StateI6__halfLi6EEvPT_S2_PfS3_S3_ffffffffiffbi:
	.zero		17424


//--------------------- .nv.shared._Z21kOptimizer32bit2StateIfLi6EEvPT_S1_PfS2_S2_ffffffffiffbi --------------------------
	.section	.nv.shared._Z21kOptimizer32bit2StateIfLi6EEvPT_S1_PfS2_S2_ffffffffiffbi,"aw",@nobits
	.sectionflags	@""
	.align	16
.nv.shared._Z21kOptimizer32bit2StateIfLi6EEvPT_S1_PfS2_S2_ffffffffiffbi:
	.zero		17424


//--------------------- .nv.shared._Z21kOptimizer32bit2StateI13__nv_bfloat16Li0EEvPT_S2_PfS3_S3_ffffffffiffbi --------------------------
	.section	.nv.shared._Z21kOptimizer32bit2StateI13__nv_bfloat16Li0EEvPT_S2_PfS3_S3_ffffffffiffbi,"aw",@nobits
	.sectionflags	@""
	.align	16
.nv.shared._Z21kOptimizer32bit2StateI13__nv_bfloat16Li0EEvPT_S2_PfS3_S3_ffffffffiffbi:
	.zero		17424


//--------------------- .nv.shared._Z21kOptimizer32bit2StateI6__halfLi0EEvPT_S2_PfS3_S3_ffffffffiffbi --------------------------
	.section	.nv.shared._Z21kOptimizer32bit2StateI6__halfLi0EEvPT_S2_PfS3_S3_ffffffffiffbi,"aw",@nobits
	.sectionflags	@""
	.align	16
.nv.shared._Z21kOptimizer32bit2StateI6__halfLi0EEvPT_S2_PfS3_S3_ffffffffiffbi:
	.zero		17424


//--------------------- .nv.shared._Z21kOptimizer32bit2StateIfLi0EEvPT_S1_PfS2_S2_ffffffffiffbi --------------------------
	.section	.nv.shared._Z21kOptimizer32bit2StateIfLi0EEvPT_S1_PfS2_S2_ffffffffiffbi,"aw",@nobits
	.sectionflags	@""
	.align	16
.nv.shared._Z21kOptimizer32bit2StateIfLi0EEvPT_S1_PfS2_S2_ffffffffiffbi:
	.zero		17424


//--------------------- .nv.shared._Z33kPreconditionOptimizer32bit2StateI13__nv_bfloat16Li6ELi4096ELi8EEvPT_S2_PfS3_S3_ffffiffi --------------------------
	.section	.nv.shared._Z33kPreconditionOptimizer32bit2StateI13__nv_bfloat16Li6ELi4096ELi8EEvPT_S2_PfS3_S3_ffffiffi,"aw",@nobits
	.sectionflags	@""
	.align	16
.nv.shared._Z33kPreconditionOptimizer32bit2StateI13__nv_bfloat16Li6ELi4096ELi8EEvPT_S2_PfS3_S3_ffffiffi:
	.zero		17920


//--------------------- .nv.shared._Z33kPreconditionOptimizer32bit2StateI6__halfLi6ELi4096ELi8EEvPT_S2_PfS3_S3_ffffiffi --------------------------
	.section	.nv.shared._Z33kPreconditionOptimizer32bit2StateI6__halfLi6ELi4096ELi8EEvPT_S2_PfS3_S3_ffffiffi,"aw",@nobits
	.sectionflags	@""
	.align	16
.nv.shared._Z33kPreconditionOptimizer32bit2StateI6__halfLi6ELi4096ELi8EEvPT_S2_PfS3_S3_ffffiffi:
	.zero		17920


//--------------------- .nv.shared._Z33kPreconditionOptimizer32bit2StateIfLi6ELi4096ELi8EEvPT_S1_PfS2_S2_ffffiffi --------------------------
	.section	.nv.shared._Z33kPreconditionOptimizer32bit2StateIfLi6ELi4096ELi8EEvPT_S1_PfS2_S2_ffffiffi,"aw",@nobits
	.sectionflags	@""
	.align	16
.nv.shared._Z33kPreconditionOptimizer32bit2StateIfLi6ELi4096ELi8EEvPT_S1_PfS2_S2_ffffiffi:
	.zero		17920


//--------------------- .nv.shared._Z33kPreconditionOptimizer32bit2StateI13__nv_bfloat16Li0ELi4096ELi8EEvPT_S2_PfS3_S3_ffffiffi --------------------------
	.section	.nv.shared._Z33kPreconditionOptimizer32bit2StateI13__nv_bfloat16Li0ELi4096ELi8EEvPT_S2_PfS3_S3_ffffiffi,"aw",@nobits
	.sectionflags	@""
	.align	16
.nv.shared._Z33kPreconditionOptimizer32bit2StateI13__nv_bfloat16Li0ELi4096ELi8EEvPT_S2_PfS3_S3_ffffiffi:
	.zero		17920


//--------------------- .nv.shared._Z33kPreconditionOptimizer32bit2StateI6__halfLi0ELi4096ELi8EEvPT_S2_PfS3_S3_ffffiffi --------------------------
	.section	.nv.shared._Z33kPreconditionOptimizer32bit2StateI6__halfLi0ELi4096ELi8EEvPT_S2_PfS3_S3_ffffiffi,"aw",@nobits
	.sectionflags	@""
	.align	16
.nv.shared._Z33kPreconditionOptimizer32bit2StateI6__halfLi0ELi4096ELi8EEvPT_S2_PfS3_S3_ffffiffi:
	.zero		17920


//--------------------- .nv.shared._Z33kPreconditionOptimizer32bit2StateIfLi0ELi4096ELi8EEvPT_S1_PfS2_S2_ffffiffi --------------------------
	.section	.nv.shared._Z33kPreconditionOptimizer32bit2StateIfLi0ELi4096ELi8EEvPT_S1_PfS2_S2_ffffiffi,"aw",@nobits
	.sectionflags	@""
	.align	16
.nv.shared._Z33kPreconditionOptimizer32bit2StateIfLi0ELi4096ELi8EEvPT_S1_PfS2_S2_ffffiffi:
	.zero		17920


//--------------------- .nv.shared._Z21kOptimizer32bit1StateI13__nv_bfloat16Li4EEvPT_S2_PfS3_ffffffiffbi --------------------------
	.section	.nv.shared._Z21kOptimizer32bit1StateI13__nv_bfloat16Li4EEvPT_S2_PfS3_ffffffiffbi,"aw",@nobits
	.sectionflags	@""
	.align	16
.nv.shared._Z21kOptimizer32bit1StateI13__nv_bfloat16Li4EEvPT_S2_PfS3_ffffffiffbi:
	.zero		17424


//--------------------- .nv.shared._Z21kOptimizer32bit1StateIfLi4EEvPT_S1_PfS2_ffffffiffbi --------------------------
	.section	.nv.shared._Z21kOptimizer32bit1StateIfLi4EEvPT_S1_PfS2_ffffffiffbi,"aw",@nobits
	.sectionflags	@""
	.align	16
.nv.shared._Z21kOptimizer32bit1StateIfLi4EEvPT_S1_PfS2_ffffffiffbi:
	.zero		17424


//--------------------- .nv.shared._Z21kOptimizer32bit1StateI6__halfLi4EEvPT_S2_PfS3_ffffffiffbi --------------------------
	.section	.nv.shared._Z21kOptimizer32bit1StateI6__halfLi4EEvPT_S2_PfS3_ffffffiffbi,"aw",@nobits
	.sectionflags	@""
	.align	16
.nv.shared._Z21kOptimizer32bit1StateI6__halfLi4EEvPT_S2_PfS3_ffffffiffbi:
	.zero		17424


//--------------------- .nv.shared._Z21kOptimizer32bit1StateI13__nv_bfloat16Li5EEvPT_S2_PfS3_ffffffiffbi --------------------------
	.section	.nv.shared._Z21kOptimizer32bit1StateI13__nv_bfloat16Li5EEvPT_S2_PfS3_ffffffiffbi,"aw",@nobits
	.sectionflags	@""
	.align	16
.nv.shared._Z21kOptimizer32bit1StateI13__nv_bfloat16Li5EEvPT_S2_PfS3_ffffffiffbi:
	.zero		17424


//--------------------- .nv.shared._Z21kOptimizer32bit1StateIfLi5EEvPT_S1_PfS2_ffffffiffbi --------------------------
	.section	.nv.shared._Z21kOptimizer32bit1StateIfLi5EEvPT_S1_PfS2_ffffffiffbi,"aw",@nobits
	.sectionflags	@""
	.align	16
.nv.shared._Z21kOptimizer32bit1StateIfLi5EEvPT_S1_PfS2_ffffffiffbi:
	.zero		17424


//--------------------- .nv.shared._Z21kOptimizer32bit1StateI6__halfLi5EEvPT_S2_PfS3_ffffffiffbi --------------------------
	.section	.nv.shared._Z21kOptimizer32bit1StateI6__halfLi5EEvPT_S2_PfS3_ffffffiffbi,"aw",@nobits
	.sectionflags	@""
	.align	16
.nv.shared._Z21kOptimizer32bit1StateI6__halfLi5EEvPT_S2_PfS3_ffffffiffbi:
	.zero		17424


//--------------------- .nv.shared._Z21kOptimizer32bit1StateI13__nv_bfloat16Li2EEvPT_S2_PfS3_ffffffiffbi --------------------------
	.section	.nv.shared._Z21kOptimizer32bit1StateI13__nv_bfloat16Li2EEvPT_S2_PfS3_ffffffiffbi,"aw",@nobits
	.sectionflags	@""
	.align	16
.nv.shared._Z21kOptimizer32bit1StateI13__nv_bfloat16Li2EEvPT_S2_PfS3_ffffffiffbi:
	.zero		17424


//--------------------- .nv.shared._Z21kOptimizer32bit1StateIfLi2EEvPT_S1_PfS2_ffffffiffbi --------------------------
	.section	.nv.shared._Z21kOptimizer32bit1StateIfLi2EEvPT_S1_PfS2_ffffffiffbi,"aw",@nobits
	.sectionflags	@""
	.align	16
.nv.shared._Z21kOptimizer32bit1StateIfLi2EEvPT_S1_PfS2_ffffffiffbi:
	.zero		17424


//--------------------- .nv.shared._Z21kOptimizer32bit1StateI6__halfLi2EEvPT_S2_PfS3_ffffffiffbi --------------------------
	.section	.nv.shared._Z21kOptimizer32bit1StateI6__halfLi2EEvPT_S2_PfS3_ffffffiffbi,"aw",@nobits
	.sectionflags	@""
	.align	16
.nv.shared._Z21kOptimizer32bit1StateI6__halfLi2EEvPT_S2_PfS3_ffffffiffbi:
	.zero		17424


//--------------------- .nv.shared._Z21kOptimizer32bit1StateI13__nv_bfloat16Li1EEvPT_S2_PfS3_ffffffiffbi --------------------------
	.section	.nv.shared._Z21kOptimizer32bit1StateI13__nv_bfloat16Li1EEvPT_S2_PfS3_ffffffiffbi,"aw",@nobits
	.sectionflags	@""
	.align	16
.nv.shared._Z21kOptimizer32bit1StateI13__nv_bfloat16Li1EEvPT_S2_PfS3_ffffffiffbi:
	.zero		17424


//--------------------- .nv.shared._Z21kOptimizer32bit1StateIfLi1EEvPT_S1_PfS2_ffffffiffbi --------------------------
	.section	.nv.shared._Z21kOptimizer32bit1StateIfLi1EEvPT_S1_PfS2_ffffffiffbi,"aw",@nobits
	.sectionflags	@""
	.align	16
.nv.shared._Z21kOptimizer32bit1StateIfLi1EEvPT_S1_PfS2_ffffffiffbi:
	.zero		17424


//--------------------- .nv.shared._Z21kOptimizer32bit1StateI6__halfLi1EEvPT_S2_PfS3_ffffffiffbi --------------------------
	.section	.nv.shared._Z21kOptimizer32bit1StateI6__halfLi1EEvPT_S2_PfS3_ffffffiffbi,"aw",@nobits
	.sectionflags	@""
	.align	16
.nv.shared._Z21kOptimizer32bit1StateI6__halfLi1EEvPT_S2_PfS3_ffffffiffbi:
	.zero		17424


//--------------------- .nv.shared._Z33kPreconditionOptimizer32bit1StateI13__nv_bfloat16Li4ELi4096ELi8EEvPT_S2_PfS3_ffffiffi --------------------------
	.section	.nv.shared._Z33kPreconditionOptimizer32bit1StateI13__nv_bfloat16Li4ELi4096ELi8EEvPT_S2_PfS3_ffffiffi,"aw",@nobits
	.sectionflags	@""
	.align	16
.nv.shared._Z33kPreconditionOptimizer32bit1StateI13__nv_bfloat16Li4ELi4096ELi8EEvPT_S2_PfS3_ffffiffi:
	.zero		17920


//--------------------- .nv.shared._Z33kPreconditionOptimizer32bit1StateIfLi4ELi4096ELi8EEvPT_S1_PfS2_ffffiffi --------------------------
	.section	.nv.shared._Z33kPreconditionOptimizer32bit1StateIfLi4ELi4096ELi8EEvPT_S1_PfS2_ffffiffi,"aw",@nobits
	.sectionflags	@""
	.align	16
.nv.shared._Z33kPreconditionOptimizer32bit1StateIfLi4ELi4096ELi8EEvPT_S1_PfS2_ffffiffi:
	.zero		17920


//--------------------- .nv.shared._Z33kPreconditionOptimizer32bit1StateI6__halfLi4ELi4096ELi8EEvPT_S2_PfS3_ffffiffi --------------------------
	.section	.nv.shared._Z33kPreconditionOptimizer32bit1StateI6__halfLi4ELi4096ELi8EEvPT_S2_PfS3_ffffiffi,"aw",@nobits
	.sectionflags	@""
	.align	16
.nv.shared._Z33kPreconditionOptimizer32bit1StateI6__halfLi4ELi4096ELi8EEvPT_S2_PfS3_ffffiffi:
	.zero		17920


//--------------------- .nv.shared._Z33kPreconditionOptimizer32bit1StateI13__nv_bfloat16Li5ELi4096ELi8EEvPT_S2_PfS3_ffffiffi --------------------------
	.section	.nv.shared._Z33kPreconditionOptimizer32bit1StateI13__nv_bfloat16Li5ELi4096ELi8EEvPT_S2_PfS3_ffffiffi,"aw",@nobits
	.sectionflags	@""
	.align	16
.nv.shared._Z33kPreconditionOptimizer32bit1StateI13__nv_bfloat16Li5ELi4096ELi8EEvPT_S2_PfS3_ffffiffi:
	.zero		17920


//--------------------- .nv.shared._Z33kPreconditionOptimizer32bit1StateIfLi5ELi4096ELi8EEvPT_S1_PfS2_ffffiffi --------------------------
	.section	.nv.shared._Z33kPreconditionOptimizer32bit1StateIfLi5ELi4096ELi8EEvPT_S1_PfS2_ffffiffi,"aw",@nobits
	.sectionflags	@""
	.align	16
.nv.shared._Z33kPreconditionOptimizer32bit1StateIfLi5ELi4096ELi8EEvPT_S1_PfS2_ffffiffi:
	.zero		17920


//--------------------- .nv.shared._Z33kPreconditionOptimizer32bit1StateI6__halfLi5ELi4096ELi8EEvPT_S2_PfS3_ffffiffi --------------------------
	.section	.nv.shared._Z33kPreconditionOptimizer32bit1StateI6__halfLi5ELi4096ELi8EEvPT_S2_PfS3_ffffiffi,"aw",@nobits
	.sectionflags	@""
	.align	16
.nv.shared._Z33kPreconditionOptimizer32bit1StateI6__halfLi5ELi4096ELi8EEvPT_S2_PfS3_ffffiffi:
	.zero		17920


//--------------------- .nv.shared._Z33kPreconditionOptimizer32bit1StateI13__nv_bfloat16Li2ELi4096ELi8EEvPT_S2_PfS3_ffffiffi --------------------------
	.section	.nv.shared._Z33kPreconditionOptimizer32bit1StateI13__nv_bfloat16Li2ELi4096ELi8EEvPT_S2_PfS3_ffffiffi,"aw",@nobits
	.sectionflags	@""
	.align	16
.nv.shared._Z33kPreconditionOptimizer32bit1StateI13__nv_bfloat16Li2ELi4096ELi8EEvPT_S2_PfS3_ffffiffi:
	.zero		17920


//--------------------- .nv.shared._Z33kPreconditionOptimizer32bit1StateIfLi2ELi4096ELi8EEvPT_S1_PfS2_ffffiffi --------------------------
	.section	.nv.shared._Z33kPreconditionOptimizer32bit1StateIfLi2ELi4096ELi8EEvPT_S1_PfS2_ffffiffi,"aw",@nobits
	.sectionflags	@""
	.align	16
.nv.shared._Z33kPreconditionOptimizer32bit1StateIfLi2ELi4096ELi8EEvPT_S1_PfS2_ffffiffi:
	.zero		17920


//--------------------- .nv.shared._Z33kPreconditionOptimizer32bit1StateI6__halfLi2ELi4096ELi8EEvPT_S2_PfS3_ffffiffi --------------------------
	.section	.nv.shared._Z33kPreconditionOptimizer32bit1StateI6__halfLi2ELi4096ELi8EEvPT_S2_PfS3_ffffiffi,"aw",@nobits
	.sectionflags	@""
	.align	16
.nv.shared._Z33kPreconditionOptimizer32bit1StateI6__halfLi2ELi4096ELi8EEvPT_S2_PfS3_ffffiffi:
	.zero		17920


//--------------------- .nv.shared._Z33kPreconditionOptimizer32bit1StateI13__nv_bfloat16Li1ELi4096ELi8EEvPT_S2_PfS3_ffffiffi --------------------------
	.section	.nv.shared._Z33kPreconditionOptimizer32bit1StateI13__nv_bfloat16Li1ELi4096ELi8EEvPT_S2_PfS3_ffffiffi,"aw",@nobits
	.sectionflags	@""
	.align	16
.nv.shared._Z33kPreconditionOptimizer32bit1StateI13__nv_bfloat16Li1ELi4096ELi8EEvPT_S2_PfS3_ffffiffi:
	.zero		17920


//--------------------- .nv.shared._Z33kPreconditionOptimizer32bit1StateIfLi1ELi4096ELi8EEvPT_S1_PfS2_ffffiffi --------------------------
	.section	.nv.shared._Z33kPreconditionOptimizer32bit1StateIfLi1ELi4096ELi8EEvPT_S1_PfS2_ffffiffi,"aw",@nobits
	.sectionflags	@""
	.align	16
.nv.shared._Z33kPreconditionOptimizer32bit1StateIfLi1ELi4096ELi8EEvPT_S1_PfS2_ffffiffi:
	.zero		17920


//--------------------- .nv.shared._Z33kPreconditionOptimizer32bit1StateI6__halfLi1ELi4096ELi8EEvPT_S2_PfS3_ffffiffi --------------------------
	.section	.nv.shared._Z33kPreconditionOptimizer32bit1StateI6__halfLi1ELi4096ELi8EEvPT_S2_PfS3_ffffiffi,"aw",@nobits
	.sectionflags	@""
	.align	16
.nv.shared._Z33kPreconditionOptimizer32bit1StateI6__halfLi1ELi4096ELi8EEvPT_S2_PfS3_ffffiffi:
	.zero		17920


//--------------------- .nv.shared._Z26kgemm_4bit_inference_naiveIfLi128ELi32EEviiiPT_PhPfPKfS1_iiii --------------------------
	.section	.nv.shared._Z26kgemm_4bit_inference_naiveIfLi128ELi32EEviiiPT_PhPfPKfS1_iiii,"aw",@nobits
	.sectionflags	@""
	.align	4
.nv.shared._Z26kgemm_4bit_inference_naiveIfLi128ELi32EEviiiPT_PhPfPKfS1_iiii:
	.zero		1088


//--------------------- .nv.shared._Z26kgemm_4bit_inference_naiveI13__nv_bfloat16Li128ELi16EEviiiPT_PhPfPKfS2_iiii --------------------------
	.section	.nv.shared._Z26kgemm_4bit_inference_naiveI13__nv_bfloat16Li128ELi16EEviiiPT_PhPfPKfS2_iiii,"aw",@nobits
	.sectionflags	@""
	.align	2
.nv.shared._Z26kgemm_4bit_inference_naiveI13__nv_bfloat16Li128ELi16EEviiiPT_PhPfPKfS2_iiii:
	.zero		1056


//--------------------- .nv.shared._Z26kgemm_4bit_inference_naiveI6__halfLi128ELi16EEviiiPT_PhPfPKfS2_iiii --------------------------
	.section	.nv.shared._Z26kgemm_4bit_inference_naiveI6__halfLi128ELi16EEviiiPT_PhPfPKfS2_iiii,"aw",@nobits
	.sectionflags	@""
	.align	2
.nv.shared._Z26kgemm_4bit_inference_naiveI6__halfLi128ELi16EEviiiPT_PhPfPKfS2_iiii:
	.zero		1056


//--------------------- .nv.shared._Z16kInt8VectorQuantI6__halfLi1024ELi1EEvPT_PaPffii --------------------------
	.section	.nv.shared._Z16kInt8VectorQuantI6__halfLi1024ELi1EEvPT_PaPffii,"aw",@nobits
	.sectionflags	@""
	.align	2
.nv.shared._Z16kInt8VectorQuantI6__halfLi1024ELi1EEvPT_PaPffii:
	.zero		1124


//--------------------- .nv.shared._Z16kInt8VectorQuantI6__halfLi1024ELi0EEvPT_PaPffii --------------------------
	.section	.nv.shared._Z16kInt8VectorQuantI6__halfLi1024ELi0EEvPT_PaPffii,"aw",@nobits
	.sectionflags	@""
	.align	2
.nv.shared._Z16kInt8VectorQuantI6__halfLi1024ELi0EEvPT_PaPffii:
	.zero		1124


//--------------------- .nv.constant0._ZN3cub18CUB_300001_SM_10306detail11EmptyKernelIvEEvv --------------------------
	.section	.nv.constant0._ZN3cub18CUB_300001_SM_10306detail11EmptyKernelIvEEvv,"a",@progbits
	.sectionflags	@""
	.align	4
.nv.constant0._ZN3cub18CUB_300001_SM_10306detail11EmptyKernelIvEEvv:
	.zero		896


//--------------------- .nv.constant0._Z35kOptimizerStatic8bit1StateBlockwiseI13__nv_bfloat16Li4ELi256ELi1EEvPT_S2_PhfffifPfS4_ffbi --------------------------
	.section	.nv.constant0._Z35kOptimizerStatic8bit1StateBlockwiseI13__nv_bfloat16Li4ELi256ELi1EEvPT_S2_PhfffifPfS4_ffbi,"a",@progbits
	.sectionflags	@""
	.align	4
.nv.constant0._Z35kOptimizerStatic8bit1StateBlockwiseI13__nv_bfloat16Li4ELi256ELi1EEvPT_S2_PhfffifPfS4_ffbi:
	.zero		976


//--------------------- .nv.constant0._Z35kOptimizerStatic8bit1StateBlockwiseI6__halfLi4ELi256ELi1EEvPT_S2_PhfffifPfS4_ffbi --------------------------
	.section	.nv.constant0._Z35kOptimizerStatic8bit1StateBlockwiseI6__halfLi4ELi256ELi1EEvPT_S2_PhfffifPfS4_ffbi,"a",@progbits
	.sectionflags	@""
	.align	4
.nv.constant0._Z35kOptimizerStatic8bit1StateBlockwiseI6__halfLi4ELi256ELi1EEvPT_S2_PhfffifPfS4_ffbi:
	.zero		976


//--------------------- .nv.constant0._Z35kOptimizerStatic8bit1StateBlockwiseIfLi4ELi256ELi1EEvPT_S1_PhfffifPfS3_ffbi --------------------------
	.section	.nv.constant0._Z35kOptimizerStatic8bit1StateBlockwiseIfLi4ELi256ELi1EEvPT_S1_PhfffifPfS3_ffbi,"a",@progbits
	.sectionflags	@""
	.align	4
.nv.constant0._Z35kOptimizerStatic8bit1StateBlockwiseIfLi4ELi256ELi1EEvPT_S1_PhfffifPfS3_ffbi:
	.zero		976


//--------------------- .nv.constant0._Z35kOptimizerStatic8bit1StateBlockwiseI13__nv_bfloat16Li5ELi256ELi1EEvPT_S2_PhfffifPfS4_ffbi --------------------------
	.section	.nv.constant0._Z35kOptimizerStatic8bit1StateBlockwiseI13__nv_bfloat16Li5ELi256ELi1EEvPT_S2_PhfffifPfS4_ffbi,"a",@progbits
	.sectionflags	@""
	.align	4
.nv.constant0._Z35kOptimizerStatic8bit1StateBlockwiseI13__nv_bfloat16Li5ELi256ELi1EEvPT_S2_PhfffifPfS4_ffbi:
	.zero		976


//--------------------- .nv.constant0._Z35kOptimizerStatic8bit1StateBlockwiseI6__halfLi5ELi256ELi1EEvPT_S2_PhfffifPfS4_ffbi --------------------------
	.section	.nv.constant0._Z35kOptimizerStatic8bit1StateBlockwiseI6__halfLi5ELi256ELi1EEvPT_S2_PhfffifPfS4_ffbi,"a",@progbits
	.sectionflags	@""
	.align	4
.nv.constant0._Z35kOptimizerStatic8bit1StateBlockwiseI6__halfLi5ELi256ELi1EEvPT_S2_PhfffifPfS4_ffbi:
	.zero		976


//--------------------- .nv.constant0._Z35kOptimizerStatic8bit1StateBlockwiseIfLi5ELi256ELi1EEvPT_S1_PhfffifPfS3_ffbi --------------------------
	.section	.nv.constant0._Z35kOptimizerStatic8bit1StateBlockwiseIfLi5ELi256ELi1EEvPT_S1_PhfffifPfS3_ffbi,"a",@progbits
	.sectionflags	@""
	.align	4
.nv.constant0._Z35kOptimizerStatic8bit1StateBlockwiseIfLi5ELi256ELi1EEvPT_S1_PhfffifPfS3_ffbi:
	.zero		976


//--------------------- .nv.constant0._Z35kOptimizerStatic8bit1StateBlockwiseI13__nv_bfloat16Li2ELi256ELi1EEvPT_S2_PhfffifPfS4_ffbi --------------------------
	.section	.nv.constant0._Z35kOptimizerStatic8bit1StateBlockwiseI13__nv_bfloat16Li2ELi256ELi1EEvPT_S2_PhfffifPfS4_ffbi,"a",@progbits
	.sectionflags	@""
	.align	4
.nv.constant0._Z35kOptimizerStatic8bit1StateBlockwiseI13__nv_bfloat16Li2ELi256ELi1EEvPT_S2_PhfffifPfS4_ffbi:
	.zero		976


//--------------------- .nv.constant0._Z35kOptimizerStatic8bit1StateBlockwiseI6__halfLi2ELi256ELi1EEvPT_S2_PhfffifPfS4_ffbi --------------------------
	.section	.nv.constant0._Z35kOptimizerStatic8bit1StateBlockwiseI6__halfLi2ELi256ELi1EEvPT_S2_PhfffifPfS4_ffbi,"a",@progbits
	.sectionflags	@""
	.align	4
.nv.constant0._Z35kOptimizerStatic8bit1StateBlockwiseI6__halfLi2ELi256ELi1EEvPT_S2_PhfffifPfS4_ffbi:
	.zero		976


//--------------------- .nv.constant0._Z35kOptimizerStatic8bit1StateBlockwiseIfLi2ELi256ELi1EEvPT_S1_PhfffifPfS3_ffbi --------------------------
	.section	.nv.constant0._Z35kOptimizerStatic8bit1StateBlockwiseIfLi2ELi256ELi1EEvPT_S1_PhfffifPfS3_ffbi,"a",@progbits
	.sectionflags	@""
	.align	4
.nv.constant0._Z35kOptimizerStatic8bit1StateBlockwiseIfLi2ELi256ELi1EEvPT_S1_PhfffifPfS3_ffbi:
	.zero		976


//--------------------- .nv.constant0._Z35kOptimizerStatic8bit1StateBlockwiseI13__nv_bfloat16Li1ELi256ELi1EEvPT_S2_PhfffifPfS4_ffbi --------------------------
	.section	.nv.constant0._Z35kOptimizerStatic8bit1StateBlockwiseI13__nv_bfloat16Li1ELi256ELi1EEvPT_S2_PhfffifPfS4_ffbi,"a",@progbits
	.sectionflags	@""
	.align	4
.nv.constant0._Z35kOptimizerStatic8bit1StateBlockwiseI13__nv_bfloat16Li1ELi256ELi1EEvPT_S2_PhfffifPfS4_ffbi:
	.zero		976


//--------------------- .nv.constant0._Z35kOptimizerStatic8bit1StateBlockwiseI6__halfLi1ELi256ELi1EEvPT_S2_PhfffifPfS4_ffbi --------------------------
	.section	.nv.constant0._Z35kOptimizerStatic8bit1StateBlockwiseI6__halfLi1ELi256ELi1EEvPT_S2_PhfffifPfS4_ffbi,"a",@progbits
	.sectionflags	@""
	.align	4
.nv.constant0._Z35kOptimizerStatic8bit1StateBlockwiseI6__halfLi1ELi256ELi1EEvPT_S2_PhfffifPfS4_ffbi:
	.zero		976


//--------------------- .nv.constant0._Z35kOptimizerStatic8bit1StateBlockwiseIfLi1ELi256ELi1EEvPT_S1_PhfffifPfS3_ffbi --------------------------
	.section	.nv.constant0._Z35kOptimizerStatic8bit1StateBlockwiseIfLi1ELi256ELi1EEvPT_S1_PhfffifPfS3_ffbi,"a",@progbits
	.sectionflags	@""
	.align	4
.nv.constant0._Z35kOptimizerStatic8bit1StateBlockwiseIfLi1ELi256ELi1EEvPT_S1_PhfffifPfS3_ffbi:
	.zero		976


//--------------------- .nv.constant0._Z35kOptimizerStatic8bit2StateBlockwiseI13__nv_bfloat16Li6ELi256ELi1EEvPT_S2_PhS3_fffffifPfS4_S4_S4_ffbi --------------------------
	.section	.nv.constant0._Z35kOptimizerStatic8bit2StateBlockwiseI13__nv_bfloat16Li6ELi256ELi1EEvPT_S2_PhS3_fffffifPfS4_S4_S4_ffbi,"a",@progbits
	.sectionflags	@""
	.align	4
.nv.constant0._Z35kOptimizerStatic8bit2StateBlockwiseI13__nv_bfloat16Li6ELi256ELi1EEvPT_S2_PhS3_fffffifPfS4_S4_S4_ffbi:
	.zero		1008


//--------------------- .nv.constant0._Z35kOptimizerStatic8bit2StateBlockwiseI6__halfLi6ELi256ELi1EEvPT_S2_PhS3_fffffifPfS4_S4_S4_ffbi --------------------------
	.section	.nv.constant0._Z35kOptimizerStatic8bit2StateBlockwiseI6__halfLi6ELi256ELi1EEvPT_S2_PhS3_fffffifPfS4_S4_S4_ffbi,"a",@progbits
	.sectionflags	@""
	.align	4
.nv.constant0._Z35kOptimizerStatic8bit2StateBlockwiseI6__halfLi6ELi256ELi1EEvPT_S2_PhS3_fffffifPfS4_S4_S4_ffbi:
	.zero		1008


//--------------------- .nv.constant0._Z35kOptimizerStatic8bit2StateBlockwiseIfLi6ELi256ELi1EEvPT_S1_PhS2_fffffifPfS3_S3_S3_ffbi --------------------------
	.section	.nv.constant0._Z35kOptimizerStatic8bit2StateBlockwiseIfLi6ELi256ELi1EEvPT_S1_PhS2_fffffifPfS3_S3_S3_ffbi,"a",@progbits
	.sectionflags	@""
	.align	4
.nv.constant0._Z35kOptimizerStatic8bit2StateBlockwiseIfLi6ELi256ELi1EEvPT_S1_PhS2_fffffifPfS3_S3_S3_ffbi:
	.zero		1008


//--------------------- .nv.constant0._Z35kOptimizerStatic8bit2StateBlockwiseI13__nv_bfloat16Li0ELi256ELi1EEvPT_S2_PhS3_fffffifPfS4_S4_S4_ffbi --------------------------
	.section	.nv.constant0._Z35kOptimizerStatic8bit2StateBlockwiseI13__nv_bfloat16Li0ELi256ELi1EEvPT_S2_PhS3_fffffifPfS4_S4_S4_ffbi,"a",@progbits
	.sectionflags	@""
	.align	4
.nv.constant0._Z35kOptimizerStatic8bit2StateBlockwiseI13__nv_bfloat16Li0ELi256ELi1EEvPT_S2_PhS3_fffffifPfS4_S4_S4_ffbi:
	.zero		1008


//--------------------- .nv.constant0._Z35kOptimizerStatic8bit2StateBlockwiseI6__halfLi0ELi256ELi1EEvPT_S2_PhS3_fffffifPfS4_S4_S4_ffbi --------------------------
	.section	.nv.constant0._Z35kOptimizerStatic8bit2StateBlockwiseI6__halfLi0ELi256ELi1EEvPT_S2_PhS3_fffffifPfS4_S4_S4_ffbi,"a",@progbits
	.sectionflags	@""
	.align	4
.nv.constant0._Z35kOptimizerStatic8bit2StateBlockwiseI6__halfLi0ELi256ELi1EEvPT_S2_PhS3_fffffifPfS4_S4_S4_ffbi:
	.zero		1008


//--------------------- .nv.constant0._Z35kOptimizerStatic8bit2StateBlockwiseIfLi0ELi256ELi1EEvPT_S1_PhS2_fffffifPfS3_S3_S3_ffbi --------------------------
	.section	.nv.constant0._Z35kOptimizerStatic8bit2StateBlockwiseIfLi0ELi256ELi1EEvPT_S1_PhS2_fffffifPfS3_S3_S3_ffbi,"a",@progbits
	.sectionflags	@""
	.align	4
.nv.constant0._Z35kOptimizerStatic8bit2StateBlockwiseIfLi0ELi256ELi1EEvPT_S1_PhS2_fffffifPfS3_S3_S3_ffbi:
	.zero		1008


//--------------------- .nv.constant0._Z20kDequantizeBlockwiseI13__nv_bfloat16Li512ELi64ELi8ELi2EEvPfPhS1_PT_ii --------------------------
	.section	.nv.constant0._Z20kDequantizeBlockwiseI13__nv_bfloat16Li512ELi64ELi8ELi2EEvPfPhS1_PT_ii,"a",@progbits
	.sectionflags	@""
	.align	4
.nv.constant0._Z20kDequantizeBlockwiseI13__nv_bfloat16Li512ELi64ELi8ELi2EEvPfPhS1_PT_ii:
	.zero		936


//--------------------- .nv.constant0._Z20kDequantizeBlockwiseI13__nv_bfloat16Li512ELi64ELi8ELi0EEvPfPhS1_PT_ii --------------------------
	.section	.nv.constant0._Z20kDequantizeBlockwiseI13__nv_bfloat16Li512ELi64ELi8ELi0EEvPfPhS1_PT_ii,"a",@progbits
	.sectionflags	@""
	.align	4
.nv.constant0._Z20kDequantizeBlockwiseI13__nv_bfloat16Li512ELi64ELi8ELi0EEvPfPhS1_PT_ii:
	.zero		936


//--------------------- .nv.constant0._Z20kDequantizeBlockwiseI13__nv_bfloat16Li512ELi64ELi8ELi1EEvPfPhS1_PT_ii --------------------------
	.section	.nv.constant0._Z20kDequantizeBlockwiseI13__nv_bfloat16Li512ELi64ELi8ELi1EEvPfPhS1_PT_ii,"a",@progbits
	.sectionflags	@""
	.align	4
.nv.constant0._Z20kDequantizeBlockwiseI13__nv_bfloat16Li512ELi64ELi8ELi1EEvPfPhS1_PT_ii:
	.zero		936


//--------------------- .nv.constant0._Z20kDequantizeBlockwiseIfLi512ELi64ELi8ELi2EEvPfPhS0_PT_ii --------------------------
	.section	.nv.constant0._Z20kDequantizeBlockwiseIfLi512ELi64ELi8ELi2EEvPfPhS0_PT_ii,"a",@progbits
	.sectionflags	@""
	.align	4
.nv.constant0._Z20kDequantizeBlockwiseIfLi512ELi64ELi8ELi2EEvPfPhS0_PT_ii:
	.zero		936


//--------------------- .nv.constant0._Z20kDequantizeBlockwiseIfLi512ELi64ELi8ELi0EEvPfPhS0_PT_ii --------------------------
	.section	.nv.constant0._Z20kDequantizeBlockwiseIfLi512ELi64ELi8ELi0EEvPfPhS0_PT_ii,"a",@progbits
	.sectionflags	@""
	.align	4
.nv.constant0._Z20kDequantizeBlockwiseIfLi512ELi64ELi8ELi0EEvPfPhS0_PT_ii:
	.zero		936


//--------------------- .nv.constant0._Z20kDequantizeBlockwiseIfLi512ELi64ELi8ELi1EEvPfPhS0_PT_ii --------------------------
	.section	.nv.constant0._Z20kDequantizeBlockwiseIfLi512ELi64ELi8ELi1EEvPfPhS0_PT_ii,"a",@progbits
	.sectionflags	@""
	.align	4
.nv.constant0._Z20kDequantizeBlockwiseIfLi512ELi64ELi8ELi1EEvPfPhS0_PT_ii:
	.zero		936


//--------------------- .nv.constant0._Z20kDequantizeBlockwiseI6__halfLi512ELi64ELi8ELi2EEvPfPhS1_PT_ii --------------------------
	.section	.nv.constant0._Z20kDequantizeBlockwiseI6__halfLi512ELi64ELi8ELi2EEvPfPhS1_PT_ii,"a",@progbits
	.sectionflags	@""
	.align	4
.nv.constant0._Z20kDequantizeBlockwiseI6__halfLi512ELi64ELi8ELi2EEvPfPhS1_PT_ii:
	.zero		936


//--------------------- .nv.constant0._Z20kDequantizeBlockwiseI6__halfLi512ELi64ELi8ELi0EEvPfPhS1_PT_ii --------------------------
	.section	.nv.constant0._Z20kDequantizeBlockwiseI6__halfLi512ELi64ELi8ELi0EEvPfPhS1_PT_ii,"a",@progbits
	.sectionflags	@""
	.align	4
.nv.constant0._Z20kDequantizeBlockwiseI6__halfLi512ELi64ELi8ELi0EEvPfPhS1_PT_ii:
	.zero		936


//--------------------- .nv.constant0._Z20kDequantizeBlockwiseI6__halfLi512ELi64ELi8ELi1EEvPfPhS1_PT_ii --------------------------
	.section	.nv.constant0._Z20kDequantizeBlockwiseI6__halfLi512ELi64ELi8ELi1EEvPfPhS1_PT_ii,"a",@progbits
	.sectionflags	@""
	.align	4
.nv.constant0._Z20kDequantizeBlockwiseI6__halfLi512ELi64ELi8ELi1EEvPfPhS1_PT_ii:
	.zero		936


//--------------------- .nv.constant0._Z23kQuantizeBlockwiseSmallI13__nv_bfloat16Li64ELi2EEvPfPT_S1_PhS1_ii --------------------------
	.section	.nv.constant0._Z23kQuantizeBlockwiseSmallI13__nv_bfloat16Li64ELi2EEvPfPT_S1_PhS1_ii,"a",@progbits
	.sectionflags	@""
	.align	4
.nv.constant0._Z23kQuantizeBlockwiseSmallI13__nv_bfloat16Li64ELi2EEvPfPT_S1_PhS1_ii:
	.zero		944


//--------------------- .nv.constant0._Z23kQuantizeBlockwiseSmallIfLi64ELi2EEvPfPT_S0_PhS0_ii --------------------------
	.section	.nv.constant0._Z23kQuantizeBlockwiseSmallIfLi64ELi2EEvPfPT_S0_PhS0_ii,"a",@progbits
	.sectionflags	@""
	.align	4
.nv.constant0._Z23kQuantizeBlockwiseSmallIfLi64ELi2EEvPfPT_S0_PhS0_ii:
	.zero		944


//--------------------- .nv.constant0._Z23kQuantizeBlockwiseSmallI6__halfLi64ELi2EEvPfPT_S1_PhS1_ii --------------------------
	.section	.nv.constant0._Z23kQuantizeBlockwiseSmallI6__halfLi64ELi2EEvPfPT_S1_PhS1_ii,"a",@progbits
	.sectionflags	@""
	.align	4
.nv.constant0._Z23kQuantizeBlockwiseSmallI6__halfLi64ELi2EEvPfPT_S1_PhS1_ii:
	.zero		944


//--------------------- .nv.constant0._Z23kQuantizeBlockwiseSmallI13__nv_bfloat16Li64ELi1EEvPfPT_S1_PhS1_ii --------------------------
	.section	.nv.constant0._Z23kQuantizeBlockwiseSmallI13__nv_bfloat16Li64ELi1EEvPfPT_S1_PhS1_ii,"a",@progbits
	.sectionflags	@""
	.align	4
.nv.constant0._Z23kQuantizeBlockwiseSmallI13__nv_bfloat16Li64ELi1EEvPfPT_S1_PhS1_ii:
	.zero		944


//--------------------- .nv.constant0._Z23kQuantizeBlockwiseSmallIfLi64ELi1EEvPfPT_S0_PhS0_ii --------------------------
	.section	.nv.constant0._Z23kQuantizeBlockwiseSmallIfLi64ELi1EEvPfPT_S0_PhS0_ii,"a",@progbits
	.sectionflags	@""
	.align	4
.nv.constant0._Z23kQuantizeBlockwiseSmallIfLi64ELi1EEvPfPT_S0_PhS0_ii:
	.zero		944


//--------------------- .nv.constant0._Z23kQuantizeBlockwiseSmallI6__halfLi64ELi1EEvPfPT_S1_PhS1_ii --------------------------
	.section	.nv.constant0._Z23kQuantizeBlockwiseSmallI6__halfLi64ELi1EEvPfPT_S1_PhS1_ii,"a",@progbits
	.sectionflags	@""
	.align	4
.nv.constant0._Z23kQuantizeBlockwiseSmallI6__halfLi64ELi1EEvPfPT_S1_PhS1_ii:
	.zero		944


//--------------------- .nv.constant0._Z23kQuantizeBlockwiseSmallI13__nv_bfloat16Li32ELi2EEvPfPT_S1_PhS1_ii --------------------------
	.section	.nv.constant0._Z23kQuantizeBlockwiseSmallI13__nv_bfloat16Li32ELi2EEvPfPT_S1_PhS1_ii,"a",@progbits
	.sectionflags	@""
	.align	4
.nv.constant0._Z23kQuantizeBlockwiseSmallI13__nv_bfloat16Li32ELi2EEvPfPT_S1_PhS1_ii:
	.zero		944


//--------------------- .nv.constant0._Z23kQuantizeBlockwiseSmallIfLi32ELi2EEvPfPT_S0_PhS0_ii --------------------------
	.section	.nv.constant0._Z23kQuantizeBlockwiseSmallIfLi32ELi2EEvPfPT_S0_PhS0_ii,"a",@progbits
	.sectionflags	@""
	.align	4
.nv.constant0._Z23kQuantizeBlockwiseSmallIfLi32ELi2EEvPfPT_S0_PhS0_ii:
	.zero		944


//--------------------- .nv.constant0._Z23kQuantizeBlockwiseSmallI6__halfLi32ELi2EEvPfPT_S1_PhS1_ii --------------------------
	.section	.nv.constant0._Z23kQuantizeBlockwiseSmallI6__halfLi32ELi2EEvPfPT_S1_PhS1_ii,"a",@progbits
	.sectionflags	@""
	.align	4
.nv.constant0._Z23kQuantizeBlockwiseSmallI6__halfLi32ELi2EEvPfPT_S1_PhS1_ii:
	.zero		944


//--------------------- .nv.constant0._Z23kQuantizeBlockwiseSmallI13__nv_bfloat16Li32ELi1EEvPfPT_S1_PhS1_ii --------------------------
	.section	.nv.constant0._Z23kQuantizeBlockwiseSmallI13__nv_bfloat16Li32ELi1EEvPfPT_S1_PhS1_ii,"a",@progbits
	.sectionflags	@""
	.align	4
.nv.constant0._Z23kQuantizeBlockwiseSmallI13__nv_bfloat16Li32ELi1EEvPfPT_S1_PhS1_ii:
	.zero		944


//--------------------- .nv.constant0._Z23kQuantizeBlockwiseSmallIfLi32ELi1EEvPfPT_S0_PhS0_ii --------------------------
	.section	.nv.constant0._Z23kQuantizeBlockwiseSmallIfLi32ELi1EEvPfPT_S0_PhS0_ii,"a",@progbits
	.sectionflags	@""
	.align	4
.nv.constant0._Z23kQuantizeBlockwiseSmallIfLi32ELi1EEvPfPT_S0_PhS0_ii:
	.zero		944


//--------------------- .nv.constant0._Z23kQuantizeBlockwiseSmallI6__halfLi32ELi1EEvPfPT_S1_PhS1_ii --------------------------
	.section	.nv.constant0._Z23kQuantizeBlockwiseSmallI6__halfLi32ELi1EEvPfPT_S1_PhS1_ii,"a",@progbits
	.sectionflags	@""
	.align	4
.nv.constant0._Z23kQuantizeBlockwiseSmallI6__halfLi32ELi1EEvPfPT_S1_PhS1_ii:
	.zero		944


//--------------------- .nv.constant0._Z18kQuantizeBlockwiseI13__nv_bfloat16Li64ELi2ELi0ELi2EEvPfPT_S1_PhS1_ii --------------------------
	.section	.nv.constant0._Z18kQuantizeBlockwiseI13__nv_bfloat16Li64ELi2ELi0ELi2EEvPfPT_S1_PhS1_ii,"a",@progbits
	.sectionflags	@""
	.align	4
.nv.constant0._Z18kQuantizeBlockwiseI13__nv_bfloat16Li64ELi2ELi0ELi2EEvPfPT_S1_PhS1_ii:
	.zero		944


//--------------------- .nv.constant0._Z18kQuantizeBlockwiseI13__nv_bfloat16Li128ELi2ELi0ELi2EEvPfPT_S1_PhS1_ii --------------------------
	.section	.nv.constant0._Z18kQuantizeBlockwiseI13__nv_bfloat16Li128ELi2ELi0ELi2EEvPfPT_S1_PhS1_ii,"a",@progbits
	.sectionflags	@""
	.align	4
.nv.constant0._Z18kQuantizeBlockwiseI13__nv_bfloat16Li128ELi2ELi0ELi2EEvPfPT_S1_PhS1_ii:
	.zero		944


//--------------------- .nv.constant0._Z18kQuantizeBlockwiseI13__nv_bfloat16Li256ELi2ELi0ELi2EEvPfPT_S1_PhS1_ii --------------------------
	.section	.nv.constant0._Z18kQuantizeBlockwiseI13__nv_bfloat16Li256ELi2ELi0ELi2EEvPfPT_S1_PhS1_ii,"a",@progbits
	.sectionflags	@""
	.align	4
.nv.constant0._Z18kQuantizeBlockwiseI13__nv_bfloat16Li256ELi2ELi0ELi2EEvPfPT_S1_PhS1_ii:
	.zero		944


//--------------------- .nv.constant0._Z18kQuantizeBlockwiseI13__nv_bfloat16Li512ELi2ELi0ELi2EEvPfPT_S1_PhS1_ii --------------------------
	.section	.nv.constant0._Z18kQuantizeBlockwiseI13__nv_bfloat16Li512ELi2ELi0ELi2EEvPfPT_S1_PhS1_ii,"a",@progbits
	.sectionflags	@""
	.align	4
.nv.constant0._Z18kQuantizeBlockwiseI13__nv_bfloat16Li512ELi2ELi0ELi2EEvPfPT_S1_PhS1_ii:
	.zero		944


//--------------------- .nv.constant0._Z18kQuantizeBlockwiseI13__nv_bfloat16Li1024ELi4ELi0ELi2EEvPfPT_S1_PhS1_ii --------------------------
	.section	.nv.constant0._Z18kQuantizeBlockwiseI13__nv_bfloat16Li1024ELi4ELi0ELi2EEvPfPT_S1_PhS1_ii,"a",@progbits
	.sectionflags	@""
	.align	4
.nv.constant0._Z18kQuantizeBlockwiseI13__nv_bfloat16Li1024ELi4ELi0ELi2EEvPfPT_S1_PhS1_ii:
	.zero		944


//--------------------- .nv.constant0._Z18kQuantizeBlockwiseI13__nv_bfloat16Li2048ELi4ELi0ELi2EEvPfPT_S1_PhS1_ii --------------------------
	.section	.nv.constant0._Z18kQuantizeBlockwiseI13__nv_bfloat16Li2048ELi4ELi0ELi2EEvPfPT_S1_PhS1_ii,"a",@progbits
	.sectionflags	@""
	.align	4
.nv.constant0._Z18kQuantizeBlockwiseI13__nv_bfloat16Li2048ELi4ELi0ELi2EEvPfPT_S1_PhS1_ii:
	.zero		944


//--------------------- .nv.constant0._Z18kQuantizeBlockwiseI13__nv_bfloat16Li4096ELi4ELi0ELi2EEvPfPT_S1_PhS1_ii --------------------------
	.section	.nv.constant0._Z18kQuantizeBlockwiseI13__nv_bfloat16Li4096ELi4ELi0ELi2EEvPfPT_S1_PhS1_ii,"a",@progbits
	.sectionflags	@""
	.align	4
.nv.constant0._Z18kQuantizeBlockwiseI13__nv_bfloat16Li4096ELi4ELi0ELi2EEvPfPT_S1_PhS1_ii:
	.zero		944


//--------------------- .nv.constant0._Z18kQuantizeBlockwiseI13__nv_bfloat16Li64ELi2ELi0ELi1EEvPfPT_S1_PhS1_ii --------------------------
	.section	.nv.constant0._Z18kQuantizeBlockwiseI13__nv_bfloat16Li64ELi2ELi0ELi1EEvPfPT_S1_PhS1_ii,"a",@progbits
	.sectionflags	@""
	.align	4
.nv.constant0._Z18kQuantizeBlockwiseI13__nv_bfloat16Li64ELi2ELi0ELi1EEvPfPT_S1_PhS1_ii:
	.zero		944


//--------------------- .nv.constant0._Z18kQuantizeBlockwiseI13__nv_bfloat16Li128ELi2ELi0ELi1EEvPfPT_S1_PhS1_ii --------------------------
	.section	.nv.constant0._Z18kQuantizeBlockwiseI13__nv_bfloat16Li128ELi2ELi0ELi1EEvPfPT_S1_PhS1_ii,"a",@progbits
	.sectionflags	@""
	.align	4
.nv.constant0._Z18kQuantizeBlockwiseI13__nv_bfloat16Li128ELi2ELi0ELi1EEvPfPT_S1_PhS1_ii:
	.zero		944


//--------------------- .nv.constant0._Z18kQuantizeBlockwiseI13__nv_bfloat16Li256ELi2ELi0ELi1EEvPfPT_S1_PhS1_ii --------------------------
	.section	.nv.constant0._Z18kQuantizeBlockwiseI13__nv_bfloat16Li256ELi2ELi0ELi1EEvPfPT_S1_PhS1_ii,"a",@progbits
	.sectionflags	@""
	.align	4
.nv.constant0._Z18kQuantizeBlockwiseI13__nv_bfloat16Li256ELi2ELi0ELi1EEvPfPT_S1_PhS1_ii:
	.zero		944


//--------------------- .nv.constant0._Z18kQuantizeBlockwiseI13__nv_bfloat16Li512ELi2ELi0ELi1EEvPfPT_S1_PhS1_ii --------------------------
	.section	.nv.constant0._Z18kQuantizeBlockwiseI13__nv_bfloat16Li512ELi2ELi0ELi1EEvPfPT_S1_PhS1_ii,"a",@progbits
	.sectionflags	@""
	.align	4
.nv.constant0._Z18kQuantizeBlockwiseI13__nv_bfloat16Li512ELi2ELi0ELi1EEvPfPT_S1_PhS1_ii:
	.zero		944


//--------------------- .nv.constant0._Z18kQuantizeBlockwiseI13__nv_bfloat16Li1024ELi4ELi0ELi1EEvPfPT_S1_PhS1_ii --------------------------
	.section	.nv.constant0._Z18kQuantizeBlockwiseI13__nv_bfloat16Li1024ELi4ELi0ELi1EEvPfPT_S1_PhS1_ii,"a",@progbits
	.sectionflags	@""
	.align	4
.nv.constant0._Z18kQuantizeBlockwiseI13__nv_bfloat16Li1024ELi4ELi0ELi1EEvPfPT_S1_PhS1_ii:
	.zero		944


//--------------------- .nv.constant0._Z18kQuantizeBlockwiseI13__nv_bfloat16Li2048ELi4ELi0ELi1EEvPfPT_S1_PhS1_ii --------------------------
	.section	.nv.constant0._Z18kQuantizeBlockwiseI13__nv_bfloat16Li2048ELi4ELi0ELi1EEvPfPT_S1_PhS1_ii,"a",@progbits
	.sectionflags	@""
	.align	4
.nv.constant0._Z18kQuantizeBlockwiseI13__nv_bfloat16Li2048ELi4ELi0ELi1EEvPfPT_S1_PhS1_ii:
	.zero		944


//--------------------- .nv.constant0._Z18kQuantizeBlockwiseI13__nv_bfloat16Li4096ELi4ELi0ELi1EEvPfPT_S1_PhS1_ii --------------------------
	.section	.nv.constant0._Z18kQuantizeBlockwiseI13__nv_bfloat16Li4096ELi4ELi0ELi1EEvPfPT_S1_PhS1_ii,"a",@progbits
	.sectionflags	@""
	.align	4
.nv.constant0._Z18kQuantizeBlockwiseI13__nv_bfloat16Li4096ELi4ELi0ELi1EEvPfPT_S1_PhS1_ii:
	.zero		944


//--------------------- .nv.constant0._Z18kQuantizeBlockwiseI13__nv_bfloat16Li64ELi2ELi0ELi0EEvPfPT_S1_PhS1_ii --------------------------
	.section	.nv.constant0._Z18kQuantizeBlockwiseI13__nv_bfloat16Li64ELi2ELi0ELi0EEvPfPT_S1_PhS1_ii,"a",@progbits
	.sectionflags	@""
	.align	4
.nv.constant0._Z18kQuantizeBlockwiseI13__nv_bfloat16Li64ELi2ELi0ELi0EEvPfPT_S1_PhS1_ii:
	.zero		944


//--------------------- .nv.constant0._Z18kQuantizeBlockwiseI13__nv_bfloat16Li128ELi2ELi0ELi0EEvPfPT_S1_PhS1_ii --------------------------
	.section	.nv.constant0._Z18kQuantizeBlockwiseI13__nv_bfloat16Li128ELi2ELi0ELi0EEvPfPT_S1_PhS1_ii,"a",@progbits
	.sectionflags	@""
	.align	4
.nv.constant0._Z18kQuantizeBlockwiseI13__nv_bfloat16Li128ELi2ELi0ELi0EEvPfPT_S1_PhS1_ii:
	.zero		944


//--------------------- .nv.constant0._Z18kQuantizeBlockwiseI13__nv_bfloat16Li256ELi2ELi0ELi0EEvPfPT_S1_PhS1_ii --------------------------
	.section	.nv.constant0._Z18kQuantizeBlockwiseI13__nv_bfloat16Li256ELi2ELi0ELi0EEvPfPT_S1_PhS1_ii,"a",@progbits
	.sectionflags	@""
	.align	4
.nv.constant0._Z18kQuantizeBlockwiseI13__nv_bfloat16Li256ELi2ELi0ELi0EEvPfPT_S1_PhS1_ii:
	.zero		944


//--------------------- .nv.constant0._Z18kQuantizeBlockwiseI13__nv_bfloat16Li512ELi2ELi0ELi0EEvPfPT_S1_PhS1_ii --------------------------
	.section	.nv.constant0._Z18kQuantizeBlockwiseI13__nv_bfloat16Li512ELi2ELi0ELi0EEvPfPT_S1_PhS1_ii,"a",@progbits
	.sectionflags	@""
	.align	4
.nv.constant0._Z18kQuantizeBlockwiseI13__nv_bfloat16Li512ELi2ELi0ELi0EEvPfPT_S1_PhS1_ii:
	.zero		944


//--------------------- .nv.constant0._Z18kQuantizeBlockwiseI13__nv_bfloat16Li1024ELi4ELi0ELi0EEvPfPT_S1_PhS1_ii --------------------------
	.section	.nv.constant0._Z18kQuantizeBlockwiseI13__nv_bfloat16Li1024ELi4ELi0ELi0EEvPfPT_S1_PhS1_ii,"a",@progbits
	.sectionflags	@""
	.align	4
.nv.constant0._Z18kQuantizeBlockwiseI13__nv_bfloat16Li1024ELi4ELi0ELi0EEvPfPT_S1_PhS1_ii:
	.zero		944


//--------------------- .nv.constant0._Z18kQuantizeBlockwiseI13__nv_bfloat16Li2048ELi4ELi0ELi0EEvPfPT_S1_PhS1_ii --------------------------
	.section	.nv.constant0._Z18kQuantizeBlockwiseI13__nv_bfloat16Li2048ELi4ELi0ELi0EEvPfPT_S1_PhS1_ii,"a",@progbits
	.sectionflags	@""
	.align	4
.nv.constant0._Z18kQuantizeBlockwiseI13__nv_bfloat16Li2048ELi4ELi0ELi0EEvPfPT_S1_PhS1_ii:
	.zero		944


//--------------------- .nv.constant0._Z18kQuantizeBlockwiseI13__nv_bfloat16Li4096ELi4ELi1ELi0EEvPfPT_S1_PhS1_ii --------------------------
	.section	.nv.constant0._Z18kQuantizeBlockwiseI13__nv_bfloat16Li4096ELi4ELi1ELi0EEvPfPT_S1_PhS1_ii,"a",@progbits
	.sectionflags	@""
	.align	4
.nv.constant0._Z18kQuantizeBlockwiseI13__nv_bfloat16Li4096ELi4ELi1ELi0EEvPfPT_S1_PhS1_ii:
	.zero		944


//--------------------- .nv.constant0._Z18kQuantizeBlockwiseI13__nv_bfloat16Li4096ELi4ELi0ELi0EEvPfPT_S1_PhS1_ii --------------------------
	.section	.nv.constant0._Z18kQuantizeBlockwiseI13__nv_bfloat16Li4096ELi4ELi0ELi0EEvPfPT_S1_PhS1_ii,"a",@progbits
	.sectionflags	@""
	.align	4
.nv.constant0._Z18kQuantizeBlockwiseI13__nv_bfloat16Li4096ELi4ELi0ELi0EEvPfPT_S1_PhS1_ii:
	.zero		944


//--------------------- .nv.constant0._Z18kQuantizeBlockwiseIfLi64ELi2ELi0ELi2EEvPfPT_S0_PhS0_ii --------------------------
	.section	.nv.constant0._Z18kQuantizeBlockwiseIfLi64ELi2ELi0ELi2EEvPfPT_S0_PhS0_ii,"a",@progbits
	.sectionflags	@""
	.align	4
.nv.constant0._Z18kQuantizeBlockwiseIfLi64ELi2ELi0ELi2EEvPfPT_S0_PhS0_ii:
	.zero		944


//--------------------- .nv.constant0._Z18kQuantizeBlockwiseIfLi128ELi2ELi0ELi2EEvPfPT_S0_PhS0_ii --------------------------
	.section	.nv.constant0._Z18kQuantizeBlockwiseIfLi128ELi2ELi0ELi2EEvPfPT_S0_PhS0_ii,"a",@progbits
	.sectionflags	@""
	.align	4
.nv.constant0._Z18kQuantizeBlockwiseIfLi128ELi2ELi0ELi2EEvPfPT_S0_PhS0_ii:
	.zero		944


//--------------------- .nv.constant0._Z18kQuantizeBlockwiseIfLi256ELi2ELi0ELi2EEvPfPT_S0_PhS0_ii --------------------------
	.section	.nv.constant0._Z18kQuantizeBlockwiseIfLi256ELi2ELi0ELi2EEvPfPT_S0_PhS0_ii,"a",@progbits
	.sectionflags	@""
	.align	4
.nv.constant0._Z18kQuantizeBlockwiseIfLi256ELi2ELi0ELi2EEvPfPT_S0_PhS0_ii:
	.zero		944


//--------------------- .nv.constant0._Z18kQuantizeBlockwiseIfLi512ELi2ELi0ELi2EEvPfPT_S0_PhS0_ii --------------------------
	.section	.nv.constant0._Z18kQuantizeBlockwiseIfLi512ELi2ELi0ELi2EEvPfPT_S0_PhS0_ii,"a",@progbits
	.sectionflags	@""
	.align	4
.nv.constant0._Z18kQuantizeBlockwiseIfLi512ELi2ELi0ELi2EEvPfPT_S0_PhS0_ii:
	.zero		944


//--------------------- .nv.constant0._Z18kQuantizeBlockwiseIfLi1024ELi4ELi0ELi2EEvPfPT_S0_PhS0_ii --------------------------
	.section	.nv.constant0._Z18kQuantizeBlockwiseIfLi1024ELi4ELi0ELi2EEvPfPT_S0_PhS0_ii,"a",@progbits
	.sectionflags	@""
	.align	4
.nv.constant0._Z18kQuantizeBlockwiseIfLi1024ELi4ELi0ELi2EEvPfPT_S0_PhS0_ii:
	.zero		944


//--------------------- .nv.constant0._Z18kQuantizeBlockwiseIfLi2048ELi4ELi0ELi2EEvPfPT_S0_PhS0_ii --------------------------
	.section	.nv.constant0._Z18kQuantizeBlockwiseIfLi2048ELi4ELi0ELi2EEvPfPT_S0_PhS0_ii,"a",@progbits
	.sectionflags	@""
	.align	4
.nv.constant0._Z18kQuantizeBlockwiseIfLi2048ELi4ELi0ELi2EEvPfPT_S0_PhS0_ii:
	.zero		944


//--------------------- .nv.constant0._Z18kQuantizeBlockwiseIfLi4096ELi4ELi0ELi2EEvPfPT_S0_PhS0_ii --------------------------
	.section	.nv.constant0._Z18kQuantizeBlockwiseIfLi4096ELi4ELi0ELi2EEvPfPT_S0_PhS0_ii,"a",@progbits
	.sectionflags	@""
	.align	4
.nv.constant0._Z18kQuantizeBlockwiseIfLi4096ELi4ELi0ELi2EEvPfPT_S0_PhS0_ii:
	.zero		944


//--------------------- .nv.constant0._Z18kQuantizeBlockwiseIfLi64ELi2ELi0ELi1EEvPfPT_S0_PhS0_ii --------------------------
	.section	.nv.constant0._Z18kQuantizeBlockwiseIfLi64ELi2ELi0ELi1EEvPfPT_S0_PhS0_ii,"a",@progbits
	.sectionflags	@""
	.align	4
.nv.constant0._Z18kQuantizeBlockwiseIfLi64ELi2ELi0ELi1EEvPfPT_S0_PhS0_ii:
	.zero		944


//--------------------- .nv.constant0._Z18kQuantizeBlockwiseIfLi128ELi2ELi0ELi1EEvPfPT_S0_PhS0_ii --------------------------
	.section	.nv.constant0._Z18kQuantizeBlockwiseIfLi128ELi2ELi0ELi1EEvPfPT_S0_PhS0_ii,"a",@progbits
	.sectionflags	@""
	.align	4
.nv.constant0._Z18kQuantizeBlockwiseIfLi128ELi2ELi0ELi1EEvPfPT_S0_PhS0_ii:
	.zero		944


//--------------------- .nv.constant0._Z18kQuantizeBlockwiseIfLi256ELi2ELi0ELi1EEvPfPT_S0_PhS0_ii --------------------------
	.section	.nv.constant0._Z18kQuantizeBlockwiseIfLi256ELi2ELi0ELi1EEvPfPT_S0_PhS0_ii,"a",@progbits
	.sectionflags	@""
	.align	4
.nv.constant0._Z18kQuantizeBlockwiseIfLi256ELi2ELi0ELi1EEvPfPT_S0_PhS0_ii:
	.zero		944


//--------------------- .nv.constant0._Z18kQuantizeBlockwiseIfLi512ELi2ELi0ELi1EEvPfPT_S0_PhS0_ii --------------------------
	.section	.nv.constant0._Z18kQuantizeBlockwiseIfLi512ELi2ELi0ELi1EEvPfPT_S0_PhS0_ii,"a",@progbits
	.sectionflags	@""
	.align	4
.nv.constant0._Z18kQuantizeBlockwiseIfLi512ELi2ELi0ELi1EEvPfPT_S0_PhS0_ii:
	.zero		944


//--------------------- .nv.constant0._Z18kQuantizeBlockwiseIfLi1024ELi4ELi0ELi1EEvPfPT_S0_PhS0_ii --------------------------
	.section	.nv.constant0._Z18kQuantizeBlockwiseIfLi1024ELi4ELi0ELi1EEvPfPT_S0_PhS0_ii,"a",@progbits
	.sectionflags	@""
	.align	4
.nv.constant0._Z18kQuantizeBlockwiseIfLi1024ELi4ELi0ELi1EEvPfPT_S0_PhS0_ii:
	.zero		944


//--------------------- .nv.constant0._Z18kQuantizeBlockwiseIfLi2048ELi4ELi0ELi1EEvPfPT_S0_PhS0_ii --------------------------
	.section	.nv.constant0._Z18kQuantizeBlockwiseIfLi2048ELi4ELi0ELi1EEvPfPT_S0_PhS0_ii,"a",@progbits
	.sectionflags	@""
	.align	4
.nv.constant0._Z18kQuantizeBlockwiseIfLi2048ELi4ELi0ELi1EEvPfPT_S0_PhS0_ii:
	.zero		944


//--------------------- .nv.constant0._Z18kQuantizeBlockwiseIfLi4096ELi4ELi0ELi1EEvPfPT_S0_PhS0_ii --------------------------
	.section	.nv.constant0._Z18kQuantizeBlockwiseIfLi4096ELi4ELi0ELi1EEvPfPT_S0_PhS0_ii,"a",@progbits
	.sectionflags	@""
	.align	4
.nv.constant0._Z18kQuantizeBlockwiseIfLi4096ELi4ELi0ELi1EEvPfPT_S0_PhS0_ii:
	.zero		944


//--------------------- .nv.constant0._Z18kQuantizeBlockwiseIfLi64ELi2ELi0ELi0EEvPfPT_S0_PhS0_ii --------------------------
	.section	.nv.constant0._Z18kQuantizeBlockwiseIfLi64ELi2ELi0ELi0EEvPfPT_S0_PhS0_ii,"a",@progbits
	.sectionflags	@""
	.align	4
.nv.constant0._Z18kQuantizeBlockwiseIfLi64ELi2ELi0ELi0EEvPfPT_S0_PhS0_ii:
	.zero		944


//--------------------- .nv.constant0._Z18kQuantizeBlockwiseIfLi128ELi2ELi0ELi0EEvPfPT_S0_PhS0_ii --------------------------
	.section	.nv.constant0._Z18kQuantizeBlockwiseIfLi128ELi2ELi0ELi0EEvPfPT_S0_PhS0_ii,"a",@progbits
	.sectionflags	@""
	.align	4
.nv.constant0._Z18kQuantizeBlockwiseIfLi128ELi2ELi0ELi0EEvPfPT_S0_PhS0_ii:
	.zero		944


//--------------------- .nv.constant0._Z18kQuantizeBlockwiseIfLi256ELi2ELi0ELi0EEvPfPT_S0_PhS0_ii --------------------------
	.section	.nv.constant0._Z18kQuantizeBlockwiseIfLi256ELi2ELi0ELi0EEvPfPT_S0_PhS0_ii,"a",@progbits
	.sectionflags	@""
	.align	4
.nv.constant0._Z18kQuantizeBlockwiseIfLi256ELi2ELi0ELi0EEvPfPT_S0_PhS0_ii:
	.zero		944


//--------------------- .nv.constant0._Z18kQuantizeBlockwiseIfLi512ELi2ELi0ELi0EEvPfPT_S0_PhS0_ii --------------------------
	.section	.nv.constant0._Z18kQuantizeBlockwiseIfLi512ELi2ELi0ELi0EEvPfPT_S0_PhS0_ii,"a",@progbits
	.sectionflags	@""
	.align	4
.nv.constant0._Z18kQuantizeBlockwiseIfLi512ELi2ELi0ELi0EEvPfPT_S0_PhS0_ii:
	.zero		944


//--------------------- .nv.constant0._Z18kQuantizeBlockwiseIfLi1024ELi4ELi0ELi0EEvPfPT_S0_PhS0_ii --------------------------
	.section	.nv.constant0._Z18kQuantizeBlockwiseIfLi1024ELi4ELi0ELi0EEvPfPT_S0_PhS0_ii,"a",@progbits
	.sectionflags	@""
	.align	4
.nv.constant0._Z18kQuantizeBlockwiseIfLi1024ELi4ELi0ELi0EEvPfPT_S0_PhS0_ii:
	.zero		944


//--------------------- .nv.constant0._Z18kQuantizeBlockwiseIfLi2048ELi4ELi0ELi0EEvPfPT_S0_PhS0_ii --------------------------
	.section	.nv.constant0._Z18kQuantizeBlockwiseIfLi2048ELi4ELi0ELi0EEvPfPT_S0_PhS0_ii,"a",@progbits
	.sectionflags	@""
	.align	4
.nv.constant0._Z18kQuantizeBlockwiseIfLi2048ELi4ELi0ELi0EEvPfPT_S0_PhS0_ii:
	.zero		944


//--------------------- .nv.constant0._Z18kQuantizeBlockwiseIfLi4096ELi4ELi1ELi0EEvPfPT_S0_PhS0_ii --------------------------
	.section	.nv.constant0._Z18kQuantizeBlockwiseIfLi4096ELi4ELi1ELi0EEvPfPT_S0_PhS0_ii,"a",@progbits
	.sectionflags	@""
	.align	4
.nv.constant0._Z18kQuantizeBlockwiseIfLi4096ELi4ELi1ELi0EEvPfPT_S0_PhS0_ii:
	.zero		944


//--------------------- .nv.constant0._Z18kQuantizeBlockwiseIfLi4096ELi4ELi0ELi0EEvPfPT_S0_PhS0_ii --------------------------
	.section	.nv.constant0._Z18kQuantizeBlockwiseIfLi4096ELi4ELi0ELi0EEvPfPT_S0_PhS0_ii,"a",@progbits
	.sectionflags	@""
	.align	4
.nv.constant0._Z18kQuantizeBlockwiseIfLi4096ELi4ELi0ELi0EEvPfPT_S0_PhS0_ii:
	.zero		944


//--------------------- .nv.constant0._Z18kQuantizeBlockwiseI6__halfLi64ELi2ELi0ELi2EEvPfPT_S1_PhS1_ii --------------------------
	.section	.nv.constant0._Z18kQuantizeBlockwiseI6__halfLi64ELi2ELi0ELi2EEvPfPT_S1_PhS1_ii,"a",@progbits
	.sectionflags	@""
	.align	4
.nv.constant0._Z18kQuantizeBlockwiseI6__halfLi64ELi2ELi0ELi2EEvPfPT_S1_PhS1_ii:
	.zero		944


//--------------------- .nv.constant0._Z18kQuantizeBlockwiseI6__halfLi128ELi2ELi0ELi2EEvPfPT_S1_PhS1_ii --------------------------
	.section	.nv.constant0._Z18kQuantizeBlockwiseI6__halfLi128ELi2ELi0ELi2EEvPfPT_S1_PhS1_ii,"a",@progbits
	.sectionflags	@""
	.align	4
.nv.constant0._Z18kQuantizeBlockwiseI6__halfLi128ELi2ELi0ELi2EEvPfPT_S1_PhS1_ii:
	.zero		944


//--------------------- .nv.constant0._Z18kQuantizeBlockwiseI6__halfLi256ELi2ELi0ELi2EEvPfPT_S1_PhS1_ii --------------------------
	.section	.nv.constant0._Z18kQuantizeBlockwiseI6__halfLi256ELi2ELi0ELi2EEvPfPT_S1_PhS1_ii,"a",@progbits
	.sectionflags	@""
	.align	4
.nv.constant0._Z18kQuantizeBlockwiseI6__halfLi256ELi2ELi0ELi2EEvPfPT_S1_PhS1_ii:
	.zero		944


//--------------------- .nv.constant0._Z18kQuantizeBlockwiseI6__halfLi512ELi2ELi0ELi2EEvPfPT_S1_PhS1_ii --------------------------
	.section	.nv.constant0._Z18kQuantizeBlockwiseI6__halfLi512ELi2ELi0ELi2EEvPfPT_S1_PhS1_ii,"a",@progbits
	.sectionflags	@""
	.align	4
.nv.constant0._Z18kQuantizeBlockwiseI6__halfLi512ELi2ELi0ELi2EEvPfPT_S1_PhS1_ii:
	.zero		944


//--------------------- .nv.constant0._Z18kQuantizeBlockwiseI6__halfLi1024ELi4ELi0ELi2EEvPfPT_S1_PhS1_ii --------------------------
	.section	.nv.constant0._Z18kQuantizeBlockwiseI6__halfLi1024ELi4ELi0ELi2EEvPfPT_S1_PhS1_ii,"a",@progbits
	.sectionflags	@""
	.align	4
.nv.constant0._Z18kQuantizeBlockwiseI6__halfLi1024ELi4ELi0ELi2EEvPfPT_S1_PhS1_ii:
	.zero		944


//--------------------- .nv.constant0._Z18kQuantizeBlockwiseI6__halfLi2048ELi4ELi0ELi2EEvPfPT_S1_PhS1_ii --------------------------
	.section	.nv.constant0._Z18kQuantizeBlockwiseI6__halfLi2048ELi4ELi0ELi2EEvPfPT_S1_PhS1_ii,"a",@progbits
	.sectionflags	@""
	.align	4
.nv.constant0._Z18kQuantizeBlockwiseI6__halfLi2048ELi4ELi0ELi2EEvPfPT_S1_PhS1_ii:
	.zero		944


//--------------------- .nv.constant0._Z18kQuantizeBlockwiseI6__halfLi4096ELi4ELi0ELi2EEvPfPT_S1_PhS1_ii --------------------------
	.section	.nv.constant0._Z18kQuantizeBlockwiseI6__halfLi4096ELi4ELi0ELi2EEvPfPT_S1_PhS1_ii,"a",@progbits
	.sectionflags	@""
	.align	4
.nv.constant0._Z18kQuantizeBlockwiseI6__halfLi4096ELi4ELi0ELi2EEvPfPT_S1_PhS1_ii:
	.zero		944


//--------------------- .nv.constant0._Z18kQuantizeBlockwiseI6__halfLi64ELi2ELi0ELi1EEvPfPT_S1_PhS1_ii --------------------------
	.section	.nv.constant0._Z18kQuantizeBlockwiseI6__halfLi64ELi2ELi0ELi1EEvPfPT_S1_PhS1_ii,"a",@progbits
	.sectionflags	@""
	.align	4
.nv.constant0._Z18kQuantizeBlockwiseI6__halfLi64ELi2ELi0ELi1EEvPfPT_S1_PhS1_ii:
	.zero		944


//--------------------- .nv.constant0._Z18kQuantizeBlockwiseI6__halfLi128ELi2ELi0ELi1EEvPfPT_S1_PhS1_ii --------------------------
	.section	.nv.constant0._Z18kQuantizeBlockwiseI6__halfLi128ELi2ELi0ELi1EEvPfPT_S1_PhS1_ii,"a",@progbits
	.sectionflags	@""
	.align	4
.nv.constant0._Z18kQuantizeBlockwiseI6__halfLi128ELi2ELi0ELi1EEvPfPT_S1_PhS1_ii:
	.zero		944


//--------------------- .nv.constant0._Z18kQuantizeBlockwiseI6__halfLi256ELi2ELi0ELi1EEvPfPT_S1_PhS1_ii --------------------------
	.section	.nv.constant0._Z18kQuantizeBlockwiseI6__halfLi256ELi2ELi0ELi1EEvPfPT_S1_PhS1_ii,"a",@progbits
	.sectionflags	@""
	.align	4
.nv.constant0._Z18kQuantizeBlockwiseI6__halfLi256ELi2ELi0ELi1EEvPfPT_S1_PhS1_ii:
	.zero		944


//--------------------- .nv.constant0._Z18kQuantizeBlockwiseI6__halfLi512ELi2ELi0ELi1EEvPfPT_S1_PhS1_ii --------------------------
	.section	.nv.constant0._Z18kQuantizeBlockwiseI6__halfLi512ELi2ELi0ELi1EEvPfPT_S1_PhS1_ii,"a",@progbits
	.sectionflags	@""
	.align	4
.nv.constant0._Z18kQuantizeBlockwiseI6__halfLi512ELi2ELi0ELi1EEvPfPT_S1_PhS1_ii:
	.zero		944


//--------------------- .nv.constant0._Z18kQuantizeBlockwiseI6__halfLi1024ELi4ELi0ELi1EEvPfPT_S1_PhS1_ii --------------------------
	.section	.nv.constant0._Z18kQuantizeBlockwiseI6__halfLi1024ELi4ELi0ELi1EEvPfPT_S1_PhS1_ii,"a",@progbits
	.sectionflags	@""
	.align	4
.nv.constant0._Z18kQuantizeBlockwiseI6__halfLi1024ELi4ELi0ELi1EEvPfPT_S1_PhS1_ii:
	.zero		944


//--------------------- .nv.constant0._Z18kQuantizeBlockwiseI6__halfLi2048ELi4ELi0ELi1EEvPfPT_S1_PhS1_ii --------------------------
	.section	.nv.constant0._Z18kQuantizeBlockwiseI6__halfLi2048ELi4ELi0ELi1EEvPfPT_S1_PhS1_ii,"a",@progbits
	.sectionflags	@""
	.align	4
.nv.constant0._Z18kQuantizeBlockwiseI6__halfLi2048ELi4ELi0ELi1EEvPfPT_S1_PhS1_ii:
	.zero		944


//--------------------- .nv.constant0._Z18kQuantizeBlockwiseI6__halfLi4096ELi4ELi0ELi1EEvPfPT_S1_PhS1_ii --------------------------
	.section	.nv.constant0._Z18kQuantizeBlockwiseI6__halfLi4096ELi4ELi0ELi1EEvPfPT_S1_PhS1_ii,"a",@progbits
	.sectionflags	@""
	.align	4
.nv.constant0._Z18kQuantizeBlockwiseI6__halfLi4096ELi4ELi0ELi1EEvPfPT_S1_PhS1_ii:
	.zero		944


//--------------------- .nv.constant0._Z18kQuantizeBlockwiseI6__halfLi64ELi2ELi0ELi0EEvPfPT_S1_PhS1_ii --------------------------
	.section	.nv.constant0._Z18kQuantizeBlockwiseI6__halfLi64ELi2ELi0ELi0EEvPfPT_S1_PhS1_ii,"a",@progbits
	.sectionflags	@""
	.align	4
.nv.constant0._Z18kQuantizeBlockwiseI6__halfLi64ELi2ELi0ELi0EEvPfPT_S1_PhS1_ii:
	.zero		944


//--------------------- .nv.constant0._Z18kQuantizeBlockwiseI6__halfLi128ELi2ELi0ELi0EEvPfPT_S1_PhS1_ii --------------------------
	.section	.nv.constant0._Z18kQuantizeBlockwiseI6__halfLi128ELi2ELi0ELi0EEvPfPT_S1_PhS1_ii,"a",@progbits
	.sectionflags	@""
	.align	4
.nv.constant0._Z18kQuantizeBlockwiseI6__halfLi128ELi2ELi0ELi0EEvPfPT_S1_PhS1_ii:
	.zero		944


//--------------------- .nv.constant0._Z18kQuantizeBlockwiseI6__halfLi256ELi2ELi0ELi0EEvPfPT_S1_PhS1_ii --------------------------
	.section	.nv.constant0._Z18kQuantizeBlockwiseI6__halfLi256ELi2ELi0ELi0EEvPfPT_S1_PhS1_ii,"a",@progbits
	.sectionflags	@""
	.align	4
.nv.constant0._Z18kQuantizeBlockwiseI6__halfLi256ELi2ELi0ELi0EEvPfPT_S1_PhS1_ii:
	.zero		944


//--------------------- .nv.constant0._Z18kQuantizeBlockwiseI6__halfLi512ELi2ELi0ELi0EEvPfPT_S1_PhS1_ii --------------------------
	.section	.nv.constant0._Z18kQuantizeBlockwiseI6__halfLi512ELi2ELi0ELi0EEvPfPT_S1_PhS1_ii,"a",@progbits
	.sectionflags	@""
	.align	4
.nv.constant0._Z18kQuantizeBlockwiseI6__halfLi512ELi2ELi0ELi0EEvPfPT_S1_PhS1_ii:
	.zero		944


//--------------------- .nv.constant0._Z18kQuantizeBlockwiseI6__halfLi1024ELi4ELi0ELi0EEvPfPT_S1_PhS1_ii --------------------------
	.section	.nv.constant0._Z18kQuantizeBlockwiseI6__halfLi1024ELi4ELi0ELi0EEvPfPT_S1_PhS1_ii,"a",@progbits
	.sectionflags	@""
	.align	4
.nv.constant0._Z18kQuantizeBlockwiseI6__halfLi1024ELi4ELi0ELi0EEvPfPT_S1_PhS1_ii:
	.zero		944


//--------------------- .nv.constant0._Z18kQuantizeBlockwiseI6__halfLi2048ELi4ELi0ELi0EEvPfPT_S1_PhS1_ii --------------------------
	.section	.nv.constant0._Z18kQuantizeBlockwiseI6__halfLi2048ELi4ELi0ELi0EEvPfPT_S1_PhS1_ii,"a",@progbits
	.sectionflags	@""
	.align	4
.nv.constant0._Z18kQuantizeBlockwiseI6__halfLi2048ELi4ELi0ELi0EEvPfPT_S1_PhS1_ii:
	.zero		944


//--------------------- .nv.constant0._Z18kQuantizeBlockwiseI6__halfLi4096ELi4ELi1ELi0EEvPfPT_S1_PhS1_ii --------------------------
	.section	.nv.constant0._Z18kQuantizeBlockwiseI6__halfLi4096ELi4ELi1ELi0EEvPfPT_S1_PhS1_ii,"a",@progbits
	.sectionflags	@""
	.align	4
.nv.constant0._Z18kQuantizeBlockwiseI6__halfLi4096ELi4ELi1ELi0EEvPfPT_S1_PhS1_ii:
	.zero		944


//--------------------- .nv.constant0._Z18kQuantizeBlockwiseI6__halfLi4096ELi4ELi0ELi0EEvPfPT_S1_PhS1_ii --------------------------
	.section	.nv.constant0._Z18kQuantizeBlockwiseI6__halfLi4096ELi4ELi0ELi0EEvPfPT_S1_PhS1_ii,"a",@progbits
	.sectionflags	@""
	.align	4
.nv.constant0._Z18kQuantizeBlockwiseI6__halfLi4096ELi4ELi0ELi0EEvPfPT_S1_PhS1_ii:
	.zero		944


//--------------------- .nv.constant0._Z21kOptimizer32bit2StateI13__nv_bfloat16Li6EEvPT_S2_PfS3_S3_ffffffffiffbi --------------------------
	.section	.nv.constant0._Z21kOptimizer32bit2StateI13__nv_bfloat16Li6EEvPT_S2_PfS3_S3_ffffffffiffbi,"a",@progbits
	.sectionflags	@""
	.align	4
.nv.constant0._Z21kOptimizer32bit2StateI13__nv_bfloat16Li6EEvPT_S2_PfS3_S3_ffffffffiffbi:
	.zero		988


//--------------------- .nv.constant0._Z21kOptimizer32bit2StateI6__halfLi6EEvPT_S2_PfS3_S3_ffffffffiffbi --------------------------
	.section	.nv.constant0._Z21kOptimizer32bit2StateI6__halfLi6EEvPT_S2_PfS3_S3_ffffffffiffbi,"a",@progbits
	.sectionflags	@""
	.align	4
.nv.constant0._Z21kOptimizer32bit2StateI6__halfLi6EEvPT_S2_PfS3_S3_ffffffffiffbi:
	.zero		988


//--------------------- .nv.constant0._Z21kOptimizer32bit2StateIfLi6EEvPT_S1_PfS2_S2_ffffffffiffbi --------------------------
	.section	.nv.constant0._Z21kOptimizer32bit2StateIfLi6EEvPT_S1_PfS2_S2_ffffffffiffbi,"a",@progbits
	.sectionflags	@""
	.align	4
.nv.constant0._Z21kOptimizer32bit2StateIfLi6EEvPT_S1_PfS2_S2_ffffffffiffbi:
	.zero		988


//--------------------- .nv.constant0._Z21kOptimizer32bit2StateI13__nv_bfloat16Li0EEvPT_S2_PfS3_S3_ffffffffiffbi --------------------------
	.section	.nv.constant0._Z21kOptimizer32bit2StateI13__nv_bfloat16Li0EEvPT_S2_PfS3_S3_ffffffffiffbi,"a",@progbits
	.sectionflags	@""
	.align	4
.nv.constant0._Z21kOptimizer32bit2StateI13__nv_bfloat16Li0EEvPT_S2_PfS3_S3_ffffffffiffbi:
	.zero		988


//--------------------- .nv.constant0._Z21kOptimizer32bit2StateI6__halfLi0EEvPT_S2_PfS3_S3_ffffffffiffbi --------------------------
	.section	.nv.constant0._Z21kOptimizer32bit2StateI6__halfLi0EEvPT_S2_PfS3_S3_ffffffffiffbi,"a",@progbits
	.sectionflags	@""
	.align	4
.nv.constant0._Z21kOptimizer32bit2StateI6__halfLi0EEvPT_S2_PfS3_S3_ffffffffiffbi:
	.zero		988


//--------------------- .nv.constant0._Z21kOptimizer32bit2StateIfLi0EEvPT_S1_PfS2_S2_ffffffffiffbi --------------------------
	.section	.nv.constant0._Z21kOptimizer32bit2StateIfLi0EEvPT_S1_PfS2_S2_ffffffffiffbi,"a",@progbits
	.sectionflags	@""
	.align	4
.nv.constant0._Z21kOptimizer32bit2StateIfLi0EEvPT_S1_PfS2_S2_ffffffffiffbi:
	.zero		988


//--------------------- .nv.constant0._Z33kPreconditionOptimizer32bit2StateI13__nv_bfloat16Li6ELi4096ELi8EEvPT_S2_PfS3_S3_ffffiffi --------------------------
	.section	.nv.constant0._Z33kPreconditionOptimizer32bit2StateI13__nv_bfloat16Li6ELi4096ELi8EEvPT_S2_PfS3_S3_ffffiffi,"a",@progbits
	.sectionflags	@""
	.align	4
.nv.constant0._Z33kPreconditionOptimizer32bit2StateI13__nv_bfloat16Li6ELi4096ELi8EEvPT_S2_PfS3_S3_ffffiffi:
	.zero		968


//--------------------- .nv.constant0._Z33kPreconditionOptimizer32bit2StateI6__halfLi6ELi4096ELi8EEvPT_S2_PfS3_S3_ffffiffi --------------------------
	.section	.nv.constant0._Z33kPreconditionOptimizer32bit2StateI6__halfLi6ELi4096ELi8EEvPT_S2_PfS3_S3_ffffiffi,"a",@progbits
	.sectionflags	@""
	.align	4
.nv.constant0._Z33kPreconditionOptimizer32bit2StateI6__halfLi6ELi4096ELi8EEvPT_S2_PfS3_S3_ffffiffi:
	.zero		968


//--------------------- .nv.constant0._Z33kPreconditionOptimizer32bit2StateIfLi6ELi4096ELi8EEvPT_S1_PfS2_S2_ffffiffi --------------------------
	.section	.nv.constant0._Z33kPreconditionOptimizer32bit2StateIfLi6ELi4096ELi8EEvPT_S1_PfS2_S2_ffffiffi,"a",@progbits
	.sectionflags	@""
	.align	4
.nv.constant0._Z33kPreconditionOptimizer32bit2StateIfLi6ELi4096ELi8EEvPT_S1_PfS2_S2_ffffiffi:
	.zero		968


//--------------------- .nv.constant0._Z33kPreconditionOptimizer32bit2StateI13__nv_bfloat16Li0ELi4096ELi8EEvPT_S2_PfS3_S3_ffffiffi --------------------------
	.section	.nv.constant0._Z33kPreconditionOptimizer32bit2StateI13__nv_bfloat16Li0ELi4096ELi8EEvPT_S2_PfS3_S3_ffffiffi,"a",@progbits
	.sectionflags	@""
	.align	4
.nv.constant0._Z33kPreconditionOptimizer32bit2StateI13__nv_bfloat16Li0ELi4096ELi8EEvPT_S2_PfS3_S3_ffffiffi:
	.zero		968


//--------------------- .nv.constant0._Z33kPreconditionOptimizer32bit2StateI6__halfLi0ELi4096ELi8EEvPT_S2_PfS3_S3_ffffiffi --------------------------
	.section	.nv.constant0._Z33kPreconditionOptimizer32bit2StateI6__halfLi0ELi4096ELi8EEvPT_S2_PfS3_S3_ffffiffi,"a",@progbits
	.sectionflags	@""
	.align	4
.nv.constant0._Z33kPreconditionOptimizer32bit2StateI6__halfLi0ELi4096ELi8EEvPT_S2_PfS3_S3_ffffiffi:
	.zero		968


//--------------------- .nv.constant0._Z33kPreconditionOptimizer32bit2StateIfLi0ELi4096ELi8EEvPT_S1_PfS2_S2_ffffiffi --------------------------
	.section	.nv.constant0._Z33kPreconditionOptimizer32bit2StateIfLi0ELi4096ELi8EEvPT_S1_PfS2_S2_ffffiffi,"a",@progbits
	.sectionflags	@""
	.align	4
.nv.constant0._Z33kPreconditionOptimizer32bit2StateIfLi0ELi4096ELi8EEvPT_S1_PfS2_S2_ffffiffi:
	.zero		968


//--------------------- .nv.constant0._Z21kOptimizer32bit1StateI13__nv_bfloat16Li4EEvPT_S2_PfS3_ffffffiffbi --------------------------
	.section	.nv.constant0._Z21kOptimizer32bit1StateI13__nv_bfloat16Li4EEvPT_S2_PfS3_ffffffiffbi,"a",@progbits
	.sectionflags	@""
	.align	4
.nv.constant0._Z21kOptimizer32bit1StateI13__nv_bfloat16Li4EEvPT_S2_PfS3_ffffffiffbi:
	.zero		972


//--------------------- .nv.constant0._Z21kOptimizer32bit1StateIfLi4EEvPT_S1_PfS2_ffffffiffbi --------------------------
	.section	.nv.constant0._Z21kOptimizer32bit1StateIfLi4EEvPT_S1_PfS2_ffffffiffbi,"a",@progbits
	.sectionflags	@""
	.align	4
.nv.constant0._Z21kOptimizer32bit1StateIfLi4EEvPT_S1_PfS2_ffffffiffbi:
	.zero		972


//--------------------- .nv.constant0._Z21kOptimizer32bit1StateI6__halfLi4EEvPT_S2_PfS3_ffffffiffbi --------------------------
	.section	.nv.constant0._Z21kOptimizer32bit1StateI6__halfLi4EEvPT_S2_PfS3_ffffffiffbi,"a",@progbits
	.sectionflags	@""
	.align	4
.nv.constant0._Z21kOptimizer32bit1StateI6__halfLi4EEvPT_S2_PfS3_ffffffiffbi:
	.zero		972


//--------------------- .nv.constant0._Z21kOptimizer32bit1StateI13__nv_bfloat16Li5EEvPT_S2_PfS3_ffffffiffbi --------------------------
	.section	.nv.constant0._Z21kOptimizer32bit1StateI13__nv_bfloat16Li5EEvPT_S2_PfS3_ffffffiffbi,"a",@progbits
	.sectionflags	@""
	.align	4
.nv.constant0._Z21kOptimizer32bit1StateI13__nv_bfloat16Li5EEvPT_S2_PfS3_ffffffiffbi:
	.zero		972


//--------------------- .nv.constant0._Z21kOptimizer32bit1StateIfLi5EEvPT_S1_PfS2_ffffffiffbi --------------------------
	.section	.nv.constant0._Z21kOptimizer32bit1StateIfLi5EEvPT_S1_PfS2_ffffffiffbi,"a",@progbits
	.sectionflags	@""
	.align	4
.nv.constant0._Z21kOptimizer32bit1StateIfLi5EEvPT_S1_PfS2_ffffffiffbi:
	.zero		972


//--------------------- .nv.constant0._Z21kOptimizer32bit1StateI6__halfLi5EEvPT_S2_PfS3_ffffffiffbi --------------------------
	.section	.nv.constant0._Z21kOptimizer32bit1StateI6__halfLi5EEvPT_S2_PfS3_ffffffiffbi,"a",@progbits
	.sectionflags	@""
	.align	4
.nv.constant0._Z21kOptimizer32bit1StateI6__halfLi5EEvPT_S2_PfS3_ffffffiffbi:
	.zero		972


//--------------------- .nv.constant0._Z21kOptimizer32bit1StateI13__nv_bfloat16Li2EEvPT_S2_PfS3_ffffffiffbi --------------------------
	.section	.nv.constant0._Z21kOptimizer32bit1StateI13__nv_bfloat16Li2EEvPT_S2_PfS3_ffffffiffbi,"a",@progbits
	.sectionflags	@""
	.align	4
.nv.constant0._Z21kOptimizer32bit1StateI13__nv_bfloat16Li2EEvPT_S2_PfS3_ffffffiffbi:
	.zero		972


//--------------------- .nv.constant0._Z21kOptimizer32bit1StateIfLi2EEvPT_S1_PfS2_ffffffiffbi --------------------------
	.section	.nv.constant0._Z21kOptimizer32bit1StateIfLi2EEvPT_S1_PfS2_ffffffiffbi,"a",@progbits
	.sectionflags	@""
	.align	4
.nv.constant0._Z21kOptimizer32bit1StateIfLi2EEvPT_S1_PfS2_ffffffiffbi:
	.zero		972


//--------------------- .nv.constant0._Z21kOptimizer32bit1StateI6__halfLi2EEvPT_S2_PfS3_ffffffiffbi --------------------------
	.section	.nv.constant0._Z21kOptimizer32bit1StateI6__halfLi2EEvPT_S2_PfS3_ffffffiffbi,"a",@progbits
	.sectionflags	@""
	.align	4
.nv.constant0._Z21kOptimizer32bit1StateI6__halfLi2EEvPT_S2_PfS3_ffffffiffbi:
	.zero		972


//--------------------- .nv.constant0._Z21kOptimizer32bit1StateI13__nv_bfloat16Li1EEvPT_S2_PfS3_ffffffiffbi --------------------------
	.section	.nv.constant0._Z21kOptimizer32bit1StateI13__nv_bfloat16Li1EEvPT_S2_PfS3_ffffffiffbi,"a",@progbits
	.sectionflags	@""
	.align	4
.nv.constant0._Z21kOptimizer32bit1StateI13__nv_bfloat16Li1EEvPT_S2_PfS3_ffffffiffbi:
	.zero		972


//--------------------- .nv.constant0._Z21kOptimizer32bit1StateIfLi1EEvPT_S1_PfS2_ffffffiffbi --------------------------
	.section	.nv.constant0._Z21kOptimizer32bit1StateIfLi1EEvPT_S1_PfS2_ffffffiffbi,"a",@progbits
	.sectionflags	@""
	.align	4
.nv.constant0._Z21kOptimizer32bit1StateIfLi1EEvPT_S1_PfS2_ffffffiffbi:
	.zero		972


//--------------------- .nv.constant0._Z21kOptimizer32bit1StateI6__halfLi1EEvPT_S2_PfS3_ffffffiffbi --------------------------
	.section	.nv.constant0._Z21kOptimizer32bit1StateI6__halfLi1EEvPT_S2_PfS3_ffffffiffbi,"a",@progbits
	.sectionflags	@""
	.align	4
.nv.constant0._Z21kOptimizer32bit1StateI6__halfLi1EEvPT_S2_PfS3_ffffffiffbi:
	.zero		972


//--------------------- .nv.constant0._Z33kPreconditionOptimizer32bit1StateI13__nv_bfloat16Li4ELi4096ELi8EEvPT_S2_PfS3_ffffiffi --------------------------
	.section	.nv.constant0._Z33kPreconditionOptimizer32bit1StateI13__nv_bfloat16Li4ELi4096ELi8EEvPT_S2_PfS3_ffffiffi,"a",@progbits
	.sectionflags	@""
	.align	4
.nv.constant0._Z33kPreconditionOptimizer32bit1StateI13__nv_bfloat16Li4ELi4096ELi8EEvPT_S2_PfS3_ffffiffi:
	.zero		960


//--------------------- .nv.constant0._Z33kPreconditionOptimizer32bit1StateIfLi4ELi4096ELi8EEvPT_S1_PfS2_ffffiffi --------------------------
	.section	.nv.constant0._Z33kPreconditionOptimizer32bit1StateIfLi4ELi4096ELi8EEvPT_S1_PfS2_ffffiffi,"a",@progbits
	.sectionflags	@""
	.align	4
.nv.constant0._Z33kPreconditionOptimizer32bit1StateIfLi4ELi4096ELi8EEvPT_S1_PfS2_ffffiffi:
	.zero		960


//--------------------- .nv.constant0._Z33kPreconditionOptimizer32bit1StateI6__halfLi4ELi4096ELi8EEvPT_S2_PfS3_ffffiffi --------------------------
	.section	.nv.constant0._Z33kPreconditionOptimizer32bit1StateI6__halfLi4ELi4096ELi8EEvPT_S2_PfS3_ffffiffi,"a",@progbits
	.sectionflags	@""
	.align	4
.nv.constant0._Z33kPreconditionOptimizer32bit1StateI6__halfLi4ELi4096ELi8EEvPT_S2_PfS3_ffffiffi:
	.zero		960


//--------------------- .nv.constant0._Z33kPreconditionOptimizer32bit1StateI13__nv_bfloat16Li5ELi4096ELi8EEvPT_S2_PfS3_ffffiffi --------------------------
	.section	.nv.constant0._Z33kPreconditionOptimizer32bit1StateI13__nv_bfloat16Li5ELi4096ELi8EEvPT_S2_PfS3_ffffiffi,"a",@progbits
	.sectionflags	@""
	.align	4
.nv.constant0._Z33kPreconditionOptimizer32bit1StateI13__nv_bfloat16Li5ELi4096ELi8EEvPT_S2_PfS3_ffffiffi:
	.zero		960


//--------------------- .nv.constant0._Z33kPreconditionOptimizer32bit1StateIfLi5ELi4096ELi8EEvPT_S1_PfS2_ffffiffi --------------------------
	.section	.nv.constant0._Z33kPreconditionOptimizer32bit1StateIfLi5ELi4096ELi8EEvPT_S1_PfS2_ffffiffi,"a",@progbits
	.sectionflags	@""
	.align	4
.nv.constant0._Z33kPreconditionOptimizer32bit1StateIfLi5ELi4096ELi8EEvPT_S1_PfS2_ffffiffi:
	.zero		960


//--------------------- .nv.constant0._Z33kPreconditionOptimizer32bit1StateI6__halfLi5ELi4096ELi8EEvPT_S2_PfS3_ffffiffi --------------------------
	.section	.nv.constant0._Z33kPreconditionOptimizer32bit1StateI6__halfLi5ELi4096ELi8EEvPT_S2_PfS3_ffffiffi,"a",@progbits
	.sectionflags	@""
	.align	4
.nv.constant0._Z33kPreconditionOptimizer32bit1StateI6__halfLi5ELi4096ELi8EEvPT_S2_PfS3_ffffiffi:
	.zero		960


//--------------------- .nv.constant0._Z33kPreconditionOptimizer32bit1StateI13__nv_bfloat16Li2ELi4096ELi8EEvPT_S2_PfS3_ffffiffi --------------------------
	.section	.nv.constant0._Z33kPreconditionOptimizer32bit1StateI13__nv_bfloat16Li2ELi4096ELi8EEvPT_S2_PfS3_ffffiffi,"a",@progbits
	.sectionflags	@""
	.align	4
.nv.constant0._Z33kPreconditionOptimizer32bit1StateI13__nv_bfloat16Li2ELi4096ELi8EEvPT_S2_PfS3_ffffiffi:
	.zero		960


//--------------------- .nv.constant0._Z33kPreconditionOptimizer32bit1StateIfLi2ELi4096ELi8EEvPT_S1_PfS2_ffffiffi --------------------------
	.section	.nv.constant0._Z33kPreconditionOptimizer32bit1StateIfLi2ELi4096ELi8EEvPT_S1_PfS2_ffffiffi,"a",@progbits
	.sectionflags	@""
	.align	4
.nv.constant0._Z33kPreconditionOptimizer32bit1StateIfLi2ELi4096ELi8EEvPT_S1_PfS2_ffffiffi:
	.zero		960


//--------------------- .nv.constant0._Z33kPreconditionOptimizer32bit1StateI6__halfLi2ELi4096ELi8EEvPT_S2_PfS3_ffffiffi --------------------------
	.section	.nv.constant0._Z33kPreconditionOptimizer32bit1StateI6__halfLi2ELi4096ELi8EEvPT_S2_PfS3_ffffiffi,"a",@progbits
	.sectionflags	@""
	.align	4
.nv.constant0._Z33kPreconditionOptimizer32bit1StateI6__halfLi2ELi4096ELi8EEvPT_S2_PfS3_ffffiffi:
	.zero		960


//--------------------- .nv.constant0._Z33kPreconditionOptimizer32bit1StateI13__nv_bfloat16Li1ELi4096ELi8EEvPT_S2_PfS3_ffffiffi --------------------------
	.section	.nv.constant0._Z33kPreconditionOptimizer32bit1StateI13__nv_bfloat16Li1ELi4096ELi8EEvPT_S2_PfS3_ffffiffi,"a",@progbits
	.sectionflags	@""
	.align	4
.nv.constant0._Z33kPreconditionOptimizer32bit1StateI13__nv_bfloat16Li1ELi4096ELi8EEvPT_S2_PfS3_ffffiffi:
	.zero		960


//--------------------- .nv.constant0._Z33kPreconditionOptimizer32bit1StateIfLi1ELi4096ELi8EEvPT_S1_PfS2_ffffiffi --------------------------
	.section	.nv.constant0._Z33kPreconditionOptimizer32bit1StateIfLi1ELi4096ELi8EEvPT_S1_PfS2_ffffiffi,"a",@progbits
	.sectionflags	@""
	.align	4
.nv.constant0._Z33kPreconditionOptimizer32bit1StateIfLi1ELi4096ELi8EEvPT_S1_PfS2_ffffiffi:
	.zero		960


//--------------------- .nv.constant0._Z33kPreconditionOptimizer32bit1StateI6__halfLi1ELi4096ELi8EEvPT_S2_PfS3_ffffiffi --------------------------
	.section	.nv.constant0._Z33kPreconditionOptimizer32bit1StateI6__halfLi1ELi4096ELi8EEvPT_S2_PfS3_ffffiffi,"a",@progbits
	.sectionflags	@""
	.align	4
.nv.constant0._Z33kPreconditionOptimizer32bit1StateI6__halfLi1ELi4096ELi8EEvPT_S2_PfS3_ffffiffi:
	.zero		960


//--------------------- .nv.constant0._Z22kdequant_mm_int32_fp16ILi4ELi512EEvPiPfS1_P6__halfS3_iii --------------------------
	.section	.nv.constant0._Z22kdequant_mm_int32_fp16ILi4ELi512EEvPiPfS1_P6__halfS3_iii,"a",@progbits
	.sectionflags	@""
	.align	4
.nv.constant0._Z22kdequant_mm_int32_fp16ILi4ELi512EEvPiPfS1_P6__halfS3_iii:
	.zero		948


//--------------------- .nv.constant0._Z26kgemm_4bit_inference_naiveIfLi128ELi32EEviiiPT_PhPfPKfS1_iiii --------------------------
	.section	.nv.constant0._Z26kgemm_4bit_inference_naiveIfLi128ELi32EEviiiPT_PhPfPKfS1_iiii,"a",@progbits
	.sectionflags	@""
	.align	4
.nv.constant0._Z26kgemm_4bit_inference_naiveIfLi128ELi32EEviiiPT_PhPfPKfS1_iiii:
	.zero		968


//--------------------- .nv.constant0._Z26kgemm_4bit_inference_naiveI13__nv_bfloat16Li128ELi16EEviiiPT_PhPfPKfS2_iiii --------------------------
	.section	.nv.constant0._Z26kgemm_4bit_inference_naiveI13__nv_bfloat16Li128ELi16EEviiiPT_PhPfPKfS2_iiii,"a",@progbits
	.sectionflags	@""
	.align	4
.nv.constant0._Z26kgemm_4bit_inference_naiveI13__nv_bfloat16Li128ELi16EEviiiPT_PhPfPKfS2_iiii:
	.zero		968


//--------------------- .nv.constant0._Z26kgemm_4bit_inference_naiveI6__halfLi128ELi16EEviiiPT_PhPfPKfS2_iiii --------------------------
	.section	.nv.constant0._Z26kgemm_4bit_inference_naiveI6__halfLi128ELi16EEviiiPT_PhPfPKfS2_iiii,"a",@progbits
	.sectionflags	@""
	.align	4
.nv.constant0._Z26kgemm_4bit_inference_naiveI6__halfLi128ELi16EEviiiPT_PhPfPKfS2_iiii:
	.zero		968


//--------------------- .nv.constant0._Z5kfuncIfLi2EEvPT_S1_S0_l --------------------------
	.section	.nv.constant0._Z5kfuncIfLi2EEvPT_S1_S0_l,"a",@progbits
	.sectionflags	@""
	.align	4
.nv.constant0._Z5kfuncIfLi2EEvPT_S1_S0_l:
	.zero		928


//--------------------- .nv.constant0._Z5kfuncIfLi1EEvPT_S1_S0_l --------------------------
	.section	.nv.constant0._Z5kfuncIfLi1EEvPT_S1_S0_l,"a",@progbits
	.sectionflags	@""
	.align	4
.nv.constant0._Z5kfuncIfLi1EEvPT_S1_S0_l:
	.zero		928


//--------------------- .nv.constant0._Z5kfuncIhLi0EEvPT_S1_S0_l --------------------------
	.section	.nv.constant0._Z5kfuncIhLi0EEvPT_S1_S0_l,"a",@progbits
	.sectionflags	@""
	.align	4
.nv.constant0._Z5kfuncIhLi0EEvPT_S1_S0_l:
	.zero		928


//--------------------- .nv.constant0._Z5kfuncIfLi0EEvPT_S1_S0_l --------------------------
	.section	.nv.constant0._Z5kfuncIfLi0EEvPT_S1_S0_l,"a",@progbits
	.sectionflags	@""
	.align	4
.nv.constant0._Z5kfuncIfLi0EEvPT_S1_S0_l:
	.zero		928


//--------------------- .nv.constant0._Z16kInt8VectorQuantI6__halfLi1024ELi1EEvPT_PaPffii --------------------------
	.section	.nv.constant0._Z16kInt8VectorQuantI6__halfLi1024ELi1EEvPT_PaPffii,"a",@progbits
	.sectionflags	@""
	.align	4
.nv.constant0._Z16kInt8VectorQuantI6__halfLi1024ELi1EEvPT_PaPffii:
	.zero		932


//--------------------- .nv.constant0._Z16kInt8VectorQuantI6__halfLi1024ELi0EEvPT_PaPffii --------------------------
	.section	.nv.constant0._Z16kInt8VectorQuantI6__halfLi1024ELi0EEvPT_PaPffii,"a",@progbits
	.sectionflags	@""
	.align	4
.nv.constant0._Z16kInt8VectorQuantI6__halfLi1024ELi0EEvPT_PaPffii:
	.zero		932


//--------------------- SYMBOLS --------------------------

	.type		.nv.reservedSmem.offset0,@object
	.size		.nv.reservedSmem.offset0,0x4
	.type		.nv.reservedSmem.cap,@object
	.size		.nv.reservedSmem.cap,0x4
